def attn_fwd(
    Q,
    K,
    V,
    Out,
    Lse,
    sm_scale,
    stride_qz,
    stride_qh,
    stride_qm,
    stride_qk,
    stride_kz,
    stride_kh,
    stride_kn,
    stride_kk,
    stride_vz,
    stride_vh,
    stride_vn,
    stride_vk,
    stride_oz,
    stride_oh,
    stride_om,
    stride_ok,
    seqlen_q,
    seqlen_k,
    BLOCK_M: tl.constexpr,
    BLOCK_N: tl.constexpr,
    HEAD_DIM: tl.constexpr,
    CAUSAL: tl.constexpr,
):
    start_m = tl.program_id(0)
    off_hz = tl.program_id(1)
    q_off = off_hz * stride_qh
    k_off = off_hz * stride_kh
    v_off = off_hz * stride_vh
    offs_m = start_m * BLOCK_M + tl.arange(0, BLOCK_M)
    offs_d = tl.arange(0, HEAD_DIM)
    offs_n = tl.arange(0, BLOCK_N)
    q_ptrs = Q + q_off + offs_m[:, None] * stride_qm + offs_d[None, :] * stride_qk
    k_ptrs = K + k_off + offs_d[:, None] * stride_kk + offs_n[None, :] * stride_kn
    v_ptrs = V + v_off + offs_n[:, None] * stride_vn + offs_d[None, :] * stride_vk
    m_i = tl.full([BLOCK_M], float("-inf"), dtype=tl.float32)
    l_i = tl.zeros([BLOCK_M], dtype=tl.float32) + 1.0
    acc = tl.zeros([BLOCK_M, HEAD_DIM], dtype=tl.float32)
    q = tl.load(q_ptrs)
    acc, l_i, m_i = _attn_fwd_inner(
        acc,
        l_i,
        m_i,
        q,
        k_ptrs,
        v_ptrs,
        sm_scale,
        stride_kn,
        stride_vn,
        start_m,
        seqlen_k,
        BLOCK_M,
        BLOCK_N,
        HEAD_DIM,
        CAUSAL,
    )
    acc = acc / l_i[:, None]
    lse = m_i + tl.math.log2(l_i) / 1.4426950408889634
    o_ptrs = (
        Out
        + off_hz * stride_oh
        + offs_m[:, None] * stride_om
        + offs_d[None, :] * stride_ok
    )
    tl.store(o_ptrs, acc.to(Out.dtype.element_ty))
    tl.store(Lse + off_hz * seqlen_q + offs_m, lse)

# config = {"BLOCK_M": 128, "BLOCK_N": 128, "HEAD_DIM": 256, "arch": "sm_90", "causal": false, "dtype": "bf16", "num_stages": 2, "num_warps": 4}
# arch = sm_90


// ===== COMPILED SASS (sm_90a) =====

	.target	sm_90a

	.elftype	@"ET_EXEC"


//--------------------- .note.nv.tkinfo           --------------------------
	.section	.note.nv.tkinfo,"",@"SHT_NOTE"
	.sectionflags	@"SHF_NOTE_NV_TKINFO"
	.tkinfo
        /*0018*/ 	.word	0x00000002
        /*0030*/ 	.string	""
        /*0030*/ 	.string	"ptxas"
        /*0030*/ 	.string	"Cuda compilation tools, release 13.0, V13.0.88"
        /*0030*/ 	.string	"Build cuda_13.0.r13.0/compiler.36424714_0"
        /*0030*/ 	.string	"-v  -suppress-debug-info  -lineinfo  -arch sm_90a "



//--------------------- .note.nv.cuinfo           --------------------------
	.section	.note.nv.cuinfo,"",@"SHT_NOTE"
	.sectionflags	@"SHF_NOTE_NV_CUINFO"
        /*0018*/ 	.short	0x0002
        /*001a*/ 	.short	0x005a
        /*001c*/ 	.short	0x0082
	.zero		2


//--------------------- .nv.info                  --------------------------
	.section	.nv.info,"",@"SHT_CUDA_INFO"
	.align	4


	//----- nvinfo : EIATTR_REGCOUNT
	.align		4
        /*0000*/ 	.byte	0x04, 0x2f
        /*0002*/ 	.short	(.L_2 - .L_1)
	.align		4
.L_1:
        /*0004*/ 	.word	index@(attn_fwd)
        /*0008*/ 	.word	0x000000ff


	//----- nvinfo : EIATTR_FRAME_SIZE
	.align		4
.L_2:
        /*000c*/ 	.byte	0x04, 0x11
        /*000e*/ 	.short	(.L_4 - .L_3)
	.align		4
.L_3:
        /*0010*/ 	.word	index@(attn_fwd)
        /*0014*/ 	.word	0x000011a8


	//----- nvinfo : EIATTR_MIN_STACK_SIZE
	.align		4
.L_4:
        /*0018*/ 	.byte	0x04, 0x12
        /*001a*/ 	.short	(.L_6 - .L_5)
	.align		4
.L_5:
        /*001c*/ 	.word	index@(attn_fwd)
        /*0020*/ 	.word	0x000011a8
.L_6:


//--------------------- .nv.compat                --------------------------
	.section	.nv.compat,"",@"SHT_CUDA_COMPAT_INFO"
	.align	4
        /*0000*/ 	.byte	0x02, 0x09, 0x01, 0x00, 0x02, 0x02, 0x04, 0x00, 0x02, 0x05, 0x05, 0x00, 0x03, 0x07, 0x01, 0x01
        /*0010*/ 	.byte	0x02, 0x03, 0x00, 0x00, 0x02, 0x06, 0x01, 0x00, 0x04, 0x0b, 0x08, 0x00, 0x00, 0x00, 0x00, 0x00
        /*0020*/ 	.byte	0x00, 0x00, 0x00, 0x00


//--------------------- .nv.info.attn_fwd         --------------------------
	.section	.nv.info.attn_fwd,"",@"SHT_CUDA_INFO"
	.sectionflags	@""
	.align	4


	//----- nvinfo : EIATTR_CUDA_API_VERSION
	.align		4
        /*0000*/ 	.byte	0x04, 0x37
        /*0002*/ 	.short	(.L_8 - .L_7)
.L_7:
        /*0004*/ 	.word	0x00000082


	//----- nvinfo : EIATTR_KPARAM_INFO
	.align		4
.L_8:
        /*0008*/ 	.byte	0x04, 0x17
        /*000a*/ 	.short	(.L_10 - .L_9)
.L_9:
        /*000c*/ 	.word	0x00000000
        /*0010*/ 	.short	0x0019
        /*0012*/ 	.short	0x0080
        /*0014*/ 	.byte	0x00, 0xf4, 0x21, 0x00


	//----- nvinfo : EIATTR_KPARAM_INFO
	.align		4
.L_10:
        /*0018*/ 	.byte	0x04, 0x17
        /*001a*/ 	.short	(.L_12 - .L_11)
.L_11:
        /*001c*/ 	.word	0x00000000
        /*0020*/ 	.short	0x0018
        /*0022*/ 	.short	0x0078
        /*0024*/ 	.byte	0x00, 0xf4, 0x21, 0x00


	//----- nvinfo : EIATTR_KPARAM_INFO
	.align		4
.L_12:
        /*0028*/ 	.byte	0x04, 0x17
        /*002a*/ 	.short	(.L_14 - .L_13)
.L_13:
        /*002c*/ 	.word	0x00000000
        /*0030*/ 	.short	0x0017
        /*0032*/ 	.short	0x0070
        /*0034*/ 	.byte	0x00, 0xf0, 0x11, 0x00


	//----- nvinfo : EIATTR_KPARAM_INFO
	.align		4
.L_14:
        /*0038*/ 	.byte	0x04, 0x17
        /*003a*/ 	.short	(.L_16 - .L_15)
.L_15:
        /*003c*/ 	.word	0x00000000
        /*0040*/ 	.short	0x0016
        /*0042*/ 	.short	0x006c
        /*0044*/ 	.byte	0x00, 0xf0, 0x11, 0x00


	//----- nvinfo : EIATTR_KPARAM_INFO
	.align		4
.L_16:
        /*0048*/ 	.byte	0x04, 0x17
        /*004a*/ 	.short	(.L_18 - .L_17)
.L_17:
        /*004c*/ 	.word	0x00000000
        /*0050*/ 	.short	0x0015
        /*0052*/ 	.short	0x0068
        /*0054*/ 	.byte	0x00, 0xf0, 0x11, 0x00


	//----- nvinfo : EIATTR_KPARAM_INFO
	.align		4
.L_18:
        /*0058*/ 	.byte	0x04, 0x17
        /*005a*/ 	.short	(.L_20 - .L_19)
.L_19:
        /*005c*/ 	.word	0x00000000
        /*0060*/ 	.short	0x0014
        /*0062*/ 	.short	0x0064
        /*0064*/ 	.byte	0x00, 0xf0, 0x11, 0x00


	//----- nvinfo : EIATTR_KPARAM_INFO
	.align		4
.L_20:
        /*0068*/ 	.byte	0x04, 0x17
        /*006a*/ 	.short	(.L_22 - .L_21)
.L_21:
        /*006c*/ 	.word	0x00000000
        /*0070*/ 	.short	0x0013
        /*0072*/ 	.short	0x0060
        /*0074*/ 	.byte	0x00, 0xf0, 0x11, 0x00


	//----- nvinfo : EIATTR_KPARAM_INFO
	.align		4
.L_22:
        /*0078*/ 	.byte	0x04, 0x17
        /*007a*/ 	.short	(.L_24 - .L_23)
.L_23:
        /*007c*/ 	.word	0x00000000
        /*0080*/ 	.short	0x0012
        /*0082*/ 	.short	0x005c
        /*0084*/ 	.byte	0x00, 0xf0, 0x11, 0x00


	//----- nvinfo : EIATTR_KPARAM_INFO
	.align		4
.L_24:
        /*0088*/ 	.byte	0x04, 0x17
        /*008a*/ 	.short	(.L_26 - .L_25)
.L_25:
        /*008c*/ 	.word	0x00000000
        /*0090*/ 	.short	0x0011
        /*0092*/ 	.short	0x0058
        /*0094*/ 	.byte	0x00, 0xf0, 0x11, 0x00


	//----- nvinfo : EIATTR_KPARAM_INFO
	.align		4
.L_26:
        /*0098*/ 	.byte	0x04, 0x17
        /*009a*/ 	.short	(.L_28 - .L_27)
.L_27:
        /*009c*/ 	.word	0x00000000
        /*00a0*/ 	.short	0x0010
        /*00a2*/ 	.short	0x0054
        /*00a4*/ 	.byte	0x00, 0xf0, 0x11, 0x00


	//----- nvinfo : EIATTR_KPARAM_INFO
	.align		4
.L_28:
        /*00a8*/ 	.byte	0x04, 0x17
        /*00aa*/ 	.short	(.L_30 - .L_29)
.L_29:
        /*00ac*/ 	.word	0x00000000
        /*00b0*/ 	.short	0x000f
        /*00b2*/ 	.short	0x0050
        /*00b4*/ 	.byte	0x00, 0xf0, 0x11, 0x00


	//----- nvinfo : EIATTR_KPARAM_INFO
	.align		4
.L_30:
        /*00b8*/ 	.byte	0x04, 0x17
        /*00ba*/ 	.short	(.L_32 - .L_31)
.L_31:
        /*00bc*/ 	.word	0x00000000
        /*00c0*/ 	.short	0x000e
        /*00c2*/ 	.short	0x004c
        /*00c4*/ 	.byte	0x00, 0xf0, 0x11, 0x00


	//----- nvinfo : EIATTR_KPARAM_INFO
	.align		4
.L_32:
        /*00c8*/ 	.byte	0x04, 0x17
        /*00ca*/ 	.short	(.L_34 - .L_33)
.L_33:
        /*00cc*/ 	.word	0x00000000
        /*00d0*/ 	.short	0x000d
        /*00d2*/ 	.short	0x0048
        /*00d4*/ 	.byte	0x00, 0xf0, 0x11, 0x00


	//----- nvinfo : EIATTR_KPARAM_INFO
	.align		4
.L_34:
        /*00d8*/ 	.byte	0x04, 0x17
        /*00da*/ 	.short	(.L_36 - .L_35)
.L_35:
        /*00dc*/ 	.word	0x00000000
        /*00e0*/ 	.short	0x000c
        /*00e2*/ 	.short	0x0044
        /*00e4*/ 	.byte	0x00, 0xf0, 0x11, 0x00


	//----- nvinfo : EIATTR_KPARAM_INFO
	.align		4
.L_36:
        /*00e8*/ 	.byte	0x04, 0x17
        /*00ea*/ 	.short	(.L_38 - .L_37)
.L_37:
        /*00ec*/ 	.word	0x00000000
        /*00f0*/ 	.short	0x000b
        /*00f2*/ 	.short	0x0040
        /*00f4*/ 	.byte	0x00, 0xf0, 0x11, 0x00


	//----- nvinfo : EIATTR_KPARAM_INFO
	.align		4
.L_38:
        /*00f8*/ 	.byte	0x04, 0x17
        /*00fa*/ 	.short	(.L_40 - .L_39)
.L_39:
        /*00fc*/ 	.word	0x00000000
        /*0100*/ 	.short	0x000a
        /*0102*/ 	.short	0x003c
        /*0104*/ 	.byte	0x00, 0xf0, 0x11, 0x00


	//----- nvinfo : EIATTR_KPARAM_INFO
	.align		4
.L_40:
        /*0108*/ 	.byte	0x04, 0x17
        /*010a*/ 	.short	(.L_42 - .L_41)
.L_41:
        /*010c*/ 	.word	0x00000000
        /*0110*/ 	.short	0x0009
        /*0112*/ 	.short	0x0038
        /*0114*/ 	.byte	0x00, 0xf0, 0x11, 0x00


	//----- nvinfo : EIATTR_KPARAM_INFO
	.align		4
.L_42:
        /*0118*/ 	.byte	0x04, 0x17
        /*011a*/ 	.short	(.L_44 - .L_43)
.L_43:
        /*011c*/ 	.word	0x00000000
        /*0120*/ 	.short	0x0008
        /*0122*/ 	.short	0x0034
        /*0124*/ 	.byte	0x00, 0xf0, 0x11, 0x00


	//----- nvinfo : EIATTR_KPARAM_INFO
	.align		4
.L_44:
        /*0128*/ 	.byte	0x04, 0x17
        /*012a*/ 	.short	(.L_46 - .L_45)
.L_45:
        /*012c*/ 	.word	0x00000000
        /*0130*/ 	.short	0x0007
        /*0132*/ 	.short	0x0030
        /*0134*/ 	.byte	0x00, 0xf0, 0x11, 0x00


	//----- nvinfo : EIATTR_KPARAM_INFO
	.align		4
.L_46:
        /*0138*/ 	.byte	0x04, 0x17
        /*013a*/ 	.short	(.L_48 - .L_47)
.L_47:
        /*013c*/ 	.word	0x00000000
        /*0140*/ 	.short	0x0006
        /*0142*/ 	.short	0x002c
        /*0144*/ 	.byte	0x00, 0xf0, 0x11, 0x00


	//----- nvinfo : EIATTR_KPARAM_INFO
	.align		4
.L_48:
        /*0148*/ 	.byte	0x04, 0x17
        /*014a*/ 	.short	(.L_50 - .L_49)
.L_49:
        /*014c*/ 	.word	0x00000000
        /*0150*/ 	.short	0x0005
        /*0152*/ 	.short	0x0028
        /*0154*/ 	.byte	0x00, 0xf0, 0x11, 0x00


	//----- nvinfo : EIATTR_KPARAM_INFO
	.align		4
.L_50:
        /*0158*/ 	.byte	0x04, 0x17
        /*015a*/ 	.short	(.L_52 - .L_51)
.L_51:
        /*015c*/ 	.word	0x00000000
        /*0160*/ 	.short	0x0004
        /*0162*/ 	.short	0x0020
        /*0164*/ 	.byte	0x00, 0xf4, 0x21, 0x00


	//----- nvinfo : EIATTR_KPARAM_INFO
	.align		4
.L_52:
        /*0168*/ 	.byte	0x04, 0x17
        /*016a*/ 	.short	(.L_54 - .L_53)
.L_53:
        /*016c*/ 	.word	0x00000000
        /*0170*/ 	.short	0x0003
        /*0172*/ 	.short	0x0018
        /*0174*/ 	.byte	0x00, 0xf4, 0x21, 0x00


	//----- nvinfo : EIATTR_KPARAM_INFO
	.align		4
.L_54:
        /*0178*/ 	.byte	0x04, 0x17
        /*017a*/ 	.short	(.L_56 - .L_55)
.L_55:
        /*017c*/ 	.word	0x00000000
        /*0180*/ 	.short	0x0002
        /*0182*/ 	.short	0x0010
        /*0184*/ 	.byte	0x00, 0xf4, 0x21, 0x00


	//----- nvinfo : EIATTR_KPARAM_INFO
	.align		4
.L_56:
        /*0188*/ 	.byte	0x04, 0x17
        /*018a*/ 	.short	(.L_58 - .L_57)
.L_57:
        /*018c*/ 	.word	0x00000000
        /*0190*/ 	.short	0x0001
        /*0192*/ 	.short	0x0008
        /*0194*/ 	.byte	0x00, 0xf4, 0x21, 0x00


	//----- nvinfo : EIATTR_KPARAM_INFO
	.align		4
.L_58:
        /*0198*/ 	.byte	0x04, 0x17
        /*019a*/ 	.short	(.L_60 - .L_59)
.L_59:
        /*019c*/ 	.word	0x00000000
        /*01a0*/ 	.short	0x0000
        /*01a2*/ 	.short	0x0000
        /*01a4*/ 	.byte	0x00, 0xf4, 0x21, 0x00


	//----- nvinfo : EIATTR_SPARSE_MMA_MASK
	.align		4
.L_60:
        /*01a8*/ 	.byte	0x03, 0x50
        /*01aa*/ 	.short	0x0000


	//----- nvinfo : EIATTR_MAXREG_COUNT
	.align		4
        /*01ac*/ 	.byte	0x03, 0x1b
        /*01ae*/ 	.short	0x00ff


	//----- nvinfo : EIATTR_NUM_BARRIERS
	.align		4
        /*01b0*/ 	.byte	0x02, 0x4c
        /*01b2*/ 	.byte	0x01
	.zero		1


	//----- nvinfo : EIATTR_ANNOTATIONS
	.align		4
        /*01b4*/ 	.byte	0x04, 0x55
        /*01b6*/ 	.short	(.L_62 - .L_61)


	//   ....[0]....
.L_61:
        /*01b8*/ 	.word	0x00000001
        /*01bc*/ 	.byte	0xe0, 0x00, 0x00, 0x00, 0x01, 0x00, 0x00, 0x00, 0xd0, 0x60, 0x00, 0x00, 0x01, 0x00, 0x00, 0x00
        /* <DEDUP_REMOVED lines=843> */
        /*367c*/ 	.byte	0x70, 0x63, 0x02, 0x00


	//----- nvinfo : EIATTR_MERCURY_ISA_VERSION
	.align		4
.L_62:
        /*3680*/ 	.byte	0x03, 0x5f
        /*3682*/ 	.short	0x0101


	//----- nvinfo : EIATTR_COOP_GROUP_MASK_REGIDS
	.align		4
        /*3684*/ 	.byte	0x04, 0x29
        /*3686*/ 	.short	(.L_64 - .L_63)


	//   ....[0]....
.L_63:
        /*3688*/ 	.word	0xffffffff


	//   ....[1]....
        /*368c*/ 	.word	0xffffffff


	//   ....[2]....
        /*3690*/ 	.word	0xffffffff


	//   ....[3]....
        /*3694*/ 	.word	0xffffffff


	//   ....[4]....
        /*3698*/ 	.word	0xffffffff


	//   ....[5]....
        /*369c*/ 	.word	0xffffffff


	//   ....[6]....
        /*36a0*/ 	.word	0xffffffff


	//   ....[7]....
        /*36a4*/ 	.word	0xffffffff


	//   ....[8]....
        /*36a8*/ 	.word	0xffffffff


	//   ....[9]....
        /*36ac*/ 	.word	0xffffffff


	//   ....[10]....
        /*36b0*/ 	.word	0xffffffff


	//   ....[11]....
        /*36b4*/ 	.word	0xffffffff


	//   ....[12]....
        /*36b8*/ 	.word	0xffffffff


	//   ....[13]....
        /*36bc*/ 	.word	0xffffffff


	//   ....[14]....
        /*36c0*/ 	.word	0xffffffff


	//   ....[15]....
        /*36c4*/ 	.word	0xffffffff


	//----- nvinfo : EIATTR_COOP_GROUP_INSTR_OFFSETS
	.align		4
.L_64:
        /*36c8*/ 	.byte	0x04, 0x28
        /*36ca*/ 	.short	(.L_66 - .L_65)


	//   ....[0]....
.L_65:
        /*36cc*/ 	.word	0x00019e70


	//   ....[1]....
        /*36d0*/ 	.word	0x00019ff0


	//   ....[2]....
        /*36d4*/ 	.word	0x0001a000


	//   ....[3]....
        /*36d8*/ 	.word	0x0001a040


	//   ....[4]....
        /*36dc*/ 	.word	0x0001d6e0


	//   ....[5]....
        /*36e0*/ 	.word	0x0001d6f0


	//   ....[6]....
        /*36e4*/ 	.word	0x0001d720


	//   ....[7]....
        /*36e8*/ 	.word	0x0001d730


	//   ....[8]....
        /*36ec*/ 	.word	0x0001f9d0


	//   ....[9]....
        /*36f0*/ 	.word	0x0001f9e0


	//   ....[10]....
        /*36f4*/ 	.word	0x0001f9f0


	//   ....[11]....
        /*36f8*/ 	.word	0x0001fa00


	//   ....[12]....
        /*36fc*/ 	.word	0x0001fa40


	//   ....[13]....
        /*3700*/ 	.word	0x0001fa60


	//   ....[14]....
        /*3704*/ 	.word	0x0001fa70


	//   ....[15]....
        /*3708*/ 	.word	0x0001fa80


	//----- nvinfo : EIATTR_EXIT_INSTR_OFFSETS
	.align		4
.L_66:
        /*370c*/ 	.byte	0x04, 0x1c
        /*370e*/ 	.short	(.L_68 - .L_67)


	//   ....[0]....
.L_67:
        /*3710*/ 	.word	0x0002c8d0


	//----- nvinfo : EIATTR_REQNTID
	.align		4
.L_68:
        /*3714*/ 	.byte	0x04, 0x10
        /*3716*/ 	.short	(.L_70 - .L_69)
.L_69:
        /*3718*/ 	.word	0x00000080
        /*371c*/ 	.word	0x00000001
        /*3720*/ 	.word	0x00000001


	//----- nvinfo : EIATTR_CBANK_PARAM_SIZE
	.align		4
.L_70:
        /*3724*/ 	.byte	0x03, 0x19
        /*3726*/ 	.short	0x0088


	//----- nvinfo : EIATTR_PARAM_CBANK
	.align		4
        /*3728*/ 	.byte	0x04, 0x0a
        /*372a*/ 	.short	(.L_72 - .L_71)
	.align		4
.L_71:
        /*372c*/ 	.word	index@(.nv.constant0.attn_fwd)
        /*3730*/ 	.short	0x0210
        /*3732*/ 	.short	0x0088


	//----- nvinfo : EIATTR_SW_WAR
	.align		4
.L_72:
        /*3734*/ 	.byte	0x04, 0x36
        /*3736*/ 	.short	(.L_74 - .L_73)
.L_73:
        /*3738*/ 	.word	0x00000008
.L_74:


//--------------------- .nv.callgraph             --------------------------
	.section	.nv.callgraph,"",@"SHT_CUDA_CALLGRAPH"
	.align	4
	.sectionentsize	8
	.align		4
        /*0000*/ 	.word	0x00000000
	.align		4
        /*0004*/ 	.word	0xffffffff
	.align		4
        /*0008*/ 	.word	0x00000000
	.align		4
        /*000c*/ 	.word	0xfffffffe
	.align		4
        /*0010*/ 	.word	0x00000000
	.align		4
        /*0014*/ 	.word	0xfffffffd
	.align		4
        /*0018*/ 	.word	0x00000000
	.align		4
        /*001c*/ 	.word	0xfffffffc


//--------------------- .nv.constant4             --------------------------
	.section	.nv.constant4,"a",@progbits
	.align	8
	.align		8
.nv.constant4:
        /*0000*/ 	.dword	_$_str


//--------------------- .text.attn_fwd            --------------------------
	.section	.text.attn_fwd,"ax",@progbits
	.align	128
        .global         attn_fwd
        .type           attn_fwd,@function
        .size           attn_fwd,(.L_x_3 - attn_fwd)
        .other          attn_fwd,@"STO_CUDA_ENTRY STV_DEFAULT"
attn_fwd:
.text.attn_fwd:
[----:B------:R-:W0:Y:S01]  /*0000*/  LDC R1, c[0x0][0x28] ;  /* 0x00000a00ff017b82 */ /* 0x000e220000000800 */
[----:B------:R-:W1:Y:S07]  /*0010*/  S2R R240, SR_TID.X ;  /* 0x0000000000f07919 */ /* 0x000e6e0000002100 */
[----:B------:R-:W2:Y:S01]  /*0020*/  LDC.64 R4, c[0x0][0x240] ;  /* 0x00009000ff047b82 */ /* 0x000ea20000000a00 */
[----:B0-----:R-:W-:Y:S01]  /*0030*/  IADD3 R1, R1, -0x11a8, RZ ;  /* 0xffffee5801017810 */ /* 0x001fe20007ffe0ff */
[----:B------:R-:W-:Y:S01]  /*0040*/  ULDC.64 UR60, c[0x0][0x208] ;  /* 0x00008200003c7ab9 */ /* 0x000fe20000000a00 */
[----:B------:R-:W0:Y:S01]  /*0050*/  S2R R0, SR_CTAID.X ;  /* 0x0000000000007919 */ /* 0x000e220000002500 */
[----:B------:R-:W2:Y:S04]  /*0060*/  S2R R238, SR_CTAID.Y ;  /* 0x0000000000ee7919 */ /* 0x000ea80000002600 */
[----:B------:R-:W3:Y:S08]  /*0070*/  LDC.64 R6, c[0x0][0x210] ;  /* 0x00008400ff067b82 */ /* 0x000ef00000000a00 */
[----:B------:R-:W4:Y:S08]  /*0080*/  LDC R2, c[0x0][0x248] ;  /* 0x00009200ff027b82 */ /* 0x000f300000000800 */
[----:B------:R-:W5:Y:S01]  /*0090*/  LDC R193, c[0x0][0x248] ;  /* 0x00009200ffc17b82 */ /* 0x000f620000000800 */
[----:B-1----:R-:W-:-:S07]  /*00a0*/  LOP3.LUT R181, R240, 0x7f, RZ, 0xc0, !PT ;  /* 0x0000007ff0b57812 */ /* 0x002fce00078ec0ff */
[----:B------:R-:W1:Y:S01]  /*00b0*/  LDC R74, c[0x0][0x248] ;  /* 0x00009200ff4a7b82 */ /* 0x000e620000000800 */
[----:B0-----:R-:W-:Y:S01]  /*00c0*/  LEA R3, R0, R181, 0x7 ;  /* 0x000000b500037211 */ /* 0x001fe200078e38ff */
[----:B--2---:R-:W-:-:S04]  /*00d0*/  IMAD R0, R238, R4, RZ ;  /* 0x00000004ee007224 */ /* 0x004fc800078e02ff */
[----:B------:R0:W-:Y:S01]  /*00e0*/  STL [R1+0xcec], R3 ;  /* 0x000cec0301007387 */ /* 0x0001e20000100800 */
[C---:B----4-:R-:W-:Y:S01]  /*00f0*/  IMAD R101, R2.reuse, 0x90, RZ ;  /* 0x0000009002657824 */ /* 0x050fe200078e02ff */
[----:B------:R-:W2:Y:S01]  /*0100*/  LDC R50, c[0x0][0x248] ;  /* 0x00009200ff327b82 */ /* 0x000ea20000000800 */
[----:B------:R-:W-:Y:S01]  /*0110*/  IMAD R11, R2, 0x50, RZ ;  /* 0x00000050020b7824 */ /* 0x000fe200078e02ff */
[C---:B------:R-:W-:Y:S01]  /*0120*/  SHF.L.U32 R123, R0.reuse, 0x1, RZ ;  /* 0x00000001007b7819 */ /* 0x040fe200000006ff */
[----:B------:R-:W-:-:S04]  /*0130*/  IMAD.HI R0, R0, 0x2, RZ ;  /* 0x0000000200007827 */ /* 0x000fc800078e02ff */
[C---:B------:R-:W-:Y:S01]  /*0140*/  IMAD R47, R2.reuse, 0x48, RZ ;  /* 0x00000048022f7824 */ /* 0x040fe200078e02ff */
[----:B------:R-:W4:Y:S01]  /*0150*/  LDC R84, c[0x0][0x248] ;  /* 0x00009200ff547b82 */ /* 0x000f220000000800 */
[----:B0-----:R-:W-:Y:S01]  /*0160*/  IMAD R3, R3, R5, RZ ;  /* 0x0000000503037224 */ /* 0x001fe200078e02ff */
[----:B------:R-:W-:-:S04]  /*0170*/  SHF.L.U32 R5, R2, 0x3, RZ ;  /* 0x0000000302057819 */ /* 0x000fc800000006ff */
[C---:B------:R-:W-:Y:S01]  /*0180*/  SHF.L.U32 R122, R3.reuse, 0x1, RZ ;  /* 0x00000001037a7819 */ /* 0x040fe200000006ff */
[----:B------:R-:W-:Y:S01]  /*0190*/  IMAD.HI R3, R3, 0x2, RZ ;  /* 0x0000000203037827 */ /* 0x000fe200078e02ff */
[----:B------:R-:W0:Y:S02]  /*01a0*/  LDC R80, c[0x0][0x248] ;  /* 0x00009200ff507b82 */ /* 0x000e240000000800 */
[----:B---3--:R-:W-:-:S04]  /*01b0*/  IADD3 R122, P0, P1, R122, R6, R123 ;  /* 0x000000067a7a7210 */ /* 0x008fc8000791e07b */
[----:B------:R-:W-:Y:S02]  /*01c0*/  IADD3.X R123, R3, R7, R0, P0, P1 ;  /* 0x00000007037b7210 */ /* 0x000fe400007e2400 */
[CC--:B------:R-:W-:Y:S01]  /*01d0*/  LEA R4, P0, R2.reuse, R122.reuse, 0x4 ;  /* 0x0000007a02047211 */ /* 0x0c0fe200078020ff */
[C---:B------:R-:W-:Y:S01]  /*01e0*/  IMAD R39, R2.reuse, 0x28, RZ ;  /* 0x0000002802277824 */ /* 0x040fe200078e02ff */
[-C--:B------:R-:W-:Y:S01]  /*01f0*/  IADD3 R6, P1, R101, R122.reuse, RZ ;  /* 0x0000007a65067210 */ /* 0x080fe20007f3e0ff */
[C---:B------:R-:W-:Y:S01]  /*0200*/  IMAD R3, R2.reuse, 0x30, RZ ;  /* 0x0000003002037824 */ /* 0x040fe200078e02ff */
[-C--:B------:R-:W-:Y:S01]  /*0210*/  LEA.HI.X.SX32 R5, R5, R123.reuse, 0x1, P0 ;  /* 0x0000007b05057211 */ /* 0x080fe200000f0eff */
[C---:B------:R-:W-:Y:S01]  /*0220*/  IMAD R17, R2.reuse, 0x18, RZ ;  /* 0x0000001802117824 */ /* 0x040fe200078e02ff */
[----:B------:R-:W-:Y:S01]  /*0230*/  IADD3 R8, P0, R11, R122, RZ ;  /* 0x0000007a0b087210 */ /* 0x000fe20007f1e0ff */
[C---:B------:R-:W-:Y:S01]  /*0240*/  IMAD R79, R2.reuse, 0xb0, RZ ;  /* 0x000000b0024f7824 */ /* 0x040fe200078e02ff */
[-C--:B------:R-:W-:Y:S01]  /*0250*/  LEA.HI.X.SX32 R7, R47, R123.reuse, 0x1, P1 ;  /* 0x0000007b2f077211 */ /* 0x080fe200008f0eff */
[----:B------:R3:W4:Y:S01]  /*0260*/  LDG.E.U16 R165, desc[UR60][R4.64] ;  /* 0x0000003c04a57981 */ /* 0x000722000c1e1500 */
[----:B------:R-:W-:Y:S01]  /*0270*/  LEA.HI.X.SX32 R9, R39, R123, 0x1, P0 ;  /* 0x0000007b27097211 */ /* 0x000fe200000f0eff */
[C---:B------:R-:W-:Y:S01]  /*0280*/  IMAD R95, R2.reuse, 0xc0, RZ ;  /* 0x000000c0025f7824 */ /* 0x040fe200078e02ff */
[----:B------:R-:W1:Y:S01]  /*0290*/  LDC R0, c[0x0][0x248] ;  /* 0x00009200ff007b82 */ /* 0x000e620000000800 */
[----:B------:R5:W4:Y:S01]  /*02a0*/  LDG.E.U16 R22, desc[UR60][R6.64] ;  /* 0x0000003c06167981 */ /* 0x000b22000c1e1500 */
[----:B------:R-:W-:-:S02]  /*02b0*/  IMAD R49, R2, 0x58, RZ ;  /* 0x0000005802317824 */ /* 0x000fc400078e02ff */
[C---:B------:R-:W-:Y:S01]  /*02c0*/  IMAD R13, R2.reuse, 0x60, RZ ;  /* 0x00000060020d7824 */ /* 0x040fe200078e02ff */
[----:B------:R2:W4:Y:S01]  /*02d0*/  LDG.E.U16 R41, desc[UR60][R8.64] ;  /* 0x0000003c08297981 */ /* 0x000522000c1e1500 */
[-C--:B---3--:R-:W-:Y:S01]  /*02e0*/  IADD3 R4, P0, R3, R122.reuse, RZ ;  /* 0x0000007a03047210 */ /* 0x088fe20007f1e0ff */
[C---:B------:R-:W-:Y:S01]  /*02f0*/  IMAD R23, R2.reuse, 0xa0, RZ ;  /* 0x000000a002177824 */ /* 0x040fe200078e02ff */
[----:B------:R-:W3:Y:S01]  /*0300*/  LDC R82, c[0x0][0x248] ;  /* 0x00009200ff527b82 */ /* 0x000ee20000000800 */
[C---:B------:R-:W-:Y:S01]  /*0310*/  IMAD R81, R2.reuse, 0xe0, RZ ;  /* 0x000000e002517824 */ /* 0x040fe200078e02ff */
[-C--:B------:R-:W-:Y:S01]  /*0320*/  LEA.HI.X.SX32 R5, R17, R123.reuse, 0x1, P0 ;  /* 0x0000007b11057211 */ /* 0x080fe200000f0eff */
[C---:B------:R-:W-:Y:S01]  /*0330*/  IMAD R21, R2.reuse, 0x38, RZ ;  /* 0x0000003802157824 */ /* 0x040fe200078e02ff */
[-C--:B-----5:R-:W-:Y:S01]  /*0340*/  IADD3 R6, P2, R79, R122.reuse, RZ ;  /* 0x0000007a4f067210 */ /* 0x0a0fe20007f5e0ff */
[C---:B------:R-:W-:Y:S01]  /*0350*/  IMAD R109, R2.reuse, 0x70, RZ ;  /* 0x00000070026d7824 */ /* 0x040fe200078e02ff */
[-C--:B--2---:R-:W-:Y:S01]  /*0360*/  IADD3 R8, P0, R95, R122.reuse, RZ ;  /* 0x0000007a5f087210 */ /* 0x084fe20007f1e0ff */
[----:B------:R2:W5:Y:S01]  /*0370*/  LDG.E.U16 R139, desc[UR60][R4.64] ;  /* 0x0000003c048b7981 */ /* 0x000562000c1e1500 */
[-C--:B------:R-:W-:Y:S01]  /*0380*/  LEA.HI.X.SX32 R7, R49, R123.reuse, 0x1, P2 ;  /* 0x0000007b31077211 */ /* 0x080fe200010f0eff */
[C---:B------:R-:W-:Y:S01]  /*0390*/  IMAD R191, R2.reuse, 0x1c, RZ ;  /* 0x0000001c02bf7824 */ /* 0x040fe200078e02ff */
[-C--:B------:R-:W-:Y:S01]  /*03a0*/  LEA.HI.X.SX32 R9, R13, R123.reuse, 0x1, P0 ;  /* 0x0000007b0d097211 */ /* 0x080fe200000f0eff */
[C---:B------:R-:W-:Y:S01]  /*03b0*/  IMAD R19, R2.reuse, 0xf0, RZ ;  /* 0x000000f002137824 */ /* 0x040fe200078e02ff */
[-C--:B------:R-:W-:Y:S01]  /*03c0*/  IADD3 R44, P1, R23, R122.reuse, RZ ;  /* 0x0000007a172c7210 */ /* 0x080fe20007f3e0ff */
[C---:B------:R-:W-:Y:S01]  /*03d0*/  IMAD R85, R2.reuse, 0xd0, RZ ;  /* 0x000000d002557824 */ /* 0x040fe200078e02ff */
[-C--:B------:R-:W-:Y:S01]  /*03e0*/  IADD3 R14, P2, R81, R122.reuse, RZ ;  /* 0x0000007a510e7210 */ /* 0x080fe20007f5e0ff */
[C---:B------:R-:W-:Y:S01]  /*03f0*/  IMAD R196, R2.reuse, 0x5c, RZ ;  /* 0x0000005c02c47824 */ /* 0x040fe200078e02ff */
[----:B------:R-:W5:Y:S01]  /*0400*/  LDG.E.U16 R7, desc[UR60][R6.64] ;  /* 0x0000003c06077981 */ /* 0x000f62000c1e1500 */
[-C--:B--2---:R-:W-:Y:S01]  /*0410*/  IADD3 R4, P0, R21, R122.reuse, RZ ;  /* 0x0000007a15047210 */ /* 0x084fe20007f1e0ff */
[----:B------:R-:W2:Y:S01]  /*0420*/  LDC R94, c[0x0][0x248] ;  /* 0x00009200ff5e7b82 */ /* 0x000ea20000000800 */
[-C--:B------:R-:W-:Y:S01]  /*0430*/  LEA.HI.X.SX32 R45, R11, R123.reuse, 0x1, P1 ;  /* 0x0000007b0b2d7211 */ /* 0x080fe200008f0eff */
[C---:B------:R-:W-:Y:S01]  /*0440*/  IMAD R11, R2.reuse, 0xb8, RZ ;  /* 0x000000b8020b7824 */ /* 0x040fe200078e02ff */
[-C--:B------:R-:W-:Y:S01]  /*0450*/  LEA.HI.X.SX32 R15, R109, R123.reuse, 0x1, P2 ;  /* 0x0000007b6d0f7211 */ /* 0x080fe200010f0eff */
[C---:B------:R-:W-:Y:S01]  /*0460*/  IMAD R25, R2.reuse, 0x78, RZ ;  /* 0x0000007802197824 */ /* 0x040fe200078e02ff */
[-C--:B------:R-:W-:Y:S01]  /*0470*/  LEA.HI.X.SX32 R5, R191, R123.reuse, 0x1, P0 ;  /* 0x0000007bbf057211 */ /* 0x080fe200000f0eff */
[C---:B------:R-:W-:Y:S01]  /*0480*/  IMAD R83, R2.reuse, 0xf8, RZ ;  /* 0x000000f802537824 */ /* 0x040fe200078e02ff */
[-C--:B------:R-:W-:Y:S01]  /*0490*/  IADD3 R108, P0, R109, R122.reuse, RZ ;  /* 0x0000007a6d6c7210 */ /* 0x080fe20007f1e0ff */
[----:B------:R0:W5:Y:S01]  /*04a0*/  LDG.E.U16 R10, desc[UR60][R14.64] ;  /* 0x0000003c0e0a7981 */ /* 0x000162000c1e1500 */
[-C--:B------:R-:W-:Y:S01]  /*04b0*/  IADD3 R26, P1, R13, R122.reuse, RZ ;  /* 0x0000007a0d1a7210 */ /* 0x080fe20007f3e0ff */
[C---:B------:R-:W-:Y:S01]  /*04c0*/  IMAD R57, R2.reuse, 0x68, RZ ;  /* 0x0000006802397824 */ /* 0x040fe200078e02ff */
[-C--:B------:R-:W-:Y:S01]  /*04d0*/  LEA.HI.X.SX32 R109, R21, R123.reuse, 0x1, P0 ;  /* 0x0000007b156d7211 */ /* 0x080fe200000f0eff */
[C---:B------:R-:W-:Y:S01]  /*04e0*/  IMAD R198, R2.reuse, 0x7c, RZ ;  /* 0x0000007c02c67824 */ /* 0x040fe200078e02ff */
[-C--:B------:R-:W-:Y:S01]  /*04f0*/  IADD3 R20, P2, R19, R122.reuse, RZ ;  /* 0x0000007a13147210 */ /* 0x080fe20007f5e0ff */
[C---:B------:R-:W-:Y:S01]  /*0500*/  IMAD R43, R2.reuse, 0x32, RZ ;  /* 0x00000032022b7824 */ /* 0x040fe200078e02ff */
[-C--:B------:R-:W-:Y:S01]  /*0510*/  LEA.HI.X.SX32 R27, R3, R123.reuse, 0x1, P1 ;  /* 0x0000007b031b7211 */ /* 0x080fe200008f0eff */
[C---:B------:R-:W-:Y:S01]  /*0520*/  IMAD R35, R2.reuse, 0x12, RZ ;  /* 0x0000001202237824 */ /* 0x040fe200078e02ff */
[----:B------:R1:W5:Y:S01]  /*0530*/  LDG.E.U16 R44, desc[UR60][R44.64] ;  /* 0x0000003c2c2c7981 */ /* 0x000362000c1e1500 */
[-C--:B0-----:R-:W-:Y:S01]  /*0540*/  IADD3 R14, P0, R11, R122.reuse, RZ ;  /* 0x0000007a0b0e7210 */ /* 0x081fe20007f1e0ff */
[C---:B------:R-:W-:Y:S01]  /*0550*/  IMAD R192, R2.reuse, 0x3c, RZ ;  /* 0x0000003c02c07824 */ /* 0x040fe200078e02ff */
[-C--:B------:R-:W-:Y:S01]  /*0560*/  IADD3 R12, P1, R85, R122.reuse, RZ ;  /* 0x0000007a550c7210 */ /* 0x080fe20007f3e0ff */
[----:B------:R-:W-:Y:S01]  /*0570*/  IMAD R37, R2, 0x22, RZ ;  /* 0x0000002202257824 */ /* 0x000fe200078e02ff */
[-C--:B------:R-:W-:Y:S01]  /*0580*/  LEA.HI.X.SX32 R15, R196, R123.reuse, 0x1, P0 ;  /* 0x0000007bc40f7211 */ /* 0x080fe200000f0eff */
[----:B------:R-:W5:Y:S01]  /*0590*/  LDG.E.U16 R26, desc[UR60][R26.64] ;  /* 0x0000003c1a1a7981 */ /* 0x000f62000c1e1500 */
[-C--:B------:R-:W-:Y:S01]  /*05a0*/  LEA.HI.X.SX32 R21, R25, R123.reuse, 0x1, P2 ;  /* 0x0000007b19157211 */ /* 0x080fe200010f0eff */
[C---:B------:R-:W-:Y:S01]  /*05b0*/  IMAD R63, R2.reuse, 0x52, RZ ;  /* 0x00000052023f7824 */ /* 0x040fe200078e02ff */
[-C--:B------:R-:W-:Y:S01]  /*05c0*/  IADD3 R52, P2, R83, R122.reuse, RZ ;  /* 0x0000007a53347210 */ /* 0x080fe20007f5e0ff */
[----:B------:R0:W5:Y:S01]  /*05d0*/  LDG.E.U16 R55, desc[UR60][R14.64] ;  /* 0x0000003c0e377981 */ /* 0x000162000c1e1500 */
[-C--:B------:R-:W-:Y:S01]  /*05e0*/  LEA.HI.X.SX32 R13, R57, R123.reuse, 0x1, P1 ;  /* 0x0000007b390d7211 */ /* 0x080fe200008f0eff */
[----:B------:R-:W-:Y:S01]  /*05f0*/  IMAD R65, R2, 0x62, RZ ;  /* 0x0000006202417824 */ /* 0x000fe200078e02ff */
[-C--:B------:R-:W-:Y:S01]  /*0600*/  IADD3 R58, P1, R25, R122.reuse, RZ ;  /* 0x0000007a193a7210 */ /* 0x080fe20007f3e0ff */
[----:B------:R3:W5:Y:S01]  /*0610*/  LDG.E.U16 R61, desc[UR60][R4.64] ;  /* 0x0000003c043d7981 */ /* 0x000762000c1e1500 */
[----:B------:R-:W-:Y:S01]  /*0620*/  LEA.HI.X.SX32 R53, R198, R123, 0x1, P2 ;  /* 0x0000007bc6357211 */ /* 0x000fe200010f0eff */
[C---:B-1----:R-:W-:Y:S01]  /*0630*/  IMAD R45, R2.reuse, 0x42, RZ ;  /* 0x00000042022d7824 */ /* 0x042fe200078e02ff */
[----:B------:R-:W1:Y:S01]  /*0640*/  LDC R6, c[0x0][0x248] ;  /* 0x00009200ff067b82 */ /* 0x000e620000000800 */
[----:B------:R2:W5:Y:S01]  /*0650*/  LDG.E.U16 R27, desc[UR60][R8.64] ;  /* 0x0000003c081b7981 */ /* 0x000562000c1e1500 */
[----:B0-----:R-:W-:Y:S01]  /*0660*/  IMAD R15, R2, 0x19, RZ ;  /* 0x00000019020f7824 */ /* 0x001fe200078e02ff */
[----:B------:R-:W-:-:S02]  /*0670*/  IADD3 R14, P2, R43, R122, RZ ;  /* 0x0000007a2b0e7210 */ /* 0x000fc40007f5e0ff */
[----:B------:R0:W5:Y:S01]  /*0680*/  LDG.E.U16 R3, desc[UR60][R12.64] ;  /* 0x0000003c0c037981 */ /* 0x000162000c1e1500 */
[-C--:B------:R-:W-:Y:S02]  /*0690*/  LEA.HI.X.SX32 R59, R192, R123.reuse, 0x1, P1 ;  /* 0x0000007bc03b7211 */ /* 0x080fe400008f0eff */
[C---:B---3--:R-:W-:Y:S01]  /*06a0*/  LEA R5, R2.reuse, R2, 0x3 ;  /* 0x0000000202057211 */ /* 0x048fe200078e18ff */
[----:B------:R3:W5:Y:S01]  /*06b0*/  LDG.E.U16 R51, desc[UR60][R20.64] ;  /* 0x0000003c14337981 */ /* 0x000762000c1e1500 */
[----:B------:R-:W4:Y:S01]  /*06c0*/  LDC R100, c[0x0][0x248] ;  /* 0x00009200ff647b82 */ /* 0x000f220000000800 */
[----:B--2---:R-:W-:Y:S02]  /*06d0*/  IADD3 R8, P0, R35, R122, RZ ;  /* 0x0000007a23087210 */ /* 0x004fe40007f1e0ff */
[-C--:B------:R-:W-:Y:S01]  /*06e0*/  LEA.HI.X.SX32 R15, R15, R123.reuse, 0x1, P2 ;  /* 0x0000007b0f0f7211 */ /* 0x080fe200010f0eff */
[C---:B------:R-:W-:Y:S01]  /*06f0*/  IMAD R25, R2.reuse, 0x29, RZ ;  /* 0x0000002902197824 */ /* 0x040fe200078e02ff */
[C---:B0-----:R-:W-:Y:S01]  /*0700*/  LEA R13, R2.reuse, R2, 0x4 ;  /* 0x00000002020d7211 */ /* 0x041fe200078e20ff */
[C---:B------:R-:W-:Y:S01]  /*0710*/  IMAD R29, R2.reuse, 0x31, RZ ;  /* 0x00000031021d7824 */ /* 0x040fe200078e02ff */
[----:B------:R-:W-:Y:S01]  /*0720*/  IADD3 R12, P1, R37, R122, RZ ;  /* 0x0000007a250c7210 */ /* 0x000fe20007f3e0ff */
[----:B------:R0:W2:Y:S01]  /*0730*/  LDG.E.U16 R137, desc[UR60][R14.64] ;  /* 0x0000003c0e897981 */ /* 0x0000a2000c1e1500 */
[-C--:B------:R-:W-:Y:S01]  /*0740*/  LEA.HI.X.SX32 R9, R5, R123.reuse, 0x1, P0 ;  /* 0x0000007b05097211 */ /* 0x080fe200000f0eff */
[C---:B------:R-:W-:Y:S01]  /*0750*/  IMAD R5, R2.reuse, 0x72, RZ ;  /* 0x0000007202057824 */ /* 0x040fe200078e02ff */
[C---:B---3--:R-:W-:Y:S01]  /*0760*/  LEA R21, R2.reuse, R2, 0x5 ;  /* 0x0000000202157211 */ /* 0x048fe200078e28ff */
[C---:B------:R-:W-:Y:S01]  /*0770*/  IMAD R107, R2.reuse, 0x82, RZ ;  /* 0x00000082026b7824 */ /* 0x040fe200078e02ff */
[-C--:B------:R-:W-:Y:S01]  /*0780*/  IADD3 R120, P0, R45, R122.reuse, RZ ;  /* 0x0000007a2d787210 */ /* 0x080fe20007f1e0ff */
[----:B------:R3:W2:Y:S01]  /*0790*/  LDG.E.U16 R163, desc[UR60][R8.64] ;  /* 0x0000003c08a37981 */ /* 0x0006a2000c1e1500 */
[-C--:B------:R-:W-:Y:S01]  /*07a0*/  LEA.HI.X.SX32 R13, R13, R123.reuse, 0x1, P1 ;  /* 0x0000007b0d0d7211 */ /* 0x080fe200008f0eff */
[----:B------:R-:W4:Y:S01]  /*07b0*/  LDC R104, c[0x0][0x248] ;  /* 0x00009200ff687b82 */ /* 0x000f220000000800 */
[-C--:B------:R-:W-:Y:S01]  /*07c0*/  LEA.HI.X.SX32 R121, R21, R123.reuse, 0x1, P0 ;  /* 0x0000007b15797211 */ /* 0x080fe200000f0eff */
[C---:B0-----:R-:W-:Y:S01]  /*07d0*/  IMAD R15, R2.reuse, 0x39, RZ ;  /* 0x00000039020f7824 */ /* 0x041fe200078e02ff */
[-C--:B------:R-:W-:Y:S01]  /*07e0*/  IADD3 R14, P0, R5, R122.reuse, RZ ;  /* 0x0000007a050e7210 */ /* 0x080fe20007f1e0ff */
[----:B------:R0:W2:Y:S01]  /*07f0*/  LDG.E.U16 R151, desc[UR60][R12.64] ;  /* 0x0000003c0c977981 */ /* 0x0000a2000c1e1500 */
[-C--:B---3--:R-:W-:Y:S01]  /*0800*/  IADD3 R8, P1, R63, R122.reuse, RZ ;  /* 0x0000007a3f087210 */ /* 0x088fe20007f3e0ff */
[C---:B------:R-:W-:Y:S01]  /*0810*/  IMAD R140, R2.reuse, 0x92, RZ ;  /* 0x00000092028c7824 */ /* 0x040fe200078e02ff */
[-C--:B------:R-:W-:Y:S01]  /*0820*/  LEA.HI.X.SX32 R15, R15, R123.reuse, 0x1, P0 ;  /* 0x0000007b0f0f7211 */ /* 0x080fe200000f0eff */
[C---:B------:R-:W-:Y:S01]  /*0830*/  IMAD R132, R2.reuse, 0xb2, RZ ;  /* 0x000000b202847824 */ /* 0x040fe200078e02ff */
[-C--:B------:R-:W-:Y:S01]  /*0840*/  LEA.HI.X.SX32 R9, R25, R123.reuse, 0x1, P1 ;  /* 0x0000007b19097211 */ /* 0x080fe200008f0eff */
[C---:B------:R-:W-:Y:S01]  /*0850*/  IMAD R106, R2.reuse, 0xa2, RZ ;  /* 0x000000a2026a7824 */ /* 0x040fe200078e02ff */
[----:B0-----:R-:W-:Y:S01]  /*0860*/  IADD3 R12, P2, R65, R122, RZ ;  /* 0x0000007a410c7210 */ /* 0x001fe20007f5e0ff */
[----:B------:R0:W3:Y:S01]  /*0870*/  LDG.E.U16 R117, desc[UR60][R14.64] ;  /* 0x0000003c0e757981 */ /* 0x0000e2000c1e1500 */
[C---:B------:R-:W-:Y:S01]  /*0880*/  LEA R21, R2.reuse, R2, 0x6 ;  /* 0x0000000202157211 */ /* 0x040fe200078e30ff */
[----:B------:R-:W4:Y:S01]  /*0890*/  LDC R150, c[0x0][0x248] ;  /* 0x00009200ff967b82 */ /* 0x000f220000000800 */
[----:B------:R-:W-:Y:S01]  /*08a0*/  LEA.HI.X.SX32 R13, R29, R123, 0x1, P2 ;  /* 0x0000007b1d0d7211 */ /* 0x000fe200010f0eff */
[----:B------:R1:W3:Y:S01]  /*08b0*/  LDG.E.U16 R119, desc[UR60][R8.64] ;  /* 0x0000003c08777981 */ /* 0x0002e2000c1e1500 */
[----:B------:R-:W-:Y:S01]  /*08c0*/  IADD3 R20, P0, R107, R122, RZ ;  /* 0x0000007a6b147210 */ /* 0x000fe20007f1e0ff */
[----:B------:R-:W-:-:S02]  /*08d0*/  IMAD R25, R2, 0x49, RZ ;  /* 0x0000004902197824 */ /* 0x000fc400078e02ff */
[----:B------:R1:W3:Y:S01]  /*08e0*/  LDG.E.U16 R118, desc[UR60][R12.64] ;  /* 0x0000003c0c767981 */ /* 0x0002e2000c1e1500 */
[-C--:B------:R-:W-:Y:S01]  /*08f0*/  LEA.HI.X.SX32 R21, R21, R123.reuse, 0x1, P0 ;  /* 0x0000007b15157211 */ /* 0x080fe200000f0eff */
[----:B0-----:R-:W-:Y:S01]  /*0900*/  IMAD R15, R2, 0x59, RZ ;  /* 0x00000059020f7824 */ /* 0x001fe200078e02ff */
[-C--:B------:R-:W-:Y:S01]  /*0910*/  IADD3 R14, P0, R132, R122.reuse, RZ ;  /* 0x0000007a840e7210 */ /* 0x080fe20007f1e0ff */
[----:B------:R-:W-:Y:S01]  /*0920*/  IMAD R29, R2, 0x51, RZ ;  /* 0x00000051021d7824 */ /* 0x000fe200078e02ff */
[----:B------:R-:W3:Y:S01]  /*0930*/  LDG.E.U16 R58, desc[UR60][R58.64] ;  /* 0x0000003c3a3a7981 */ /* 0x000ee2000c1e1500 */
[-C--:B-1----:R-:W-:Y:S01]  /*0940*/  IADD3 R8, P1, R140, R122.reuse, RZ ;  /* 0x0000007a8c087210 */ /* 0x082fe20007f3e0ff */
[C---:B------:R-:W-:Y:S01]  /*0950*/  IMAD R133, R2.reuse, 0xc2, RZ ;  /* 0x000000c202857824 */ /* 0x040fe200078e02ff */
[----:B------:R-:W0:Y:S01]  /*0960*/  LDC R152, c[0x0][0x248] ;  /* 0x00009200ff987b82 */ /* 0x000e220000000800 */
[----:B------:R-:W-:Y:S01]  /*0970*/  IMAD R126, R2, 0xd2, RZ ;  /* 0x000000d2027e7824 */ /* 0x000fe200078e02ff */
[-C--:B------:R-:W-:Y:S01]  /*0980*/  IADD3 R12, P2, R106, R122.reuse, RZ ;  /* 0x0000007a6a0c7210 */ /* 0x080fe20007f5e0ff */
[C---:B------:R-:W-:Y:S01]  /*0990*/  IMAD R124, R2.reuse, 0xe2, RZ ;  /* 0x000000e2027c7824 */ /* 0x040fe200078e02ff */
[-C--:B------:R-:W-:Y:S01]  /*09a0*/  LEA.HI.X.SX32 R9, R25, R123.reuse, 0x1, P1 ;  /* 0x0000007b19097211 */ /* 0x080fe200008f0eff */
[C---:B------:R-:W-:Y:S01]  /*09b0*/  IMAD R25, R2.reuse, 0x61, RZ ;  /* 0x0000006102197824 */ /* 0x040fe200078e02ff */
[-C--:B------:R-:W-:Y:S01]  /*09c0*/  LEA.HI.X.SX32 R15, R15, R123.reuse, 0x1, P0 ;  /* 0x0000007b0f0f7211 */ /* 0x080fe200000f0eff */
[----:B------:R1:W3:Y:S01]  /*09d0*/  LDG.E.U16 R116, desc[UR60][R20.64] ;  /* 0x0000003c14747981 */ /* 0x0002e2000c1e1500 */
[-C--:B------:R-:W-:Y:S01]  /*09e0*/  LEA.HI.X.SX32 R13, R29, R123.reuse, 0x1, P2 ;  /* 0x0000007b1d0d7211 */ /* 0x080fe200010f0eff */
[----:B------:R-:W0:Y:S01]  /*09f0*/  LDC R102, c[0x0][0x248] ;  /* 0x00009200ff667b82 */ /* 0x000e220000000800 */
[-C--:B------:R-:W-:Y:S01]  /*0a00*/  IADD3 R24, P0, R133, R122.reuse, RZ ;  /* 0x0000007a85187210 */ /* 0x080fe20007f1e0ff */
[C---:B------:R-:W-:Y:S01]  /*0a10*/  IMAD R29, R2.reuse, 0x69, RZ ;  /* 0x00000069021d7824 */ /* 0x040fe200078e02ff */
[----:B------:R1:W3:Y:S01]  /*0a20*/  LDG.E.U16 R115, desc[UR60][R8.64] ;  /* 0x0000003c08737981 */ /* 0x0002e2000c1e1500 */
[C---:B------:R-:W-:Y:S01]  /*0a30*/  IMAD R31, R2.reuse, 0x71, RZ ;  /* 0x00000071021f7824 */ /* 0x040fe200078e02ff */
[-C--:B------:R-:W-:Y:S01]  /*0a40*/  LEA.HI.X.SX32 R25, R25, R123.reuse, 0x1, P0 ;  /* 0x0000007b19197211 */ /* 0x080fe200000f0eff */
[----:B------:R-:W-:Y:S01]  /*0a50*/  IMAD R127, R2, 0xf2, RZ ;  /* 0x000000f2027f7824 */ /* 0x000fe200078e02ff */
[----:B------:R1:W3:Y:S02]  /*0a60*/  LDG.E.U16 R114, desc[UR60][R12.64] ;  /* 0x0000003c0c727981 */ /* 0x0002e4000c1e1500 */
[-C--:B-1----:R-:W-:Y:S01]  /*0a70*/  IADD3 R20, P1, R126, R122.reuse, RZ ;  /* 0x0000007a7e147210 */ /* 0x082fe20007f3e0ff */
[----:B------:R-:W1:Y:S01]  /*0a80*/  LDC R142, c[0x0][0x248] ;  /* 0x00009200ff8e7b82 */ /* 0x000e620000000800 */
[-C--:B------:R-:W-:Y:S01]  /*0a90*/  IADD3 R28, P0, R124, R122.reuse, RZ ;  /* 0x0000007a7c1c7210 */ /* 0x080fe20007f1e0ff */
[C---:B------:R-:W-:Y:S01]  /*0aa0*/  IMAD R33, R2.reuse, 0xa, RZ ;  /* 0x0000000a02217824 */ /* 0x040fe200078e02ff */
[-C--:B------:R-:W-:Y:S01]  /*0ab0*/  LEA.HI.X.SX32 R21, R29, R123.reuse, 0x1, P1 ;  /* 0x0000007b1d157211 */ /* 0x080fe200008f0eff */
[C---:B------:R-:W-:Y:S01]  /*0ac0*/  IMAD R9, R2.reuse, 0x79, RZ ;  /* 0x0000007902097824 */ /* 0x040fe200078e02ff */
[-C--:B------:R-:W-:Y:S01]  /*0ad0*/  IADD3 R30, P2, R127, R122.reuse, RZ ;  /* 0x0000007a7f1e7210 */ /* 0x080fe20007f5e0ff */
[----:B------:R0:W3:Y:S01]  /*0ae0*/  LDG.E.U16 R111, desc[UR60][R14.64] ;  /* 0x0000003c0e6f7981 */ /* 0x0000e2000c1e1500 */
[----:B------:R-:W-:Y:S01]  /*0af0*/  SHF.L.U32 R13, R2, 0x1, RZ ;  /* 0x00000001020d7819 */ /* 0x000fe200000006ff */
[----:B------:R-:W1:Y:S01]  /*0b00*/  LDC R146, c[0x0][0x248] ;  /* 0x00009200ff927b82 */ /* 0x000e620000000800 */
[----:B------:R-:W-:Y:S01]  /*0b10*/  LEA.HI.X.SX32 R29, R31, R123, 0x1, P0 ;  /* 0x0000007b1f1d7211 */ /* 0x000fe200000f0eff */
[----:B------:R0:W3:Y:S01]  /*0b20*/  LDG.E.U16 R113, desc[UR60][R24.64] ;  /* 0x0000003c18717981 */ /* 0x0000e2000c1e1500 */
[----:B------:R-:W-:-:S02]  /*0b30*/  IADD3 R8, P0, R13, R122, RZ ;  /* 0x0000007a0d087210 */ /* 0x000fc40007f1e0ff */
[-C--:B------:R-:W-:Y:S01]  /*0b40*/  LEA.HI.X.SX32 R31, R9, R123.reuse, 0x1, P2 ;  /* 0x0000007b091f7211 */ /* 0x080fe200010f0eff */
[----:B------:R0:W3:Y:S01]  /*0b50*/  LDG.E.U16 R112, desc[UR60][R20.64] ;  /* 0x0000003c14707981 */ /* 0x0000e2000c1e1500 */
[CC--:B------:R-:W-:Y:S01]  /*0b60*/  LEA.HI.X.SX32 R9, R2.reuse, R123.reuse, 0x1, P0 ;  /* 0x0000007b02097211 */ /* 0x0c0fe200000f0eff */
[----:B------:R-:W1:Y:S01]  /*0b70*/  LDC R144, c[0x0][0x248] ;  /* 0x00009200ff907b82 */ /* 0x000e620000000800 */
[C---:B------:R-:W-:Y:S01]  /*0b80*/  LEA R12, P1, R2.reuse, R122, 0x2 ;  /* 0x0000007a020c7211 */ /* 0x040fe200078210ff */
[----:B------:R0:W3:Y:S02]  /*0b90*/  LDG.E.U16 R110, desc[UR60][R30.64] ;  /* 0x0000003c1e6e7981 */ /* 0x0000e4000c1e1500 */
[C---:B0-----:R-:W-:Y:S01]  /*0ba0*/  LEA R15, R2.reuse, R2, 0x2 ;  /* 0x00000002020f7211 */ /* 0x041fe200078e10ff */
[C---:B------:R-:W-:Y:S01]  /*0bb0*/  IMAD R25, R2.reuse, 0x14, RZ ;  /* 0x0000001402197824 */ /* 0x040fe200078e02ff */
[-C--:B------:R-:W-:Y:S01]  /*0bc0*/  IADD3 R14, P0, R33, R122.reuse, RZ ;  /* 0x0000007a210e7210 */ /* 0x080fe20007f1e0ff */
[----:B------:R0:W3:Y:S01]  /*0bd0*/  LDG.E.U16 R87, desc[UR60][R28.64] ;  /* 0x0000003c1c577981 */ /* 0x0000e2000c1e1500 */
[-C--:B------:R-:W-:Y:S01]  /*0be0*/  LEA.HI.X.SX32 R13, R13, R123.reuse, 0x1, P1 ;  /* 0x0000007b0d0d7211 */ /* 0x080fe200008f0eff */
[----:B------:R-:W1:Y:S01]  /*0bf0*/  LDC R148, c[0x0][0x248] ;  /* 0x00009200ff947b82 */ /* 0x000e620000000800 */
[----:B------:R-:W-:Y:S01]  /*0c00*/  LEA.HI.X.SX32 R15, R15, R123, 0x1, P0 ;  /* 0x0000007b0f0f7211 */ /* 0x000fe200000f0eff */
[----:B------:R-:W3:Y:S01]  /*0c10*/  LDG.E.U16 R177, desc[UR60][R8.64] ;  /* 0x0000003c08b17981 */ /* 0x000ee2000c1e1500 */
[----:B------:R-:W-:Y:S01]  /*0c20*/  IADD3 R20, P1, R25, R122, RZ ;  /* 0x0000007a19147210 */ /* 0x000fe20007f3e0ff */
[----:B------:R-:W-:-:S02]  /*0c30*/  IMAD R31, R2, 0x24, RZ ;  /* 0x00000024021f7824 */ /* 0x000fc400078e02ff */
[----:B------:R0:W3:Y:S01]  /*0c40*/  LDG.E.U16 R169, desc[UR60][R14.64] ;  /* 0x0000003c0ea97981 */ /* 0x0000e2000c1e1500 */
[-C--:B------:R-:W-:Y:S01]  /*0c50*/  LEA.HI.X.SX32 R21, R33, R123.reuse, 0x1, P1 ;  /* 0x0000007b21157211 */ /* 0x080fe200008f0eff */
[----:B------:R-:W1:Y:S01]  /*0c60*/  LDC R154, c[0x0][0x248] ;  /* 0x00009200ff9a7b82 */ /* 0x000e620000000800 */
[-C--:B0-----:R-:W-:Y:S01]  /*0c70*/  IADD3 R28, P2, R39, R122.reuse, RZ ;  /* 0x0000007a271c7210 */ /* 0x081fe20007f5e0ff */
[----:B------:R0:W3:Y:S01]  /*0c80*/  LDG.E.U16 R175, desc[UR60][R12.64] ;  /* 0x0000003c0caf7981 */ /* 0x0000e2000c1e1500 */
[-C--:B------:R-:W-:Y:S02]  /*0c90*/  IADD3 R24, P0, R31, R122.reuse, RZ ;  /* 0x0000007a1f187210 */ /* 0x080fe40007f1e0ff */
[-C--:B------:R-:W-:Y:S01]  /*0ca0*/  IADD3 R30, P1, R47, R122.reuse, RZ ;  /* 0x0000007a2f1e7210 */ /* 0x080fe20007f3e0ff */
[----:B------:R0:W3:Y:S01]  /*0cb0*/  LDG.E.U16 R161, desc[UR60][R20.64] ;  /* 0x0000003c14a17981 */ /* 0x0000e2000c1e1500 */
[C---:B------:R-:W-:Y:S01]  /*0cc0*/  IMAD R15, R2.reuse, 0x34, RZ ;  /* 0x00000034020f7824 */ /* 0x040fe200078e02ff */
[-C--:B------:R-:W-:Y:S01]  /*0cd0*/  LEA.HI.X.SX32 R29, R25, R123.reuse, 0x1, P2 ;  /* 0x0000007b191d7211 */ /* 0x080fe200010f0eff */
[C---:B------:R-:W-:Y:S01]  /*0ce0*/  IMAD R77, R2.reuse, 0xa8, RZ ;  /* 0x000000a8024d7824 */ /* 0x040fe200078e02ff */
[-C--:B------:R-:W-:Y:S01]  /*0cf0*/  LEA.HI.X.SX32 R25, R35, R123.reuse, 0x1, P0 ;  /* 0x0000007b23197211 */ /* 0x080fe200000f0eff */
[C---:B0-----:R-:W-:Y:S01]  /*0d00*/  IMAD R13, R2.reuse, 0x1a, RZ ;  /* 0x0000001a020d7824 */ /* 0x041fe200078e02ff */
[-C--:B------:R-:W-:Y:S01]  /*0d10*/  LEA.HI.X.SX32 R31, R31, R123.reuse, 0x1, P1 ;  /* 0x0000007b1f1f7211 */ /* 0x080fe200008f0eff */
[C---:B------:R-:W-:Y:S01]  /*0d20*/  IMAD R9, R2.reuse, 0xd, RZ ;  /* 0x0000000d02097824 */ /* 0x040fe200078e02ff */
[-C--:B------:R-:W-:Y:S01]  /*0d30*/  IADD3 R12, P1, R15, R122.reuse, RZ ;  /* 0x0000007a0f0c7210 */ /* 0x080fe20007f3e0ff */
[C---:B------:R-:W-:Y:S01]  /*0d40*/  IMAD R21, R2.reuse, 0x88, RZ ;  /* 0x0000008802157824 */ /* 0x040fe200078e02ff */
[CC--:B------:R-:W-:Y:S01]  /*0d50*/  IADD3 R8, P0, R13.reuse, R122.reuse, RZ ;  /* 0x0000007a0d087210 */ /* 0x0c0fe20007f1e0ff */
[----:B------:R0:W3:Y:S01]  /*0d60*/  LDG.E.U16 R149, desc[UR60][R24.64] ;  /* 0x0000003c18957981 */ /* 0x0000e2000c1e1500 */
[C---:B------:R-:W-:Y:S01]  /*0d70*/  IMAD R33, R2.reuse, 0x44, RZ ;  /* 0x0000004402217824 */ /* 0x040fe200078e02ff */
[-C--:B------:R-:W-:Y:S01]  /*0d80*/  LEA.HI.X.SX32 R13, R13, R123.reuse, 0x1, P1 ;  /* 0x0000007b0d0d7211 */ /* 0x080fe200008f0eff */
[C---:B------:R-:W-:Y:S01]  /*0d90*/  IMAD R75, R2.reuse, 0xc8, RZ ;  /* 0x000000c8024b7824 */ /* 0x040fe200078e02ff */
[----:B------:R0:W3:Y:S01]  /*0da0*/  LDG.E.U16 R145, desc[UR60][R28.64] ;  /* 0x0000003c1c917981 */ /* 0x0000e2000c1e1500 */
[----:B------:R-:W-:Y:S01]  /*0db0*/  LEA.HI.X.SX32 R9, R9, R123, 0x1, P0 ;  /* 0x0000007b09097211 */ /* 0x000fe200000f0eff */
[----:B------:R-:W-:Y:S01]  /*0dc0*/  IMAD R128, R2, 0x8a, RZ ;  /* 0x0000008a02807824 */ /* 0x000fe200078e02ff */
[----:B------:R-:W1:Y:S01]  /*0dd0*/  LDC R20, c[0x0][0x248] ;  /* 0x00009200ff147b82 */ /* 0x000e620000000800 */
[----:B------:R0:W3:Y:S02]  /*0de0*/  LDG.E.U16 R60, desc[UR60][R30.64] ;  /* 0x0000003c1e3c7981 */ /* 0x0000e4000c1e1500 */
[----:B0-----:R-:W-:-:S02]  /*0df0*/  IADD3 R24, P1, R21, R122, RZ ;  /* 0x0000007a15187210 */ /* 0x001fc40007f3e0ff */
[-C--:B------:R-:W-:Y:S01]  /*0e00*/  IADD3 R14, P0, R33, R122.reuse, RZ ;  /* 0x0000007a210e7210 */ /* 0x080fe20007f1e0ff */
[----:B------:R0:W3:Y:S01]  /*0e10*/  LDG.E.U16 R155, desc[UR60][R8.64] ;  /* 0x0000003c089b7981 */ /* 0x0000e2000c1e1500 */
[-C--:B------:R-:W-:Y:S01]  /*0e20*/  IADD3 R28, P2, R57, R122.reuse, RZ ;  /* 0x0000007a391c7210 */ /* 0x080fe20007f5e0ff */
[----:B------:R-:W5:Y:S01]  /*0e30*/  LDC R156, c[0x0][0x248] ;  /* 0x00009200ff9c7b82 */ /* 0x000f620000000800 */
[-C--:B------:R-:W-:Y:S01]  /*0e40*/  LEA.HI.X.SX32 R25, R33, R123.reuse, 0x1, P1 ;  /* 0x0000007b21197211 */ /* 0x080fe200008f0eff */
[C---:B------:R-:W-:Y:S01]  /*0e50*/  IMAD R33, R2.reuse, 0x54, RZ ;  /* 0x0000005402217824 */ /* 0x040fe200078e02ff */
[----:B------:R0:W3:Y:S01]  /*0e60*/  LDG.E.U16 R135, desc[UR60][R12.64] ;  /* 0x0000003c0c877981 */ /* 0x0000e2000c1e1500 */
[C---:B------:R-:W-:Y:S01]  /*0e70*/  IMAD R31, R2.reuse, 0x2a, RZ ;  /* 0x0000002a021f7824 */ /* 0x040fe200078e02ff */
[-C--:B------:R-:W-:Y:S01]  /*0e80*/  LEA.HI.X.SX32 R29, R15, R123.reuse, 0x1, P2 ;  /* 0x0000007b0f1d7211 */ /* 0x080fe200010f0eff */
[C---:B------:R-:W-:Y:S01]  /*0e90*/  IMAD R35, R2.reuse, 0x64, RZ ;  /* 0x0000006402237824 */ /* 0x040fe200078e02ff */
[----:B------:R-:W-:Y:S01]  /*0ea0*/  LEA.HI.X.SX32 R15, R37, R123, 0x1, P0 ;  /* 0x0000007b250f7211 */ /* 0x000fe200000f0eff */
[----:B0-----:R-:W-:Y:S01]  /*0eb0*/  IMAD R9, R2, 0x15, RZ ;  /* 0x0000001502097824 */ /* 0x001fe200078e02ff */
[-C--:B------:R-:W-:Y:S01]  /*0ec0*/  IADD3 R8, P0, R31, R122.reuse, RZ ;  /* 0x0000007a1f087210 */ /* 0x080fe20007f1e0ff */
[----:B------:R0:W3:Y:S01]  /*0ed0*/  LDG.E.U16 R59, desc[UR60][R28.64] ;  /* 0x0000003c1c3b7981 */ /* 0x0000e2000c1e1500 */
[----:B------:R-:W5:Y:S01]  /*0ee0*/  LDC R158, c[0x0][0x248] ;  /* 0x00009200ff9e7b82 */ /* 0x000f620000000800 */
[----:B------:R-:W-:-:S02]  /*0ef0*/  IADD3 R12, P1, R33, R122, RZ ;  /* 0x0000007a210c7210 */ /* 0x000fc40007f3e0ff */
[----:B------:R0:W3:Y:S01]  /*0f00*/  LDG.E.U16 R99, desc[UR60][R14.64] ;  /* 0x0000003c0e637981 */ /* 0x0000e2000c1e1500 */
[-C--:B------:R-:W-:Y:S02]  /*0f10*/  LEA.HI.X.SX32 R9, R9, R123.reuse, 0x1, P0 ;  /* 0x0000007b09097211 */ /* 0x080fe400000f0eff */
[----:B------:R-:W-:Y:S01]  /*0f20*/  LEA.HI.X.SX32 R13, R31, R123, 0x1, P1 ;  /* 0x0000007b1f0d7211 */ /* 0x000fe200008f0eff */
[----:B------:R-:W-:Y:S01]  /*0f30*/  IMAD R31, R2, 0x3a, RZ ;  /* 0x0000003a021f7824 */ /* 0x000fe200078e02ff */
[----:B------:R1:W3:Y:S01]  /*0f40*/  LDG.E.U16 R57, desc[UR60][R24.64] ;  /* 0x0000003c18397981 */ /* 0x0002e2000c1e1500 */
[-C--:B0-----:R-:W-:Y:S01]  /*0f50*/  IADD3 R28, P2, R77, R122.reuse, RZ ;  /* 0x0000007a4d1c7210 */ /* 0x081fe20007f5e0ff */
[----:B------:R-:W0:Y:S02]  /*0f60*/  LDC R162, c[0x0][0x248] ;  /* 0x00009200ffa27b82 */ /* 0x000e240000000800 */
[----:B------:R1:W3:Y:S01]  /*0f70*/  LDG.E.U16 R143, desc[UR60][R8.64] ;  /* 0x0000003c088f7981 */ /* 0x0002e2000c1e1500 */
[----:B------:R-:W-:-:S02]  /*0f80*/  IADD3 R14, P0, R35, R122, RZ ;  /* 0x0000007a230e7210 */ /* 0x000fc40007f1e0ff */
[-C--:B------:R-:W-:Y:S01]  /*0f90*/  LEA.HI.X.SX32 R29, R33, R123.reuse, 0x1, P2 ;  /* 0x0000007b211d7211 */ /* 0x080fe200010f0eff */
[----:B------:R1:W3:Y:S01]  /*0fa0*/  LDG.E.U16 R98, desc[UR60][R12.64] ;  /* 0x0000003c0c627981 */ /* 0x0002e2000c1e1500 */
[-C--:B------:R-:W-:Y:S01]  /*0fb0*/  LEA.HI.X.SX32 R15, R43, R123.reuse, 0x1, P0 ;  /* 0x0000007b2b0f7211 */ /* 0x080fe200000f0eff */
[C---:B------:R-:W-:Y:S01]  /*0fc0*/  IMAD R33, R2.reuse, 0x74, RZ ;  /* 0x0000007402217824 */ /* 0x040fe200078e02ff */
[-C--:B-1----:R-:W-:Y:S01]  /*0fd0*/  IADD3 R24, P1, R75, R122.reuse, RZ ;  /* 0x0000007a4b187210 */ /* 0x082fe20007f3e0ff */
[C---:B------:R-:W-:Y:S01]  /*0fe0*/  IMAD R125, R2.reuse, 0x9a, RZ ;  /* 0x0000009a027d7824 */ /* 0x040fe200078e02ff */
[----:B------:R-:W3:Y:S01]  /*0ff0*/  LDG.E.U16 R56, desc[UR60][R28.64] ;  /* 0x0000003c1c387981 */ /* 0x000ee2000c1e1500 */
[----:B------:R-:W-:Y:S01]  /*1000*/  IMAD R9, R2, 0x1d, RZ ;  /* 0x0000001d02097824 */ /* 0x000fe200078e02ff */
[----:B------:R-:W-:Y:S01]  /*1010*/  IADD3 R8, P0, R31, R122, RZ ;  /* 0x0000007a1f087210 */ /* 0x000fe20007f1e0ff */
[----:B------:R-:W1:Y:S01]  /*1020*/  LDC R160, c[0x0][0x248] ;  /* 0x00009200ffa07b82 */ /* 0x000e620000000800 */
[----:B------:R0:W3:Y:S01]  /*1030*/  LDG.E.U16 R97, desc[UR60][R14.64] ;  /* 0x0000003c0e617981 */ /* 0x0000e2000c1e1500 */
[----:B------:R-:W-:-:S02]  /*1040*/  LEA.HI.X.SX32 R25, R35, R123, 0x1, P1 ;  /* 0x0000007b23197211 */ /* 0x000fc400008f0eff */
[-C--:B------:R-:W-:Y:S01]  /*1050*/  LEA.HI.X.SX32 R9, R9, R123.reuse, 0x1, P0 ;  /* 0x0000007b09097211 */ /* 0x080fe200000f0eff */
[C---:B------:R-:W-:Y:S01]  /*1060*/  IMAD R103, R2.reuse, 0xe8, RZ ;  /* 0x000000e802677824 */ /* 0x040fe200078e02ff */
[-C--:B------:R-:W-:Y:S01]  /*1070*/  IADD3 R12, P1, R33, R122.reuse, RZ ;  /* 0x0000007a210c7210 */ /* 0x080fe20007f3e0ff */
[----:B------:R0:W3:Y:S01]  /*1080*/  LDG.E.U16 R54, desc[UR60][R24.64] ;  /* 0x0000003c18367981 */ /* 0x0000e2000c1e1500 */
[----:B------:R-:W1:Y:S01]  /*1090*/  LDC R164, c[0x0][0x248] ;  /* 0x00009200ffa47b82 */ /* 0x000e620000000800 */
[----:B0-----:R-:W-:Y:S01]  /*10a0*/  IMAD R15, R2, 0x45, RZ ;  /* 0x00000045020f7824 */ /* 0x001fe200078e02ff */
[-C--:B------:R-:W-:Y:S01]  /*10b0*/  IADD3 R14, P0, R128, R122.reuse, RZ ;  /* 0x0000007a800e7210 */ /* 0x080fe20007f1e0ff */
[----:B------:R0:W3:Y:S01]  /*10c0*/  LDG.E.U16 R40, desc[UR60][R8.64] ;  /* 0x0000003c08287981 */ /* 0x0000e2000c1e1500 */
[-C--:B------:R-:W-:Y:S01]  /*10d0*/  LEA.HI.X.SX32 R13, R31, R123.reuse, 0x1, P1 ;  /* 0x0000007b1f0d7211 */ /* 0x080fe200008f0eff */
[C---:B------:R-:W-:Y:S01]  /*10e0*/  IMAD R129, R2.reuse, 0xaa, RZ ;  /* 0x000000aa02817824 */ /* 0x040fe200078e02ff */
[-C--:B------:R-:W-:Y:S01]  /*10f0*/  LEA.HI.X.SX32 R15, R15, R123.reuse, 0x1, P0 ;  /* 0x0000007b0f0f7211 */ /* 0x080fe200000f0eff */
[C---:B------:R-:W-:Y:S01]  /*1100*/  IMAD R25, R2.reuse, 0x4d, RZ ;  /* 0x0000004d02197824 */ /* 0x040fe200078e02ff */
[----:B------:R0:W3:Y:S01]  /*1110*/  LDG.E.U16 R120, desc[UR60][R120.64] ;  /* 0x0000003c78787981 */ /* 0x0000e2000c1e1500 */
[C---:B------:R-:W-:Y:S01]  /*1120*/  IMAD R138, R2.reuse, 0xca, RZ ;  /* 0x000000ca028a7824 */ /* 0x040fe200078e02ff */
[-C--:B------:R-:W-:Y:S01]  /*1130*/  IADD3 R30, P2, R103, R122.reuse, RZ ;  /* 0x0000007a671e7210 */ /* 0x080fe20007f5e0ff */
[C---:B------:R-:W-:Y:S01]  /*1140*/  IMAD R29, R2.reuse, 0x55, RZ ;  /* 0x00000055021d7824 */ /* 0x040fe200078e02ff */
[----:B------:R0:W3:Y:S02]  /*1150*/  LDG.E.U16 R96, desc[UR60][R12.64] ;  /* 0x0000003c0c607981 */ /* 0x0000e4000c1e1500 */
[-C--:B0-----:R-:W-:Y:S01]  /*1160*/  IADD3 R8, P0, R125, R122.reuse, RZ ;  /* 0x0000007a7d087210 */ /* 0x081fe20007f1e0ff */
[C---:B------:R-:W-:Y:S01]  /*1170*/  IMAD R136, R2.reuse, 0xda, RZ ;  /* 0x000000da02887824 */ /* 0x040fe200078e02ff */
[----:B------:R-:W0:Y:S01]  /*1180*/  LDC R166, c[0x0][0x248] ;  /* 0x00009200ffa67b82 */ /* 0x000e220000000800 */
[----:B------:R1:W3:Y:S01]  /*1190*/  LDG.E.U16 R35, desc[UR60][R14.64] ;  /* 0x0000003c0e237981 */ /* 0x0002e2000c1e1500 */
[-C--:B------:R-:W-:Y:S01]  /*11a0*/  LEA.HI.X.SX32 R9, R25, R123.reuse, 0x1, P0 ;  /* 0x0000007b19097211 */ /* 0x080fe200000f0eff */
[C---:B------:R-:W-:Y:S01]  /*11b0*/  IMAD R121, R2.reuse, 0xba, RZ ;  /* 0x000000ba02797824 */ /* 0x040fe200078e02ff */
[-C--:B------:R-:W-:Y:S01]  /*11c0*/  LEA.HI.X.SX32 R31, R33, R123.reuse, 0x1, P2 ;  /* 0x0000007b211f7211 */ /* 0x080fe200010f0eff */
[C---:B------:R-:W-:Y:S01]  /*11d0*/  IMAD R172, R2.reuse, 0x84, RZ ;  /* 0x0000008402ac7824 */ /* 0x040fe200078e02ff */
[----:B------:R-:W3:Y:S01]  /*11e0*/  LDG.E.U16 R52, desc[UR60][R52.64] ;  /* 0x0000003c34347981 */ /* 0x000ee2000c1e1500 */
[-C--:B------:R-:W-:Y:S01]  /*11f0*/  IADD3 R12, P1, R129, R122.reuse, RZ ;  /* 0x0000007a810c7210 */ /* 0x080fe20007f3e0ff */
[C---:B------:R-:W-:Y:S01]  /*1200*/  IMAD R131, R2.reuse, 0xea, RZ ;  /* 0x000000ea02837824 */ /* 0x040fe200078e02ff */
[----:B------:R-:W0:Y:S01]  /*1210*/  LDC R170, c[0x0][0x248] ;  /* 0x00009200ffaa7b82 */ /* 0x000e220000000800 */
[----:B------:R-:W-:Y:S01]  /*1220*/  IMAD R18, R2, 0x94, RZ ;  /* 0x0000009402127824 */ /* 0x000fe200078e02ff */
[-C--:B-1----:R-:W-:Y:S01]  /*1230*/  IADD3 R14, P0, R138, R122.reuse, RZ ;  /* 0x0000007a8a0e7210 */ /* 0x082fe20007f1e0ff */
[C---:B------:R-:W-:Y:S01]  /*1240*/  IMAD R15, R2.reuse, 0x65, RZ ;  /* 0x00000065020f7824 */ /* 0x040fe200078e02ff */
[-C--:B------:R-:W-:Y:S01]  /*1250*/  LEA.HI.X.SX32 R13, R29, R123.reuse, 0x1, P1 ;  /* 0x0000007b1d0d7211 */ /* 0x080fe200008f0eff */
[C---:B------:R-:W-:Y:S01]  /*1260*/  IMAD R33, R2.reuse, 0x5d, RZ ;  /* 0x0000005d02217824 */ /* 0x040fe200078e02ff */
[-C--:B------:R-:W-:Y:S01]  /*1270*/  IADD3 R24, P2, R121, R122.reuse, RZ ;  /* 0x0000007a79187210 */ /* 0x080fe20007f5e0ff */
[C---:B------:R-:W-:Y:S01]  /*1280*/  IMAD R29, R2.reuse, 0x6d, RZ ;  /* 0x0000006d021d7824 */ /* 0x040fe200078e02ff */
[-C--:B------:R-:W-:Y:S01]  /*1290*/  LEA.HI.X.SX32 R15, R15, R123.reuse, 0x1, P0 ;  /* 0x0000007b0f0f7211 */ /* 0x080fe200000f0eff */
[----:B------:R-:W-:Y:S01]  /*12a0*/  IMAD R47, R2, 0x4a, RZ ;  /* 0x0000004a022f7824 */ /* 0x000fe200078e02ff */
[-C--:B------:R-:W-:Y:S01]  /*12b0*/  IADD3 R36, P0, R136, R122.reuse, RZ ;  /* 0x0000007a88247210 */ /* 0x080fe20007f1e0ff */
[----:B------:R1:W3:Y:S01]  /*12c0*/  LDG.E.U16 R34, desc[UR60][R8.64] ;  /* 0x0000003c08227981 */ /* 0x0002e2000c1e1500 */
[-C--:B------:R-:W-:Y:S01]  /*12d0*/  LEA.HI.X.SX32 R25, R33, R123.reuse, 0x1, P2 ;  /* 0x0000007b21197211 */ /* 0x080fe200010f0eff */
[C---:B------:R-:W-:Y:S01]  /*12e0*/  IMAD R39, R2.reuse, 0x75, RZ ;  /* 0x0000007502277824 */ /* 0x040fe200078e02ff */
[-C--:B------:R-:W-:Y:S01]  /*12f0*/  LEA.HI.X.SX32 R37, R29, R123.reuse, 0x1, P0 ;  /* 0x0000007b1d257211 */ /* 0x080fe200000f0eff */
[----:B------:R1:W3:Y:S01]  /*1300*/  LDG.E.U16 R33, desc[UR60][R12.64] ;  /* 0x0000003c0c217981 */ /* 0x0002e2000c1e1500 */
[-C--:B------:R-:W-:Y:S01]  /*1310*/  IADD3 R28, P2, R131, R122.reuse, RZ ;  /* 0x0000007a831c7210 */ /* 0x080fe20007f5e0ff */
[C---:B------:R-:W-:Y:S01]  /*1320*/  IMAD R180, R2.reuse, 0xa4, RZ ;  /* 0x000000a402b47824 */ /* 0x040fe200078e02ff */
[----:B------:R-:W0:Y:S01]  /*1330*/  LDC R168, c[0x0][0x248] ;  /* 0x00009200ffa87b82 */ /* 0x000e220000000800 */
[C---:B------:R-:W-:Y:S01]  /*1340*/  IMAD R182, R2.reuse, 0xb4, RZ ;  /* 0x000000b402b67824 */ /* 0x040fe200078e02ff */
[----:B------:R-:W3:Y:S01]  /*1350*/  LDG.E.U16 R53, desc[UR60][R30.64] ;  /* 0x0000003c1e357981 */ /* 0x000ee2000c1e1500 */
[C---:B-1----:R-:W-:Y:S01]  /*1360*/  IMAD R9, R2.reuse, 0x25, RZ ;  /* 0x0000002502097824 */ /* 0x042fe200078e02ff */
[-C--:B------:R-:W-:Y:S01]  /*1370*/  IADD3 R8, P0, R47, R122.reuse, RZ ;  /* 0x0000007a2f087210 */ /* 0x080fe20007f1e0ff */
[----:B------:R-:W-:Y:S01]  /*1380*/  IMAD R183, R2, 0xc4, RZ ;  /* 0x000000c402b77824 */ /* 0x000fe200078e02ff */
[----:B------:R1:W3:Y:S01]  /*1390*/  LDG.E.U16 R32, desc[UR60][R24.64] ;  /* 0x0000003c18207981 */ /* 0x0002e2000c1e1500 */
[----:B------:R-:W-:Y:S01]  /*13a0*/  IADD3 R12, P1, R172, R122, RZ ;  /* 0x0000007aac0c7210 */ /* 0x000fe20007f3e0ff */
[----:B------:R-:W0:Y:S01]  /*13b0*/  LDC R188, c[0x0][0x248] ;  /* 0x00009200ffbc7b82 */ /* 0x000e220000000800 */
[-C--:B------:R-:W-:Y:S01]  /*13c0*/  LEA.HI.X.SX32 R9, R9, R123.reuse, 0x1, P0 ;  /* 0x0000007b09097211 */ /* 0x080fe200000f0eff */
[C---:B------:R-:W-:Y:S01]  /*13d0*/  IMAD R185, R2.reuse, 0xd4, RZ ;  /* 0x000000d402b97824 */ /* 0x040fe200078e02ff */
[-C--:B------:R-:W-:Y:S01]  /*13e0*/  LEA.HI.X.SX32 R13, R45, R123.reuse, 0x1, P1 ;  /* 0x0000007b2d0d7211 */ /* 0x080fe200008f0eff */
[----:B------:R4:W3:Y:S01]  /*13f0*/  LDG.E.U16 R31, desc[UR60][R14.64] ;  /* 0x0000003c0e1f7981 */ /* 0x0008e2000c1e1500 */
[----:B------:R-:W-:Y:S01]  /*1400*/  LEA.HI.X.SX32 R29, R39, R123, 0x1, P2 ;  /* 0x0000007b271d7211 */ /* 0x000fe200010f0eff */
[----:B------:R-:W-:-:S02]  /*1410*/  IMAD R45, R2, 0x5a, RZ ;  /* 0x0000005a022d7824 */ /* 0x000fc400078e02ff */
[----:B------:R4:W3:Y:S01]  /*1420*/  LDG.E.U16 R30, desc[UR60][R36.64] ;  /* 0x0000003c241e7981 */ /* 0x0008e2000c1e1500 */
[-C--:B-1----:R-:W-:Y:S01]  /*1430*/  IADD3 R24, P1, R180, R122.reuse, RZ ;  /* 0x0000007ab4187210 */ /* 0x082fe20007f3e0ff */
[----:B------:R-:W-:Y:S01]  /*1440*/  IMAD R43, R2, 0x2d, RZ ;  /* 0x0000002d022b7824 */ /* 0x000fe200078e02ff */
[----:B------:R-:W1:Y:S01]  /*1450*/  LDC R176, c[0x0][0x248] ;  /* 0x00009200ffb07b82 */ /* 0x000e620000000800 */
[----:B------:R4:W3:Y:S02]  /*1460*/  LDG.E.U16 R93, desc[UR60][R12.64] ;  /* 0x0000003c0c5d7981 */ /* 0x0008e4000c1e1500 */
[-C--:B----4-:R-:W-:Y:S02]  /*1470*/  IADD3 R14, P0, R18, R122.reuse, RZ ;  /* 0x0000007a120e7210 */ /* 0x090fe40007f1e0ff */
[----:B------:R4:W3:Y:S01]  /*1480*/  LDG.E.U16 R39, desc[UR60][R8.64] ;  /* 0x0000003c08277981 */ /* 0x0008e2000c1e1500 */
[-C--:B------:R-:W-:Y:S02]  /*1490*/  IADD3 R36, P2, R182, R122.reuse, RZ ;  /* 0x0000007ab6247210 */ /* 0x080fe40007f5e0ff */
[----:B------:R-:W1:Y:S01]  /*14a0*/  LDC R178, c[0x0][0x248] ;  /* 0x00009200ffb27b82 */ /* 0x000e620000000800 */
[-C--:B------:R-:W-:Y:S01]  /*14b0*/  LEA.HI.X.SX32 R15, R47, R123.reuse, 0x1, P0 ;  /* 0x0000007b2f0f7211 */ /* 0x080fe200000f0eff */
[C---:B------:R-:W-:Y:S01]  /*14c0*/  IMAD R190, R2.reuse, 0xe4, RZ ;  /* 0x000000e402be7824 */ /* 0x040fe200078e02ff */
[-C--:B------:R-:W-:Y:S01]  /*14d0*/  IADD3 R12, P0, R45, R122.reuse, RZ ;  /* 0x0000007a2d0c7210 */ /* 0x080fe20007f1e0ff */
[C---:B------:R-:W-:Y:S01]  /*14e0*/  IMAD R130, R2.reuse, 0xfa, RZ ;  /* 0x000000fa02827824 */ /* 0x040fe200078e02ff */
[-C--:B------:R-:W-:Y:S01]  /*14f0*/  LEA.HI.X.SX32 R25, R63, R123.reuse, 0x1, P1 ;  /* 0x0000007b3f197211 */ /* 0x080fe200008f0eff */
[----:B------:R4:W3:Y:S01]  /*1500*/  LDG.E.U16 R92, desc[UR60][R14.64] ;  /* 0x0000003c0e5c7981 */ /* 0x0008e2000c1e1500 */
[-C--:B------:R-:W-:Y:S01]  /*1510*/  LEA.HI.X.SX32 R37, R45, R123.reuse, 0x1, P2 ;  /* 0x0000007b2d257211 */ /* 0x080fe200010f0eff */
[C---:B------:R-:W-:Y:S01]  /*1520*/  IMAD R45, R2.reuse, 0x6a, RZ ;  /* 0x0000006a022d7824 */ /* 0x040fe200078e02ff */
[-C--:B------:R-:W-:Y:S01]  /*1530*/  IADD3 R42, P1, R183, R122.reuse, RZ ;  /* 0x0000007ab72a7210 */ /* 0x080fe20007f3e0ff */
[C---:B----4-:R-:W-:Y:S01]  /*1540*/  IMAD R9, R2.reuse, 0x35, RZ ;  /* 0x0000003502097824 */ /* 0x050fe200078e02ff */
[-C--:B------:R-:W-:Y:S01]  /*1550*/  LEA.HI.X.SX32 R13, R43, R123.reuse, 0x1, P0 ;  /* 0x0000007b2b0d7211 */ /* 0x080fe200000f0eff */
[----:B------:R4:W3:Y:S01]  /*1560*/  LDG.E.U16 R89, desc[UR60][R24.64] ;  /* 0x0000003c18597981 */ /* 0x0008e2000c1e1500 */
[-C--:B------:R-:W-:Y:S01]  /*1570*/  LEA.HI.X.SX32 R43, R65, R123.reuse, 0x1, P1 ;  /* 0x0000007b412b7211 */ /* 0x080fe200008f0eff */
[C---:B------:R-:W-:Y:S01]  /*1580*/  IMAD R65, R2.reuse, 0x7a, RZ ;  /* 0x0000007a02417824 */ /* 0x040fe200078e02ff */
[-C--:B------:R-:W-:Y:S01]  /*1590*/  IADD3 R8, P0, R45, R122.reuse, RZ ;  /* 0x0000007a2d087210 */ /* 0x080fe20007f1e0ff */
[----:B------:R0:W3:Y:S01]  /*15a0*/  LDG.E.U16 R38, desc[UR60][R12.64] ;  /* 0x0000003c0c267981 */ /* 0x0000e2000c1e1500 */
[----:B------:R-:W2:Y:S02]  /*15b0*/  LDC R174, c[0x0][0x248] ;  /* 0x00009200ffae7b82 */ /* 0x000ea40000000800 */
[----:B------:R-:W-:Y:S01]  /*15c0*/  LEA.HI.X.SX32 R9, R9, R123, 0x1, P0 ;  /* 0x0000007b09097211 */ /* 0x000fe200000f0eff */
[----:B------:R-:W-:Y:S01]  /*15d0*/  IMAD R105, R2, 0x16, RZ ;  /* 0x0000001602697824 */ /* 0x000fe200078e02ff */
[-C--:B------:R-:W-:Y:S01]  /*15e0*/  IADD3 R14, P0, R65, R122.reuse, RZ ;  /* 0x0000007a410e7210 */ /* 0x080fe20007f1e0ff */
[----:B------:R-:W3:Y:S01]  /*15f0*/  LDG.E.U16 R91, desc[UR60][R36.64] ;  /* 0x0000003c245b7981 */ /* 0x000ee2000c1e1500 */
[----:B----4-:R-:W-:-:S02]  /*1600*/  IADD3 R24, P1, R185, R122, RZ ;  /* 0x0000007ab9187210 */ /* 0x010fc40007f3e0ff */
[----:B------:R-:W4:Y:S01]  /*1610*/  LDC R184, c[0x0][0x248] ;  /* 0x00009200ffb87b82 */ /* 0x000f220000000800 */
[C---:B0-----:R-:W-:Y:S01]  /*1620*/  IMAD R13, R2.reuse, 0x3d, RZ ;  /* 0x0000003d020d7824 */ /* 0x041fe200078e02ff */
[-C--:B------:R-:W-:Y:S01]  /*1630*/  LEA.HI.X.SX32 R25, R45, R123.reuse, 0x1, P1 ;  /* 0x0000007b2d197211 */ /* 0x080fe200008f0eff */
[----:B------:R-:W-:Y:S01]  /*1640*/  IMAD R45, R2, 0x6, RZ ;  /* 0x00000006022d7824 */ /* 0x000fe200078e02ff */
[-C--:B------:R-:W-:Y:S01]  /*1650*/  IADD3 R46, P2, R190, R122.reuse, RZ ;  /* 0x0000007abe2e7210 */ /* 0x080fe20007f5e0ff */
[C---:B------:R-:W-:Y:S01]  /*1660*/  IMAD R189, R2.reuse, 0xf4, RZ ;  /* 0x000000f402bd7824 */ /* 0x040fe200078e02ff */
[-C--:B------:R-:W-:Y:S01]  /*1670*/  LEA.HI.X.SX32 R15, R13, R123.reuse, 0x1, P0 ;  /* 0x0000007b0d0f7211 */ /* 0x080fe200000f0eff */
[----:B------:R-:W-:Y:S01]  /*1680*/  IMAD R13, R2, 0x7d, RZ ;  /* 0x0000007d020d7824 */ /* 0x000fe200078e02ff */
[----:B------:R-:W-:Y:S01]  /*1690*/  IADD3 R12, P1, R130, R122, RZ ;  /* 0x0000007a820c7210 */ /* 0x000fe20007f3e0ff */
[----:B------:R0:W3:Y:S01]  /*16a0*/  LDG.E.U16 R108, desc[UR60][R108.64] ;  /* 0x0000003c6c6c7981 */ /* 0x0000e2000c1e1500 */
[----:B------:R-:W-:Y:S01]  /*16b0*/  LEA.HI.X.SX32 R47, R5, R123, 0x1, P2 ;  /* 0x0000007b052f7211 */ /* 0x000fe200010f0eff */
[----:B------:R-:W4:Y:S01]  /*16c0*/  LDC R186, c[0x0][0x248] ;  /* 0x00009200ffba7b82 */ /* 0x000f220000000800 */
[----:B------:R-:W-:Y:S01]  /*16d0*/  LEA R5, R2, R2, 0x1 ;  /* 0x0000000202057211 */ /* 0x000fe200078e08ff */
[----:B------:R1:W3:Y:S01]  /*16e0*/  LDG.E.U16 R36, desc[UR60][R14.64] ;  /* 0x0000003c0e247981 */ /* 0x0002e2000c1e1500 */
[----:B------:R-:W-:-:S02]  /*16f0*/  IADD3 R4, P0, R45, R122, RZ ;  /* 0x0000007a2d047210 */ /* 0x000fc40007f1e0ff */
[-C--:B------:R-:W-:Y:S01]  /*1700*/  LEA.HI.X.SX32 R13, R13, R123.reuse, 0x1, P1 ;  /* 0x0000007b0d0d7211 */ /* 0x080fe200008f0eff */
[----:B------:R5:W3:Y:S01]  /*1710*/  LDG.E.U16 R37, desc[UR60][R8.64] ;  /* 0x0000003c08257981 */ /* 0x000ae2000c1e1500 */
[C---:B0-----:R-:W-:Y:S01]  /*1720*/  IMAD R109, R2.reuse, 0x26, RZ ;  /* 0x00000026026d7824 */ /* 0x041fe200078e02ff */
[----:B------:R-:W0:Y:S02]  /*1730*/  LDC R194, c[0x0][0x248] ;  /* 0x00009200ffc27b82 */ /* 0x000e240000000800 */
[----:B------:R-:W3:Y:S01]  /*1740*/  LDG.E.U16 R29, desc[UR60][R28.64] ;  /* 0x0000003c1c1d7981 */ /* 0x000ee2000c1e1500 */
[----:B-1----:R-:W-:Y:S01]  /*1750*/  IMAD R15, R2, 0xb, RZ ;  /* 0x0000000b020f7824 */ /* 0x002fe200078e02ff */
[----:B------:R-:W-:Y:S02]  /*1760*/  IADD3 R14, P1, R105, R122, RZ ;  /* 0x0000007a690e7210 */ /* 0x000fe40007f3e0ff */
[----:B------:R1:W3:Y:S01]  /*1770*/  LDG.E.U16 R63, desc[UR60][R24.64] ;  /* 0x0000003c183f7981 */ /* 0x0002e2000c1e1500 */
[----:B------:R-:W-:-:S02]  /*1780*/  LEA.HI.X.SX32 R5, R5, R123, 0x1, P0 ;  /* 0x0000007b05057211 */ /* 0x000fc400000f0eff */
[----:B-----5:R-:W-:Y:S01]  /*1790*/  IADD3 R8, P2, R189, R122, RZ ;  /* 0x0000007abd087210 */ /* 0x020fe20007f5e0ff */
[C---:B------:R-:W-:Y:S01]  /*17a0*/  IMAD R202, R2.reuse, 0x46, RZ ;  /* 0x0000004602ca7824 */ /* 0x040fe200078e02ff */
[-C--:B------:R-:W-:Y:S01]  /*17b0*/  LEA.HI.X.SX32 R15, R15, R123.reuse, 0x1, P1 ;  /* 0x0000007b0f0f7211 */ /* 0x080fe200008f0eff */
[----:B------:R5:W3:Y:S01]  /*17c0*/  LDG.E.U16 R28, desc[UR60][R12.64] ;  /* 0x0000003c0c1c7981 */ /* 0x000ae2000c1e1500 */
[----:B------:R-:W-:Y:S01]  /*17d0*/  LEA.HI.X.SX32 R9, R65, R123, 0x1, P2 ;  /* 0x0000007b41097211 */ /* 0x000fe200010f0eff */
[C---:B------:R-:W-:Y:S01]  /*17e0*/  IMAD R214, R2.reuse, 0x56, RZ ;  /* 0x0000005602d67824 */ /* 0x040fe200078e02ff */
[----:B------:R-:W0:Y:S01]  /*17f0*/  LDC R203, c[0x0][0x248] ;  /* 0x00009200ffcb7b82 */ /* 0x000e220000000800 */
[C---:B-1----:R-:W-:Y:S01]  /*1800*/  IMAD R25, R2.reuse, 0x13, RZ ;  /* 0x0000001302197824 */ /* 0x042fe200078e02ff */
[----:B------:R1:W3:Y:S01]  /*1810*/  LDG.E.U16 R88, desc[UR60][R46.64] ;  /* 0x0000003c2e587981 */ /* 0x0002e2000c1e1500 */
[----:B------:R-:W-:-:S03]  /*1820*/  IMAD R153, R2, 0x36, RZ ;  /* 0x0000003602997824 */ /* 0x000fc600078e02ff */
[----:B------:R2:W3:Y:S01]  /*1830*/  LDG.E.U16 R173, desc[UR60][R4.64] ;  /* 0x0000003c04ad7981 */ /* 0x0004e2000c1e1500 */
[-C--:B-----5:R-:W-:Y:S01]  /*1840*/  IADD3 R12, P0, R109, R122.reuse, RZ ;  /* 0x0000007a6d0c7210 */ /* 0x0a0fe20007f1e0ff */
[----:B------:R-:W5:Y:S02]  /*1850*/  LDC R200, c[0x0][0x248] ;  /* 0x00009200ffc87b82 */ /* 0x000f640000000800 */
[----:B------:R4:W3:Y:S01]  /*1860*/  LDG.E.U16 R159, desc[UR60][R14.64] ;  /* 0x0000003c0e9f7981 */ /* 0x0008e2000c1e1500 */
[----:B-1----:R-:W-:Y:S01]  /*1870*/  IMAD R47, R2, 0x23, RZ ;  /* 0x00000023022f7824 */ /* 0x002fe200078e02ff */
[----:B------:R-:W-:Y:S02]  /*1880*/  LEA.HI.X.SX32 R13, R25, R123, 0x1, P0 ;  /* 0x0000007b190d7211 */ /* 0x000fe400000f0eff */
[----:B------:R1:W3:Y:S01]  /*1890*/  LDG.E.U16 R90, desc[UR60][R42.64] ;  /* 0x0000003c2a5a7981 */ /* 0x0002e2000c1e1500 */
[----:B--2---:R-:W-:Y:S01]  /*18a0*/  IADD3 R4, P2, R202, R122, RZ ;  /* 0x0000007aca047210 */ /* 0x004fe20007f5e0ff */
[----:B------:R-:W-:-:S02]  /*18b0*/  IMAD R212, R2, 0x66, RZ ;  /* 0x0000006602d47824 */ /* 0x000fc400078e02ff */
[----:B------:R2:W3:Y:S01]  /*18c0*/  LDG.E.U16 R86, desc[UR60][R8.64] ;  /* 0x0000003c08567981 */ /* 0x0004e2000c1e1500 */
[----:B------:R-:W-:Y:S01]  /*18d0*/  IMAD R231, R2, 0x86, RZ ;  /* 0x0000008602e77824 */ /* 0x000fe200078e02ff */
[-C--:B----4-:R-:W-:Y:S01]  /*18e0*/  IADD3 R14, P0, R214, R122.reuse, RZ ;  /* 0x0000007ad60e7210 */ /* 0x090fe20007f1e0ff */
[C---:B------:R-:W-:Y:S01]  /*18f0*/  IMAD R15, R2.reuse, 0x2b, RZ ;  /* 0x0000002b020f7824 */ /* 0x040fe200078e02ff */
[-C--:B------:R-:W-:Y:S01]  /*1900*/  LEA.HI.X.SX32 R5, R47, R123.reuse, 0x1, P2 ;  /* 0x0000007b2f057211 */ /* 0x080fe200010f0eff */
[----:B------:R4:W3:Y:S01]  /*1910*/  LDG.E.U16 R147, desc[UR60][R12.64] ;  /* 0x0000003c0c937981 */ /* 0x0008e2000c1e1500 */
[C---:B-1----:R-:W-:Y:S01]  /*1920*/  IMAD R43, R2.reuse, 0x1b, RZ ;  /* 0x0000001b022b7824 */ /* 0x042fe200078e02ff */
[----:B------:R-:W1:Y:S01]  /*1930*/  LDC R46, c[0x0][0x248] ;  /* 0x00009200ff2e7b82 */ /* 0x000e620000000800 */
[C---:B------:R-:W-:Y:S01]  /*1940*/  IMAD R210, R2.reuse, 0x76, RZ ;  /* 0x0000007602d27824 */ /* 0x040fe200078e02ff */
[----:B------:R-:W3:Y:S01]  /*1950*/  LDG.E.U16 R179, desc[UR60][R122.64] ;  /* 0x0000003c7ab37981 */ /* 0x000ee2000c1e1500 */
[-C--:B--2---:R-:W-:Y:S01]  /*1960*/  IADD3 R8, P1, R153, R122.reuse, RZ ;  /* 0x0000007a99087210 */ /* 0x084fe20007f3e0ff */
[C---:B------:R-:W-:Y:S01]  /*1970*/  IMAD R25, R2.reuse, 0x33, RZ ;  /* 0x0000003302197824 */ /* 0x040fe200078e02ff */
[-C--:B------:R-:W-:Y:S01]  /*1980*/  LEA.HI.X.SX32 R15, R15, R123.reuse, 0x1, P0 ;  /* 0x0000007b0f0f7211 */ /* 0x080fe200000f0eff */
[----:B------:R-:W-:Y:S01]  /*1990*/  IMAD R229, R2, 0x96, RZ ;  /* 0x0000009602e57824 */ /* 0x000fe200078e02ff */
[-C--:B------:R-:W-:Y:S01]  /*19a0*/  LEA.HI.X.SX32 R9, R43, R123.reuse, 0x1, P1 ;  /* 0x0000007b2b097211 */ /* 0x080fe200008f0eff */
[----:B------:R2:W3:Y:S01]  /*19b0*/  LDG.E.U16 R73, desc[UR60][R4.64] ;  /* 0x0000003c04497981 */ /* 0x0004e2000c1e1500 */
[----:B----4-:R-:W-:Y:S01]  /*19c0*/  IADD3 R12, P0, R212, R122, RZ ;  /* 0x0000007ad40c7210 */ /* 0x010fe20007f1e0ff */
[C---:B------:R-:W-:Y:S01]  /*19d0*/  IMAD R47, R2.reuse, 0x43, RZ ;  /* 0x00000043022f7824 */ /* 0x040fe200078e02ff */
[----:B------:R-:W4:Y:S01]  /*19e0*/  LDC R201, c[0x0][0x248] ;  /* 0x00009200ffc97b82 */ /* 0x000f220000000800 */
[----:B------:R0:W3:Y:S01]  /*19f0*/  LDG.E.U16 R72, desc[UR60][R14.64] ;  /* 0x0000003c0e487981 */ /* 0x0000e2000c1e1500 */
[----:B------:R-:W-:Y:S01]  /*1a00*/  IMAD R43, R2, 0x3b, RZ ;  /* 0x0000003b022b7824 */ /* 0x000fe200078e02ff */
[----:B------:R-:W-:-:S02]  /*1a10*/  LEA.HI.X.SX32 R13, R25, R123, 0x1, P0 ;  /* 0x0000007b190d7211 */ /* 0x000fc400000f0eff */
[----:B------:R5:W3:Y:S01]  /*1a20*/  LDG.E.U16 R134, desc[UR60][R8.64] ;  /* 0x0000003c08867981 */ /* 0x000ae2000c1e1500 */
[-C--:B--2---:R-:W-:Y:S01]  /*1a30*/  IADD3 R4, P2, R231, R122.reuse, RZ ;  /* 0x0000007ae7047210 */ /* 0x084fe20007f5e0ff */
[C---:B------:R-:W-:Y:S02]  /*1a40*/  IMAD R226, R2.reuse, 0xa6, RZ ;  /* 0x000000a602e27824 */ /* 0x040fe400078e02ff */
[----:B------:R2:W3:Y:S01]  /*1a50*/  LDG.E.U16 R71, desc[UR60][R12.64] ;  /* 0x0000003c0c477981 */ /* 0x0004e2000c1e1500 */
[----:B------:R-:W4:Y:S01]  /*1a60*/  LDC R209, c[0x0][0x248] ;  /* 0x00009200ffd17b82 */ /* 0x000f220000000800 */
[C---:B0-----:R-:W-:Y:S01]  /*1a70*/  IMAD R15, R2.reuse, 0x4b, RZ ;  /* 0x0000004b020f7824 */ /* 0x041fe200078e02ff */
[-C--:B------:R-:W-:Y:S01]  /*1a80*/  IADD3 R14, P0, R229, R122.reuse, RZ ;  /* 0x0000007ae50e7210 */ /* 0x080fe20007f1e0ff */
[----:B------:R-:W-:Y:S01]  /*1a90*/  IMAD R222, R2, 0xc6, RZ ;  /* 0x000000c602de7824 */ /* 0x000fe200078e02ff */
[-C--:B------:R-:W-:Y:S02]  /*1aa0*/  LEA.HI.X.SX32 R5, R47, R123.reuse, 0x1, P2 ;  /* 0x0000007b2f057211 */ /* 0x080fe400010f0eff */
[-C--:B-----5:R-:W-:Y:S01]  /*1ab0*/  IADD3 R8, P1, R210, R122.reuse, RZ ;  /* 0x0000007ad2087210 */ /* 0x0a0fe20007f3e0ff */
[C---:B------:R-:W-:Y:S01]  /*1ac0*/  IMAD R25, R2.reuse, 0x53, RZ ;  /* 0x0000005302197824 */ /* 0x040fe200078e02ff */
[-C--:B------:R-:W-:Y:S01]  /*1ad0*/  LEA.HI.X.SX32 R15, R15, R123.reuse, 0x1, P0 ;  /* 0x0000007b0f0f7211 */ /* 0x080fe200000f0eff */
[C---:B------:R-:W-:Y:S01]  /*1ae0*/  IMAD R224, R2.reuse, 0xb6, RZ ;  /* 0x000000b602e07824 */ /* 0x040fe200078e02ff */
[-C--:B------:R-:W-:Y:S01]  /*1af0*/  LEA.HI.X.SX32 R9, R43, R123.reuse, 0x1, P1 ;  /* 0x0000007b2b097211 */ /* 0x080fe200008f0eff */
[----:B------:R0:W5:Y:S01]  /*1b00*/  LDG.E.U16 R69, desc[UR60][R4.64] ;  /* 0x0000003c04457981 */ /* 0x000162000c1e1500 */
[----:B------:R-:W-:Y:S01]  /*1b10*/  IMAD R47, R2, 0x63, RZ ;  /* 0x00000063022f7824 */ /* 0x000fe200078e02ff */
[-C--:B--2---:R-:W-:Y:S01]  /*1b20*/  IADD3 R12, P0, R226, R122.reuse, RZ ;  /* 0x0000007ae20c7210 */ /* 0x084fe20007f1e0ff */
[C---:B------:R-:W-:Y:S01]  /*1b30*/  IMAD R220, R2.reuse, 0xd6, RZ ;  /* 0x000000d602dc7824 */ /* 0x040fe200078e02ff */
[----:B------:R2:W5:Y:S01]  /*1b40*/  LDG.E.U16 R70, desc[UR60][R8.64] ;  /* 0x0000003c08467981 */ /* 0x000562000c1e1500 */
[----:B------:R-:W-:Y:S01]  /*1b50*/  IMAD R43, R2, 0x5b, RZ ;  /* 0x0000005b022b7824 */ /* 0x000fe200078e02ff */
[----:B------:R-:W-:Y:S01]  /*1b60*/  LEA.HI.X.SX32 R13, R25, R123, 0x1, P0 ;  /* 0x0000007b190d7211 */ /* 0x000fe200000f0eff */
[----:B------:R-:W4:Y:S01]  /*1b70*/  LDC R213, c[0x0][0x248] ;  /* 0x00009200ffd57b82 */ /* 0x000f220000000800 */
[----:B------:R1:W5:Y:S01]  /*1b80*/  LDG.E.U16 R68, desc[UR60][R14.64] ;  /* 0x0000003c0e447981 */ /* 0x000362000c1e1500 */
[-C--:B0-----:R-:W-:Y:S01]  /*1b90*/  IADD3 R4, P2, R222, R122.reuse, RZ ;  /* 0x0000007ade047210 */ /* 0x081fe20007f5e0ff */
[----:B------:R-:W-:Y:S01]  /*1ba0*/  IMAD R218, R2, 0xe6, RZ ;  /* 0x000000e602da7824 */ /* 0x000fe200078e02ff */
[----:B------:R-:W-:-:S02]  /*1bb0*/  IADD3 R42, P0, R220, R122, RZ ;  /* 0x0000007adc2a7210 */ /* 0x000fc40007f1e0ff */
[-C--:B--2---:R-:W-:Y:S01]  /*1bc0*/  IADD3 R8, P1, R224, R122.reuse, RZ ;  /* 0x0000007ae0087210 */ /* 0x084fe20007f3e0ff */
[C---:B------:R-:W-:Y:S01]  /*1bd0*/  IMAD R216, R2.reuse, 0xf6, RZ ;  /* 0x000000f602d87824 */ /* 0x040fe200078e02ff */
[-C--:B------:R-:W-:Y:S01]  /*1be0*/  LEA.HI.X.SX32 R5, R47, R123.reuse, 0x1, P2 ;  /* 0x0000007b2f057211 */ /* 0x080fe200010f0eff */
[C---:B------:R-:W-:Y:S01]  /*1bf0*/  IMAD R25, R2.reuse, 0xc, RZ ;  /* 0x0000000c02197824 */ /* 0x040fe200078e02ff */
[----:B------:R-:W2:Y:S01]  /*1c00*/  LDG.E.U16 R65, desc[UR60][R12.64] ;  /* 0x0000003c0c417981 */ /* 0x000ea2000c1e1500 */
[C---:B-1----:R-:W-:Y:S01]  /*1c10*/  IMAD R15, R2.reuse, 0x6b, RZ ;  /* 0x0000006b020f7824 */ /* 0x042fe200078e02ff */
[-C--:B------:R-:W-:Y:S01]  /*1c20*/  LEA.HI.X.SX32 R9, R43, R123.reuse, 0x1, P1 ;  /* 0x0000007b2b097211 */ /* 0x080fe200008f0eff */
[----:B------:R-:W0:Y:S01]  /*1c30*/  LDC R211, c[0x0][0x248] ;  /* 0x00009200ffd37b82 */ /* 0x000e220000000800 */
[----:B------:R1:W2:Y:S02]  /*1c40*/  LDG.E.U16 R66, desc[UR60][R4.64] ;  /* 0x0000003c04427981 */ /* 0x0002a4000c1e1500 */
[----:B------:R-:W-:Y:S01]  /*1c50*/  LEA.HI.X.SX32 R43, R15, R123, 0x1, P0 ;  /* 0x0000007b0f2b7211 */ /* 0x000fe200000f0eff */
[----:B------:R-:W-:Y:S01]  /*1c60*/  IMAD R15, R2, 0x73, RZ ;  /* 0x00000073020f7824 */ /* 0x000fe200078e02ff */
[-C--:B------:R-:W-:Y:S01]  /*1c70*/  IADD3 R14, P2, R216, R122.reuse, RZ ;  /* 0x0000007ad80e7210 */ /* 0x080fe20007f5e0ff */
[----:B------:R-:W-:Y:S01]  /*1c80*/  IMAD R47, R2, 0x7b, RZ ;  /* 0x0000007b022f7824 */ /* 0x000fe200078e02ff */
[----:B------:R1:W2:Y:S01]  /*1c90*/  LDG.E.U16 R67, desc[UR60][R8.64] ;  /* 0x0000003c08437981 */ /* 0x0002a2000c1e1500 */
[----:B------:R-:W0:Y:S01]  /*1ca0*/  LDC R215, c[0x0][0x248] ;  /* 0x00009200ffd77b82 */ /* 0x000e220000000800 */
[----:B-1----:R-:W-:-:S02]  /*1cb0*/  IADD3 R4, P0, R218, R122, RZ ;  /* 0x0000007ada047210 */ /* 0x002fc40007f1e0ff */
[----:B------:R1:W2:Y:S02]  /*1cc0*/  LDG.E.U16 R42, desc[UR60][R42.64] ;  /* 0x0000003c2a2a7981 */ /* 0x0002a4000c1e1500 */
[----:B------:R-:W-:-:S03]  /*1cd0*/  LEA.HI.X.SX32 R5, R15, R123, 0x1, P0 ;  /* 0x0000007b0f057211 */ /* 0x000fc600000f0eff */
[----:B------:R-:W0:Y:S01]  /*1ce0*/  LDC R217, c[0x0][0x248] ;  /* 0x00009200ffd97b82 */ /* 0x000e220000000800 */
[C---:B------:R-:W-:Y:S02]  /*1cf0*/  SHF.L.U32 R9, R2.reuse, 0x2, RZ ;  /* 0x0000000202097819 */ /* 0x040fe400000006ff */
[CC--:B------:R-:W-:Y:S01]  /*1d00*/  LEA R12, P0, R2.reuse, R122.reuse, 0x3 ;  /* 0x0000007a020c7211 */ /* 0x0c0fe200078018ff */
[----:B------:R4:W2:Y:S01]  /*1d10*/  LDG.E.U16 R64, desc[UR60][R4.64] ;  /* 0x0000003c04407981 */ /* 0x0008a2000c1e1500 */
[-C--:B------:R-:W-:Y:S02]  /*1d20*/  LEA.HI.X.SX32 R15, R47, R123.reuse, 0x1, P2 ;  /* 0x0000007b2f0f7211 */ /* 0x080fe400010f0eff */
[-C--:B------:R-:W-:Y:S01]  /*1d30*/  IADD3 R8, P1, R25, R122.reuse, RZ ;  /* 0x0000007a19087210 */ /* 0x080fe20007f3e0ff */
[----:B-1----:R-:W1:Y:S01]  /*1d40*/  LDC R43, c[0x0][0x248] ;  /* 0x00009200ff2b7b82 */ /* 0x002e620000000800 */
[----:B------:R-:W-:Y:S01]  /*1d50*/  LEA.HI.X.SX32 R13, R9, R123, 0x1, P0 ;  /* 0x0000007b090d7211 */ /* 0x000fe200000f0eff */
[----:B------:R-:W-:Y:S01]  /*1d60*/  IMAD R187, R2, 0x98, RZ ;  /* 0x0000009802bb7824 */ /* 0x000fe200078e02ff */
[----:B----4-:R-:W-:-:S03]  /*1d70*/  IADD3 R4, P2, R17, R122, RZ ;  /* 0x0000007a11047210 */ /* 0x010fc60007f5e0ff */
[----:B------:R4:W2:Y:S01]  /*1d80*/  LDG.E.U16 R171, desc[UR60][R12.64] ;  /* 0x0000003c0cab7981 */ /* 0x0008a2000c1e1500 */
[-C--:B------:R-:W-:Y:S01]  /*1d90*/  LEA.HI.X.SX32 R9, R45, R123.reuse, 0x1, P1 ;  /* 0x0000007b2d097211 */ /* 0x080fe200008f0eff */
[----:B------:R-:W0:Y:S01]  /*1da0*/  LDC R47, c[0x0][0x248] ;  /* 0x00009200ff2f7b82 */ /* 0x000e220000000800 */
[----:B------:R-:W-:Y:S01]  /*1db0*/  LEA.HI.X.SX32 R5, R25, R123, 0x1, P2 ;  /* 0x0000007b19057211 */ /* 0x000fe200010f0eff */
[C---:B------:R-:W-:Y:S01]  /*1dc0*/  IMAD R25, R2.reuse, 0x4c, RZ ;  /* 0x0000004c02197824 */ /* 0x040fe200078e02ff */
[----:B------:R-:W2:Y:S01]  /*1dd0*/  LDG.E.U16 R62, desc[UR60][R14.64] ;  /* 0x0000003c0e3e7981 */ /* 0x000ea2000c1e1500 */
[----:B------:R-:W-:Y:S01]  /*1de0*/  IMAD R17, R2, 0x2c, RZ ;  /* 0x0000002c02117824 */ /* 0x000fe200078e02ff */
[-C--:B------:R-:W-:Y:S02]  /*1df0*/  IADD3 R48, P2, R49, R122.reuse, RZ ;  /* 0x0000007a31307210 */ /* 0x080fe40007f5e0ff */
[----:B------:R4:W2:Y:S01]  /*1e00*/  LDG.E.U16 R167, desc[UR60][R8.64] ;  /* 0x0000003c08a77981 */ /* 0x0008a2000c1e1500 */
[----:B------:R-:W3:Y:S01]  /*1e10*/  LDC R221, c[0x0][0x248] ;  /* 0x00009200ffdd7b82 */ /* 0x000ee20000000800 */
[----:B----4-:R-:W-:-:S02]  /*1e20*/  IADD3 R12, P0, R17, R122, RZ ;  /* 0x0000007a110c7210 */ /* 0x010fc40007f1e0ff */
[-C--:B------:R-:W-:Y:S01]  /*1e30*/  LEA.HI.X.SX32 R49, R17, R123.reuse, 0x1, P2 ;  /* 0x0000007b11317211 */ /* 0x080fe200010f0eff */
[----:B------:R4:W2:Y:S04]  /*1e40*/  LDG.E.U16 R157, desc[UR60][R4.64] ;  /* 0x0000003c049d7981 */ /* 0x0008a8000c1e1500 */
[----:B------:R-:W3:Y:S01]  /*1e50*/  LDC R219, c[0x0][0x248] ;  /* 0x00009200ffdb7b82 */ /* 0x000ee20000000800 */
[----:B------:R-:W-:Y:S01]  /*1e60*/  IADD3 R8, P1, R25, R122, RZ ;  /* 0x0000007a19087210 */ /* 0x000fe20007f3e0ff */
[----:B------:R4:W2:Y:S03]  /*1e70*/  LDG.E.U16 R48, desc[UR60][R48.64] ;  /* 0x0000003c30307981 */ /* 0x0008a6000c1e1500 */
[----:B------:R-:W-:-:S03]  /*1e80*/  LEA.HI.X.SX32 R9, R109, R123, 0x1, P1 ;  /* 0x0000007b6d097211 */ /* 0x000fc600008f0eff */
[----:B------:R-:W0:Y:S01]  /*1e90*/  LDC R109, c[0x0][0x248] ;  /* 0x00009200ff6d7b82 */ /* 0x000e220000000800 */
[-C--:B------:R-:W-:Y:S01]  /*1ea0*/  LEA.HI.X.SX32 R13, R105, R123.reuse, 0x1, P0 ;  /* 0x0000007b690d7211 */ /* 0x080fe200000f0eff */
[C---:B------:R-:W-:Y:S01]  /*1eb0*/  IMAD R17, R2.reuse, 0x6c, RZ ;  /* 0x0000006c02117824 */ /* 0x040fe200078e02ff */
[-C--:B----4-:R-:W-:Y:S01]  /*1ec0*/  IADD3 R4, P0, R187, R122.reuse, RZ ;  /* 0x0000007abb047210 */ /* 0x090fe20007f1e0ff */
[C---:B------:R-:W-:Y:S01]  /*1ed0*/  IMAD R105, R2.reuse, 0xd8, RZ ;  /* 0x000000d802697824 */ /* 0x040fe200078e02ff */
[----:B------:R-:W-:Y:S01]  /*1ee0*/  SHF.L.U32 R15, R2, 0x4, RZ ;  /* 0x00000004020f7819 */ /* 0x000fe200000006ff */
[----:B------:R4:W2:Y:S02]  /*1ef0*/  LDG.E.U16 R141, desc[UR60][R12.64] ;  /* 0x0000003c0c8d7981 */ /* 0x0008a4000c1e1500 */
[----:B------:R-:W0:Y:S01]  /*1f00*/  LDC R49, c[0x0][0x248] ;  /* 0x00009200ff317b82 */ /* 0x000e220000000800 */
[----:B------:R-:W-:Y:S01]  /*1f10*/  LEA.HI.X.SX32 R5, R25, R123, 0x1, P0 ;  /* 0x0000007b19057211 */ /* 0x000fe200000f0eff */
[----:B------:R-:W-:Y:S01]  /*1f20*/  IMAD R195, R6, 0x130, RZ ;  /* 0x0000013006c37824 */ /* 0x000fe200078e02ff */
[-C--:B------:R-:W-:Y:S01]  /*1f30*/  IADD3 R16, P2, R105, R122.reuse, RZ ;  /* 0x0000007a69107210 */ /* 0x080fe20007f5e0ff */
[----:B------:R-:W2:Y:S01]  /*1f40*/  LDG.E.U16 R9, desc[UR60][R8.64] ;  /* 0x0000003c08097981 */ /* 0x000ea2000c1e1500 */
[----:B----4-:R-:W-:-:S03]  /*1f50*/  IADD3 R12, P1, R17, R122, RZ ;  /* 0x0000007a110c7210 */ /* 0x010fc60007f3e0ff */
[----:B------:R4:W2:Y:S01]  /*1f60*/  LDG.E.U16 R45, desc[UR60][R4.64] ;  /* 0x0000003c042d7981 */ /* 0x0008a2000c1e1500 */
[-C--:B-1----:R-:W-:Y:S01]  /*1f70*/  LEA R14, P0, R43, R122.reuse, 0x5 ;  /* 0x0000007a2b0e7211 */ /* 0x082fe200078028ff */
[----:B------:R-:W1:Y:S01]  /*1f80*/  LDC R6, c[0x0][0x248] ;  /* 0x00009200ff067b82 */ /* 0x000e620000000800 */
[-C--:B------:R-:W-:Y:S02]  /*1f90*/  LEA.HI.X.SX32 R13, R153, R123.reuse, 0x1, P1 ;  /* 0x0000007b990d7211 */ /* 0x080fe400008f0eff */
[-C--:B------:R-:W-:Y:S02]  /*1fa0*/  LEA.HI.X.SX32 R17, R17, R123.reuse, 0x1, P2 ;  /* 0x0000007b11117211 */ /* 0x080fe400010f0eff */
[-C--:B------:R-:W-:Y:S01]  /*1fb0*/  LEA.HI.X.SX32 R15, R15, R123.reuse, 0x1, P0 ;  /* 0x0000007b0f0f7211 */ /* 0x080fe200000f0eff */
[----:B------:R-:W2:Y:S01]  /*1fc0*/  LDG.E.U16 R12, desc[UR60][R12.64] ;  /* 0x0000003c0c0c7981 */ /* 0x000ea2000c1e1500 */
[C---:B----4-:R-:W-:Y:S01]  /*1fd0*/  SHF.L.U32 R5, R2.reuse, 0x5, RZ ;  /* 0x0000000502057819 */ /* 0x050fe200000006ff */
[----:B------:R-:W4:Y:S01]  /*1fe0*/  LDC R225, c[0x0][0x248] ;  /* 0x00009200ffe17b82 */ /* 0x000f220000000800 */
[-C--:B0-----:R-:W-:Y:S01]  /*1ff0*/  LEA R4, P1, R47, R122.reuse, 0x6 ;  /* 0x0000007a2f047211 */ /* 0x081fe200078230ff */
[----:B------:R0:W5:Y:S03]  /*2000*/  LDG.E.U16 R153, desc[UR60][R14.64] ;  /* 0x0000003c0e997981 */ /* 0x000166000c1e1500 */
[----:B------:R-:W-:Y:S01]  /*2010*/  LEA.HI.X.SX32 R5, R5, R123, 0x1, P1 ;  /* 0x0000007b05057211 */ /* 0x000fe200008f0eff */
[----:B------:R0:W2:Y:S01]  /*2020*/  LDG.E.U16 R47, desc[UR60][R16.64] ;  /* 0x0000003c102f7981 */ /* 0x0000a2000c1e1500 */
[----:B------:R-:W-:Y:S01]  /*2030*/  SHF.L.U32 R43, R2, 0x7, RZ ;  /* 0x00000007022b7819 */ /* 0x000fe200000006ff */
[----:B------:R-:W4:Y:S02]  /*2040*/  LDC R227, c[0x0][0x248] ;  /* 0x00009200ffe37b82 */ /* 0x000f240000000800 */
[----:B------:R0:W5:Y:S02]  /*2050*/  LDG.E.U16 R13, desc[UR60][R4.64] ;  /* 0x0000003c040d7981 */ /* 0x000164000c1e1500 */
[----:B0-----:R-:W-:-:S02]  /*2060*/  LEA R14, P1, R193, R122, 0x8 ;  /* 0x0000007ac10e7211 */ /* 0x001fc400078240ff */
[----:B------:R-:W-:Y:S02]  /*2070*/  SHF.L.U32 R25, R2, 0x6, RZ ;  /* 0x0000000602197819 */ /* 0x000fe400000006ff */
[----:B------:R-:W-:Y:S01]  /*2080*/  LEA R16, P0, R109, R122, 0x7 ;  /* 0x0000007a6d107211 */ /* 0x000fe200078038ff */
[----:B------:R-:W-:Y:S01]  /*2090*/  IMAD R109, R0, 0x110, RZ ;  /* 0x00000110006d7824 */ /* 0x000fe200078e02ff */
[----:B------:R-:W0:Y:S01]  /*20a0*/  LDC R230, c[0x0][0x248] ;  /* 0x00009200ffe67b82 */ /* 0x000e220000000800 */
[----:B------:R-:W-:Y:S01]  /*20b0*/  IMAD R5, R20, 0x150, RZ ;  /* 0x0000015014057824 */ /* 0x000fe200078e02ff */
[----:B------:R-:W-:Y:S01]  /*20c0*/  LEA.HI.X.SX32 R15, R43, R123, 0x1, P1 ;  /* 0x0000007b2b0f7211 */ /* 0x000fe200008f0eff */
[----:B------:R-:W-:-:S05]  /*20d0*/  IMAD R49, R49, 0x1b0, RZ ;  /* 0x000001b031317824 */ /* 0x000fca00078e02ff */
[----:B------:R-:W1:Y:S01]  /*20e0*/  LDC R0, c[0x0][0x248] ;  /* 0x00009200ff007b82 */ /* 0x000e620000000800 */
[-C--:B------:R-:W-:Y:S01]  /*20f0*/  LEA.HI.X.SX32 R17, R25, R123.reuse, 0x1, P0 ;  /* 0x0000007b19117211 */ /* 0x080fe200000f0eff */
[----:B------:R4:W2:Y:S01]  /*2100*/  LDG.E.U16 R14, desc[UR60][R14.64] ;  /* 0x0000003c0e0e7981 */ /* 0x0008a2000c1e1500 */
[-C--:B------:R-:W-:Y:S02]  /*2110*/  IADD3 R4, P1, R5, R122.reuse, RZ ;  /* 0x0000007a05047210 */ /* 0x080fe40007f3e0ff */
[-C--:B------:R-:W-:Y:S01]  /*2120*/  IADD3 R24, P0, R109, R122.reuse, RZ ;  /* 0x0000007a6d187210 */ /* 0x080fe20007f1e0ff */
[----:B------:R4:W2:Y:S01]  /*2130*/  LDG.E.U16 R16, desc[UR60][R16.64] ;  /* 0x0000003c10107981 */ /* 0x0008a2000c1e1500 */
[-C--:B------:R-:W-:Y:S01]  /*2140*/  LEA.HI.X.SX32 R5, R77, R123.reuse, 0x1, P1 ;  /* 0x0000007b4d057211 */ /* 0x080fe200008f0eff */
[----:B------:R-:W-:Y:S01]  /*2150*/  IMAD R77, R46, 0x190, RZ ;  /* 0x000001902e4d7824 */ /* 0x000fe200078e02ff */
[-C--:B------:R-:W-:Y:S01]  /*2160*/  IADD3 R20, P2, R195, R122.reuse, RZ ;  /* 0x0000007ac3147210 */ /* 0x080fe20007f5e0ff */
[----:B------:R-:W0:Y:S01]  /*2170*/  LDC R46, c[0x0][0x248] ;  /* 0x00009200ff2e7b82 */ /* 0x000e220000000800 */
[----:B----4-:R-:W-:Y:S01]  /*2180*/  IMAD R15, R74, 0x1e0, RZ ;  /* 0x000001e04a0f7824 */ /* 0x010fe200078e02ff */
[----:B------:R-:W-:Y:S01]  /*2190*/  IADD3 R74, P1, R49, R122, RZ ;  /* 0x0000007a314a7210 */ /* 0x000fe20007f3e0ff */
[----:B------:R-:W-:Y:S01]  /*21a0*/  IMAD R43, R50, 0x1d0, RZ ;  /* 0x000001d0322b7824 */ /* 0x000fe200078e02ff */
[----:B------:R-:W-:-:S04]  /*21b0*/  LEA.HI.X.SX32 R25, R21, R123, 0x1, P0 ;  /* 0x0000007b15197211 */ /* 0x000fc800000f0eff */
[----:B------:R-:W4:Y:S01]  /*21c0*/  LDC R17, c[0x0][0x248] ;  /* 0x00009200ff117b82 */ /* 0x000f220000000800 */
[----:B------:R-:W-:Y:S01]  /*21d0*/  LEA.HI.X.SX32 R21, R187, R123, 0x1, P2 ;  /* 0x0000007bbb157211 */ /* 0x000fe200010f0eff */
[----:B------:R1:W2:Y:S06]  /*21e0*/  LDG.E.U16 R8, desc[UR60][R24.64] ;  /* 0x0000003c18087981 */ /* 0x0002ac000c1e1500 */
[----:B------:R-:W0:Y:S01]  /*21f0*/  LDC R49, c[0x0][0x248] ;  /* 0x00009200ff317b82 */ /* 0x000e220000000800 */
[-C--:B------:R-:W-:Y:S01]  /*2200*/  IADD3 R76, P0, R77, R122.reuse, RZ ;  /* 0x0000007a4d4c7210 */ /* 0x080fe20007f1e0ff */
[----:B------:R-:W2:Y:S01]  /*2210*/  LDG.E.U16 R21, desc[UR60][R20.64] ;  /* 0x0000003c14157981 */ /* 0x000ea2000c1e1500 */
[----:B-1----:R-:W-:-:S02]  /*2220*/  IADD3 R24, P2, R43, R122, RZ ;  /* 0x0000007a2b187210 */ /* 0x002fc40007f5e0ff */
[----:B------:R-:W-:-:S03]  /*2230*/  LEA.HI.X.SX32 R77, R75, R123, 0x1, P0 ;  /* 0x0000007b4b4d7211 */ /* 0x000fc600000f0eff */
[----:B------:R-:W1:Y:S01]  /*2240*/  LDC R43, c[0x0][0x248] ;  /* 0x00009200ff2b7b82 */ /* 0x000e620000000800 */
[-C--:B------:R-:W-:Y:S02]  /*2250*/  LEA.HI.X.SX32 R75, R105, R123.reuse, 0x1, P1 ;  /* 0x0000007b694b7211 */ /* 0x080fe400008f0eff */
[----:B------:R-:W-:Y:S01]  /*2260*/  LEA.HI.X.SX32 R25, R103, R123, 0x1, P2 ;  /* 0x0000007b67197211 */ /* 0x000fe200010f0eff */
[----:B------:R4:W2:Y:S01]  /*2270*/  LDG.E.U16 R20, desc[UR60][R4.64] ;  /* 0x0000003c04147981 */ /* 0x0008a2000c1e1500 */
[----:B------:R-:W-:Y:S02]  /*2280*/  IMAD R103, R0, 0x120, RZ ;  /* 0x0000012000677824 */ /* 0x000fe400078e02ff */
[----:B------:R-:W-:Y:S01]  /*2290*/  IMAD R105, R6, 0x140, RZ ;  /* 0x0000014006697824 */ /* 0x000fe200078e02ff */
[----:B------:R-:W1:Y:S01]  /*22a0*/  LDC R0, c[0x0][0x248] ;  /* 0x00009200ff007b82 */ /* 0x000e620000000800 */
[----:B------:R-:W2:Y:S01]  /*22b0*/  LDG.E.U16 R25, desc[UR60][R24.64] ;  /* 0x0000003c18197981 */ /* 0x000ea2000c1e1500 */
[----:B----4-:R-:W-:-:S06]  /*22c0*/  IADD3 R4, P0, R15, R122, RZ ;  /* 0x0000007a0f047210 */ /* 0x010fcc0007f1e0ff */
[----:B------:R-:W4:Y:S01]  /*22d0*/  LDC R50, c[0x0][0x248] ;  /* 0x00009200ff327b82 */ /* 0x000f220000000800 */
[----:B------:R-:W-:Y:S01]  /*22e0*/  IMAD R17, R17, 0x160, RZ ;  /* 0x0000016011117824 */ /* 0x000fe200078e02ff */
[----:B------:R-:W-:Y:S01]  /*22f0*/  LEA.HI.X.SX32 R5, R19, R123, 0x1, P0 ;  /* 0x0000007b13057211 */ /* 0x000fe200000f0eff */
[----:B0-----:R-:W-:Y:S01]  /*2300*/  IMAD R49, R49, 0x1a0, RZ ;  /* 0x000001a031317824 */ /* 0x001fe200078e02ff */
[----:B------:R0:W2:Y:S04]  /*2310*/  LDG.E.U16 R19, desc[UR60][R74.64] ;  /* 0x0000003c4a137981 */ /* 0x0000a8000c1e1500 */
[----:B------:R0:W2:Y:S01]  /*2320*/  LDG.E.U16 R24, desc[UR60][R4.64] ;  /* 0x0000003c04187981 */ /* 0x0000a2000c1e1500 */
[----:B------:R-:W4:Y:S03]  /*2330*/  LDC R6, c[0x0][0x248] ;  /* 0x00009200ff067b82 */ /* 0x000f260000000800 */
[----:B------:R1:W2:Y:S01]  /*2340*/  LDG.E.U16 R15, desc[UR60][R76.64] ;  /* 0x0000003c4c0f7981 */ /* 0x0002a2000c1e1500 */
[----:B0-----:R-:W-:-:S04]  /*2350*/  IADD3 R74, P0, R103, R122, RZ ;  /* 0x0000007a674a7210 */ /* 0x001fc80007f1e0ff */
[----:B------:R-:W0:Y:S01]  /*2360*/  LDC R103, c[0x0][0x248] ;  /* 0x00009200ff677b82 */ /* 0x000e220000000800 */
[----:B------:R-:W-:Y:S02]  /*2370*/  IADD3 R4, P1, R105, R122, RZ ;  /* 0x0000007a69047210 */ /* 0x000fe40007f3e0ff */
[-C--:B------:R-:W-:Y:S01]  /*2380*/  LEA.HI.X.SX32 R75, R101, R123.reuse, 0x1, P0 ;  /* 0x0000007b654b7211 */ /* 0x080fe200000f0eff */
[----:B-1----:R-:W-:Y:S01]  /*2390*/  IMAD R77, R46, 0x180, RZ ;  /* 0x000001802e4d7824 */ /* 0x002fe200078e02ff */
[----:B------:R-:W-:-:S03]  /*23a0*/  LEA.HI.X.SX32 R5, R23, R123, 0x1, P1 ;  /* 0x0000007b17057211 */ /* 0x000fc600008f0eff */
[----:B------:R1:W2:Y:S01]  /*23b0*/  LDG.E.U16 R23, desc[UR60][R74.64] ;  /* 0x0000003c4a177981 */ /* 0x0002a2000c1e1500 */
[-C--:B------:R-:W-:Y:S01]  /*23c0*/  IADD3 R78, P0, R17, R122.reuse, RZ ;  /* 0x0000007a114e7210 */ /* 0x080fe20007f1e0ff */
[----:B------:R-:W-:Y:S01]  /*23d0*/  IMAD R101, R84, 0x1f0, RZ ;  /* 0x000001f054657824 */ /* 0x000fe200078e02ff */
[-C--:B------:R-:W-:Y:S01]  /*23e0*/  IADD3 R76, P2, R77, R122.reuse, RZ ;  /* 0x0000007a4d4c7210 */ /* 0x080fe20007f5e0ff */
[----:B------:R-:W0:Y:S01]  /*23f0*/  LDC R84, c[0x0][0x248] ;  /* 0x00009200ff547b82 */ /* 0x000e220000000800 */
[----:B------:R-:W-:Y:S01]  /*2400*/  LEA.HI.X.SX32 R79, R79, R123, 0x1, P0 ;  /* 0x0000007b4f4f7211 */ /* 0x000fe200000f0eff */
[----:B------:R-:W2:Y:S01]  /*2410*/  LDG.E.U16 R4, desc[UR60][R4.64] ;  /* 0x0000003c04047981 */ /* 0x000ea2000c1e1500 */
[----:B-1----:R-:W-:-:S03]  /*2420*/  IADD3 R74, P1, R49, R122, RZ ;  /* 0x0000007a314a7210 */ /* 0x002fc60007f3e0ff */
[----:B------:R1:W2:Y:S01]  /*2430*/  LDG.E.U16 R17, desc[UR60][R78.64] ;  /* 0x0000003c4e117981 */ /* 0x0002a2000c1e1500 */
[-C--:B------:R-:W-:Y:S01]  /*2440*/  LEA.HI.X.SX32 R77, R95, R123.reuse, 0x1, P2 ;  /* 0x0000007b5f4d7211 */ /* 0x080fe200010f0eff */
[----:B------:R-:W3:Y:S01]  /*2450*/  LDC R105, c[0x0][0x248] ;  /* 0x00009200ff697b82 */ /* 0x000ee20000000800 */
[----:B------:R-:W-:Y:S01]  /*2460*/  LEA.HI.X.SX32 R75, R85, R123, 0x1, P1 ;  /* 0x0000007b554b7211 */ /* 0x000fe200008f0eff */
[----:B------:R-:W-:Y:S02]  /*2470*/  IMAD R85, R43, 0x170, RZ ;  /* 0x000001702b557824 */ /* 0x000fe400078e02ff */
[----:B------:R-:W-:Y:S01]  /*2480*/  IMAD R95, R80, 0x1c0, RZ ;  /* 0x000001c0505f7824 */ /* 0x000fe200078e02ff */
[----:B------:R4:W2:Y:S01]  /*2490*/  LDG.E.U16 R46, desc[UR60][R76.64] ;  /* 0x0000003c4c2e7981 */ /* 0x0008a2000c1e1500 */
[----:B------:R-:W-:Y:S01]  /*24a0*/  IMAD R43, R0, 0x102, RZ ;  /* 0x00000102002b7824 */ /* 0x000fe200078e02ff */
[-C--:B-1----:R-:W-:Y:S02]  /*24b0*/  IADD3 R78, P1, R85, R122.reuse, RZ ;  /* 0x0000007a554e7210 */ /* 0x082fe40007f3e0ff */
[----:B------:R1:W2:Y:S01]  /*24c0*/  LDG.E.U16 R49, desc[UR60][R74.64] ;  /* 0x0000003c4a317981 */ /* 0x0002a2000c1e1500 */
[----:B------:R-:W3:Y:S01]  /*24d0*/  LDC R85, c[0x0][0x248] ;  /* 0x00009200ff557b82 */ /* 0x000ee20000000800 */
[----:B------:R-:W-:-:S02]  /*24e0*/  IADD3 R80, P0, R95, R122, RZ ;  /* 0x0000007a5f507210 */ /* 0x000fc40007f1e0ff */
[----:B------:R-:W-:Y:S02]  /*24f0*/  LEA R5, R2, R2, 0x7 ;  /* 0x0000000202057211 */ /* 0x000fe400078e38ff */
[----:B----4-:R-:W-:-:S03]  /*2500*/  IADD3 R76, P2, R101, R122, RZ ;  /* 0x0000007a654c7210 */ /* 0x010fc60007f5e0ff */
[----:B------:R-:W4:Y:S01]  /*2510*/  LDC R95, c[0x0][0x248] ;  /* 0x00009200ff5f7b82 */ /* 0x000f220000000800 */
[-C--:B------:R-:W-:Y:S01]  /*2520*/  LEA.HI.X.SX32 R81, R81, R123.reuse, 0x1, P0 ;  /* 0x0000007b51517211 */ /* 0x080fe200000f0eff */
[----:B------:R-:W-:Y:S01]  /*2530*/  IMAD R101, R50, 0x122, RZ ;  /* 0x0000012232657824 */ /* 0x000fe200078e02ff */
[-C--:B-1----:R-:W-:Y:S02]  /*2540*/  IADD3 R74, P0, R43, R122.reuse, RZ ;  /* 0x0000007a2b4a7210 */ /* 0x082fe40007f1e0ff */
[-C--:B------:R-:W-:Y:S01]  /*2550*/  LEA.HI.X.SX32 R79, R11, R123.reuse, 0x1, P1 ;  /* 0x0000007b0b4f7211 */ /* 0x080fe200008f0eff */
[----:B------:R1:W2:Y:S01]  /*2560*/  LDG.E.U16 R0, desc[UR60][R80.64] ;  /* 0x0000003c50007981 */ /* 0x0002a2000c1e1500 */
[-C--:B------:R-:W-:Y:S01]  /*2570*/  LEA.HI.X.SX32 R77, R83, R123.reuse, 0x1, P2 ;  /* 0x0000007b534d7211 */ /* 0x080fe200010f0eff */
[----:B------:R-:W-:Y:S01]  /*2580*/  IMAD R83, R6, 0x112, RZ ;  /* 0x0000011206537824 */ /* 0x000fe200078e02ff */
[----:B------:R-:W-:Y:S01]  /*2590*/  LEA.HI.X.SX32 R75, R5, R123, 0x1, P0 ;  /* 0x0000007b054b7211 */ /* 0x000fe200000f0eff */
[----:B------:R0:W2:Y:S01]  /*25a0*/  LDG.E.U16 R11, desc[UR60][R78.64] ;  /* 0x0000003c4e0b7981 */ /* 0x0000a2000c1e1500 */
[C---:B------:R-:W-:Y:S01]  /*25b0*/  IMAD R5, R2.reuse, 0x89, RZ ;  /* 0x0000008902057824 */ /* 0x040fe200078e02ff */
[----:B------:R-:W5:Y:S02]  /*25c0*/  LDC R232, c[0x0][0x248] ;  /* 0x00009200ffe87b82 */ /* 0x000f640000000800 */
[----:B------:R0:W2:Y:S01]  /*25d0*/  LDG.E.U16 R74, desc[UR60][R74.64] ;  /* 0x0000003c4a4a7981 */ /* 0x0000a2000c1e1500 */
[----:B-1----:R-:W-:Y:S01]  /*25e0*/  IADD3 R80, P1, R101, R122, RZ ;  /* 0x0000007a65507210 */ /* 0x002fe20007f3e0ff */
[----:B------:R-:W-:-:S02]  /*25f0*/  IMAD R81, R2, 0x91, RZ ;  /* 0x0000009102517824 */ /* 0x000fc400078e02ff */
[----:B------:R1:W2:Y:S02]  /*2600*/  LDG.E.U16 R43, desc[UR60][R76.64] ;  /* 0x0000003c4c2b7981 */ /* 0x0002a4000c1e1500 */
[----:B------:R-:W4:Y:S01]  /*2610*/  LDC R101, c[0x0][0x248] ;  /* 0x00009200ff657b82 */ /* 0x000f220000000800 */
[----:B0-----:R-:W-:Y:S01]  /*2620*/  IMAD R79, R82, 0x132, RZ ;  /* 0x00000132524f7824 */ /* 0x001fe200078e02ff */
[-C--:B------:R-:W-:Y:S01]  /*2630*/  IADD3 R82, P0, R83, R122.reuse, RZ ;  /* 0x0000007a53527210 */ /* 0x080fe20007f1e0ff */
[----:B------:R-:W-:Y:S02]  /*2640*/  IMAD R75, R84, 0x142, RZ ;  /* 0x00000142544b7824 */ /* 0x000fe400078e02ff */
[----:B------:R-:W-:Y:S01]  /*2650*/  IMAD R109, R94, 0x162, RZ ;  /* 0x000001625e6d7824 */ /* 0x000fe200078e02ff */
[-C--:B------:R-:W-:Y:S01]  /*2660*/  LEA.HI.X.SX32 R83, R5, R123.reuse, 0x1, P0 ;  /* 0x0000007b05537211 */ /* 0x080fe200000f0eff */
[C---:B-1----:R-:W-:Y:S01]  /*2670*/  IMAD R77, R2.reuse, 0x99, RZ ;  /* 0x00000099024d7824 */ /* 0x042fe200078e02ff */
[-C--:B------:R-:W-:Y:S01]  /*2680*/  IADD3 R76, P2, R79, R122.reuse, RZ ;  /* 0x0000007a4f4c7210 */ /* 0x080fe20007f5e0ff */
[C---:B------:R-:W-:Y:S01]  /*2690*/  IMAD R5, R2.reuse, 0xa1, RZ ;  /* 0x000000a102057824 */ /* 0x040fe200078e02ff */
[-C--:B------:R-:W-:Y:S01]  /*26a0*/  IADD3 R78, P0, R75, R122.reuse, RZ ;  /* 0x0000007a4b4e7210 */ /* 0x080fe20007f1e0ff */
[----:B---3--:R-:W-:Y:S01]  /*26b0*/  IMAD R85, R85, 0x152, RZ ;  /* 0x0000015255557824 */ /* 0x008fe200078e02ff */
[-C--:B------:R-:W-:Y:S01]  /*26c0*/  LEA.HI.X.SX32 R81, R81, R123.reuse, 0x1, P1 ;  /* 0x0000007b51517211 */ /* 0x080fe200008f0eff */
[----:B----4-:R-:W-:Y:S01]  /*26d0*/  IMAD R95, R95, 0x172, RZ ;  /* 0x000001725f5f7824 */ /* 0x010fe200078e02ff */
[-C--:B------:R-:W-:Y:S01]  /*26e0*/  LEA.HI.X.SX32 R77, R77, R123.reuse, 0x1, P2 ;  /* 0x0000007b4d4d7211 */ /* 0x080fe200010f0eff */
[----:B------:R-:W3:Y:S01]  /*26f0*/  LDG.E.U16 R6, desc[UR60][R82.64] ;  /* 0x0000003c52067981 */ /* 0x000ee2000c1e1500 */
[----:B------:R-:W-:Y:S01]  /*2700*/  IADD3 R84, P1, R109, R122, RZ ;  /* 0x0000007a6d547210 */ /* 0x000fe20007f3e0ff */
[----:B------:R-:W0:Y:S01]  /*2710*/  LDC R234, c[0x0][0x248] ;  /* 0x00009200ffea7b82 */ /* 0x000e220000000800 */
[----:B------:R-:W-:Y:S01]  /*2720*/  LEA.HI.X.SX32 R79, R5, R123, 0x1, P0 ;  /* 0x0000007b054f7211 */ /* 0x000fe200000f0eff */
[----:B------:R1:W4:Y:S01]  /*2730*/  LDG.E.U16 R50, desc[UR60][R76.64] ;  /* 0x0000003c4c327981 */ /* 0x000322000c1e1500 */
[----:B------:R-:W-:-:S03]  /*2740*/  IMAD R75, R2, 0xa9, RZ ;  /* 0x000000a9024b7824 */ /* 0x000fc600078e02ff */
[----:B------:R1:W4:Y:S02]  /*2750*/  LDG.E.U16 R5, desc[UR60][R80.64] ;  /* 0x0000003c50057981 */ /* 0x000324000c1e1500 */
[----:B------:R-:W0:Y:S02]  /*2760*/  LDC R109, c[0x0][0x248] ;  /* 0x00009200ff6d7b82 */ /* 0x000e240000000800 */
[----:B------:R1:W4:Y:S02]  /*2770*/  LDG.E.U16 R78, desc[UR60][R78.64] ;  /* 0x0000003c4e4e7981 */ /* 0x000324000c1e1500 */
[-C--:B-1----:R-:W-:Y:S01]  /*2780*/  IADD3 R76, P0, R85, R122.reuse, RZ ;  /* 0x0000007a554c7210 */ /* 0x082fe20007f1e0ff */
[----:B------:R-:W-:Y:S01]  /*2790*/  IMAD R81, R2, 0xb9, RZ ;  /* 0x000000b902517824 */ /* 0x000fe200078e02ff */
[-C--:B------:R-:W-:Y:S02]  /*27a0*/  IADD3 R80, P2, R95, R122.reuse, RZ ;  /* 0x0000007a5f507210 */ /* 0x080fe40007f5e0ff */
[----:B------:R-:W1:Y:S01]  /*27b0*/  LDC R228, c[0x0][0x248] ;  /* 0x00009200ffe47b82 */ /* 0x000e620000000800 */
[----:B------:R-:W-:Y:S01]  /*27c0*/  IMAD R79, R100, 0x182, RZ ;  /* 0x00000182644f7824 */ /* 0x000fe200078e02ff */
[-C--:B------:R-:W-:Y:S01]  /*27d0*/  LEA.HI.X.SX32 R77, R75, R123.reuse, 0x1, P0 ;  /* 0x0000007b4b4d7211 */ /* 0x080fe200000f0eff */
[C---:B------:R-:W-:Y:S01]  /*27e0*/  IMAD R83, R2.reuse, 0xb1, RZ ;  /* 0x000000b102537824 */ /* 0x040fe200078e02ff */
[-C--:B------:R-:W-:Y:S01]  /*27f0*/  LEA.HI.X.SX32 R81, R81, R123.reuse, 0x1, P2 ;  /* 0x0000007b51517211 */ /* 0x080fe200010f0eff */
[C---:B------:R-:W-:Y:S01]  /*2800*/  IMAD R75, R2.reuse, 0xc1, RZ ;  /* 0x000000c1024b7824 */ /* 0x040fe200078e02ff */
[----:B------:R-:W-:Y:S01]  /*2810*/  IADD3 R82, P0, R79, R122, RZ ;  /* 0x0000007a4f527210 */ /* 0x000fe20007f1e0ff */
[----:B------:R-:W-:Y:S01]  /*2820*/  IMAD R101, R101, 0x192, RZ ;  /* 0x0000019265657824 */ /* 0x000fe200078e02ff */
[-C--:B------:R-:W-:Y:S01]  /*2830*/  LEA.HI.X.SX32 R85, R83, R123.reuse, 0x1, P1 ;  /* 0x0000007b53557211 */ /* 0x080fe200008f0eff */
[----:B------:R-:W-:Y:S01]  /*2840*/  IMAD R103, R103, 0x1a2, RZ ;  /* 0x000001a267677824 */ /* 0x000fe200078e02ff */
[----:B------:R-:W4:Y:S01]  /*2850*/  LDG.E.U16 R77, desc[UR60][R76.64] ;  /* 0x0000003c4c4d7981 */ /* 0x000f22000c1e1500 */
[----:B------:R-:W-:Y:S01]  /*2860*/  LEA.HI.X.SX32 R83, R75, R123, 0x1, P0 ;  /* 0x0000007b4b537211 */ /* 0x000fe200000f0eff */
[----:B------:R-:W-:-:S02]  /*2870*/  IMAD R79, R2, 0xc9, RZ ;  /* 0x000000c9024f7824 */ /* 0x000fc400078e02ff */
[----:B------:R-:W-:Y:S01]  /*2880*/  IMAD R187, R104, 0x1b2, RZ ;  /* 0x000001b268bb7824 */ /* 0x000fe200078e02ff */
[----:B------:R-:W-:Y:S01]  /*2890*/  IADD3 R100, P1, R103, R122, RZ ;  /* 0x0000007a67647210 */ /* 0x000fe20007f3e0ff */
[----:B------:R-:W-:Y:S01]  /*28a0*/  IMAD R95, R2, 0xd1, RZ ;  /* 0x000000d1025f7824 */ /* 0x000fe200078e02ff */
[----:B------:R0:W4:Y:S01]  /*28b0*/  LDG.E.U16 R75, desc[UR60][R84.64] ;  /* 0x0000003c544b7981 */ /* 0x000122000c1e1500 */
[----:B------:R-:W-:-:S03]  /*28c0*/  IMAD R105, R105, 0x1c2, RZ ;  /* 0x000001c269697824 */ /* 0x000fc600078e02ff */
[----:B------:R0:W4:Y:S01]  /*28d0*/  LDG.E.U16 R76, desc[UR60][R80.64] ;  /* 0x0000003c504c7981 */ /* 0x000122000c1e1500 */
[-C--:B------:R-:W-:Y:S01]  /*28e0*/  IADD3 R94, P2, R187, R122.reuse, RZ ;  /* 0x0000007abb5e7210 */ /* 0x080fe20007f5e0ff */
[----:B0-----:R-:W-:Y:S02]  /*28f0*/  IMAD R109, R109, 0x1d2, RZ ;  /* 0x000001d26d6d7824 */ /* 0x001fe400078e02ff */
[----:B------:R0:W4:Y:S01]  /*2900*/  LDG.E.U16 R82, desc[UR60][R82.64] ;  /* 0x0000003c52527981 */ /* 0x000122000c1e1500 */
[C---:B------:R-:W-:Y:S01]  /*2910*/  IMAD R85, R2.reuse, 0xd9, RZ ;  /* 0x000000d902557824 */ /* 0x040fe200078e02ff */
[-C--:B------:R-:W-:Y:S02]  /*2920*/  IADD3 R80, P0, R101, R122.reuse, RZ ;  /* 0x0000007a65507210 */ /* 0x080fe40007f1e0ff */
[-C--:B------:R-:W-:Y:S02]  /*2930*/  LEA.HI.X.SX32 R101, R95, R123.reuse, 0x1, P1 ;  /* 0x0000007b5f657211 */ /* 0x080fe400008f0eff */
[-C--:B------:R-:W-:Y:S01]  /*2940*/  LEA.HI.X.SX32 R81, R79, R123.reuse, 0x1, P0 ;  /* 0x0000007b4f517211 */ /* 0x080fe200000f0eff */
[----:B------:R-:W-:Y:S01]  /*2950*/  IMAD R79, R2, 0xe1, RZ ;  /* 0x000000e1024f7824 */ /* 0x000fe200078e02ff */
[-C--:B------:R-:W-:Y:S01]  /*2960*/  IADD3 R84, P0, R105, R122.reuse, RZ ;  /* 0x0000007a69547210 */ /* 0x080fe20007f1e0ff */
[----:B------:R-:W-:Y:S01]  /*2970*/  IMAD R105, R150, 0x1e2, RZ ;  /* 0x000001e296697824 */ /* 0x000fe200078e02ff */
[-C--:B------:R-:W-:Y:S01]  /*2980*/  LEA.HI.X.SX32 R95, R85, R123.reuse, 0x1, P2 ;  /* 0x0000007b555f7211 */ /* 0x080fe200010f0eff */
[----:B------:R-:W1:Y:S01]  /*2990*/  LDC R150, c[0x0][0x248] ;  /* 0x00009200ff967b82 */ /* 0x000e620000000800 */
[----:B------:R-:W-:Y:S01]  /*29a0*/  LEA.HI.X.SX32 R85, R79, R123, 0x1, P0 ;  /* 0x0000007b4f557211 */ /* 0x000fe200000f0eff */
[----:B0-----:R-:W-:Y:S01]  /*29b0*/  IMAD R83, R2, 0xe9, RZ ;  /* 0x000000e902537824 */ /* 0x001fe200078e02ff */
[----:B------:R0:W4:Y:S01]  /*29c0*/  LDG.E.U16 R79, desc[UR60][R100.64] ;  /* 0x0000003c644f7981 */ /* 0x000122000c1e1500 */
[----:B------:R-:W-:Y:S01]  /*29d0*/  IMAD R187, R152, 0x1f2, RZ ;  /* 0x000001f298bb7824 */ /* 0x000fe200078e02ff */
[----:B------:R-:W-:-:S02]  /*29e0*/  IADD3 R104, P0, R109, R122, RZ ;  /* 0x0000007a6d687210 */ /* 0x000fc40007f1e0ff */
[----:B------:R-:W4:Y:S01]  /*29f0*/  LDG.E.U16 R81, desc[UR60][R80.64] ;  /* 0x0000003c50517981 */ /* 0x000f22000c1e1500 */
[----:B------:R-:W-:Y:S01]  /*2a00*/  IMAD R103, R2, 0xf1, RZ ;  /* 0x000000f102677824 */ /* 0x000fe200078e02ff */
[----:B------:R-:W5:Y:S01]  /*2a10*/  LDC R152, c[0x0][0x248] ;  /* 0x00009200ff987b82 */ /* 0x000f620000000800 */
[----:B------:R-:W-:Y:S01]  /*2a20*/  IMAD R193, R144, 0x144, RZ ;  /* 0x0000014490c17824 */ /* 0x000fe200078e02ff */
[----:B------:R-:W4:Y:S01]  /*2a30*/  LDG.E.U16 R85, desc[UR60][R84.64] ;  /* 0x0000003c54557981 */ /* 0x000f22000c1e1500 */
[----:B0-----:R-:W-:Y:S01]  /*2a40*/  IMAD R101, R102, 0x104, RZ ;  /* 0x0000010466657824 */ /* 0x001fe200078e02ff */
[-C--:B------:R-:W-:Y:S02]  /*2a50*/  IADD3 R102, P1, R105, R122.reuse, RZ ;  /* 0x0000007a69667210 */ /* 0x080fe40007f3e0ff */
[----:B------:R0:W4:Y:S01]  /*2a60*/  LDG.E.U16 R80, desc[UR60][R94.64] ;  /* 0x0000003c5e507981 */ /* 0x000122000c1e1500 */
[-C--:B------:R-:W-:Y:S01]  /*2a70*/  IADD3 R100, P2, R187, R122.reuse, RZ ;  /* 0x0000007abb647210 */ /* 0x080fe20007f5e0ff */
[----:B------:R-:W5:Y:S01]  /*2a80*/  LDC R144, c[0x0][0x248] ;  /* 0x00009200ff907b82 */ /* 0x000f620000000800 */
[-C--:B------:R-:W-:Y:S01]  /*2a90*/  LEA.HI.X.SX32 R105, R83, R123.reuse, 0x1, P0 ;  /* 0x0000007b53697211 */ /* 0x080fe200000f0eff */
[----:B0-----:R-:W-:Y:S01]  /*2aa0*/  IMAD R95, R2, 0xf9, RZ ;  /* 0x000000f9025f7824 */ /* 0x001fe200078e02ff */
[-C--:B------:R-:W-:Y:S01]  /*2ab0*/  IADD3 R94, P0, R101, R122.reuse, RZ ;  /* 0x0000007a655e7210 */ /* 0x080fe20007f1e0ff */
[----:B------:R-:W-:Y:S01]  /*2ac0*/  IMAD R187, R142, 0x124, RZ ;  /* 0x000001248ebb7824 */ /* 0x000fe200078e02ff */
[-C--:B------:R-:W-:Y:S01]  /*2ad0*/  LEA.HI.X.SX32 R103, R103, R123.reuse, 0x1, P1 ;  /* 0x0000007b67677211 */ /* 0x080fe200008f0eff */
[----:B------:R0:W4:Y:S01]  /*2ae0*/  LDG.E.U16 R83, desc[UR60][R104.64] ;  /* 0x0000003c68537981 */ /* 0x000122000c1e1500 */
[-C--:B------:R-:W-:Y:S01]  /*2af0*/  LEA.HI.X.SX32 R101, R95, R123.reuse, 0x1, P2 ;  /* 0x0000007b5f657211 */ /* 0x080fe200010f0eff */
[----:B------:R-:W5:Y:S01]  /*2b00*/  LDC R142, c[0x0][0x248] ;  /* 0x00009200ff8e7b82 */ /* 0x000f620000000800 */
[----:B------:R-:W-:Y:S01]  /*2b10*/  LEA.HI.X.SX32 R95, R107, R123, 0x1, P0 ;  /* 0x0000007b6b5f7211 */ /* 0x000fe200000f0eff */
[----:B------:R1:W4:Y:S04]  /*2b20*/  LDG.E.U16 R84, desc[UR60][R102.64] ;  /* 0x0000003c66547981 */ /* 0x000328000c1e1500 */
[----:B------:R1:W4:Y:S01]  /*2b30*/  LDG.E.U16 R107, desc[UR60][R94.64] ;  /* 0x0000003c5e6b7981 */ /* 0x000322000c1e1500 */
[----:B0-----:R-:W-:Y:S01]  /*2b40*/  IMAD R105, R146, 0x164, RZ ;  /* 0x0000016492697824 */ /* 0x001fe200078e02ff */
[----:B------:R-:W-:-:S02]  /*2b50*/  IADD3 R104, P1, R193, R122, RZ ;  /* 0x0000007ac1687210 */ /* 0x000fc40007f3e0ff */
[----:B------:R0:W4:Y:S01]  /*2b60*/  LDG.E.U16 R109, desc[UR60][R100.64] ;  /* 0x0000003c646d7981 */ /* 0x000122000c1e1500 */
[----:B------:R-:W5:Y:S01]  /*2b70*/  LDC R146, c[0x0][0x248] ;  /* 0x00009200ff927b82 */ /* 0x000f620000000800 */
[----:B-1----:R-:W-:Y:S01]  /*2b80*/  IMAD R103, R148, 0x184, RZ ;  /* 0x0000018494677824 */ /* 0x002fe200078e02ff */
[----:B------:R-:W-:-:S06]  /*2b90*/  IADD3 R94, P0, R187, R122, RZ ;  /* 0x0000007abb5e7210 */ /* 0x000fcc0007f1e0ff */
[----:B------:R-:W1:Y:S01]  /*2ba0*/  LDC R148, c[0x0][0x248] ;  /* 0x00009200ff947b82 */ /* 0x000e620000000800 */
[-C--:B------:R-:W-:Y:S02]  /*2bb0*/  LEA.HI.X.SX32 R95, R140, R123.reuse, 0x1, P0 ;  /* 0x0000007b8c5f7211 */ /* 0x080fe400000f0eff */
[-C--:B------:R-:W-:Y:S01]  /*2bc0*/  IADD3 R102, P0, R105, R122.reuse, RZ ;  /* 0x0000007a69667210 */ /* 0x080fe20007f1e0ff */
[----:B0-----:R-:W-:Y:S01]  /*2bd0*/  IMAD R101, R150, 0x1a4, RZ ;  /* 0x000001a496657824 */ /* 0x001fe200078e02ff */
[----:B------:R-:W-:Y:S02]  /*2be0*/  IADD3 R100, P2, R103, R122, RZ ;  /* 0x0000007a67647210 */ /* 0x000fe40007f5e0ff */
[-C--:B------:R-:W-:Y:S01]  /*2bf0*/  LEA.HI.X.SX32 R103, R132, R123.reuse, 0x1, P0 ;  /* 0x0000007b84677211 */ /* 0x080fe200000f0eff */
[----:B------:R-:W0:Y:S01]  /*2c00*/  LDC R150, c[0x0][0x248] ;  /* 0x00009200ff967b82 */ /* 0x000e220000000800 */
[----:B------:R-:W-:Y:S02]  /*2c10*/  LEA.HI.X.SX32 R105, R106, R123, 0x1, P1 ;  /* 0x0000007b6a697211 */ /* 0x000fe400008f0eff */
[----:B------:R5:W4:Y:S02]  /*2c20*/  LDG.E.U16 R106, desc[UR60][R94.64] ;  /* 0x0000003c5e6a7981 */ /* 0x000b24000c1e1500 */
[----:B-----5:R-:W-:-:S02]  /*2c30*/  IMAD R193, R152, 0x1c4, RZ ;  /* 0x000001c498c17824 */ /* 0x020fc400078e02ff */
[----:B------:R-:W-:Y:S01]  /*2c40*/  IMAD R195, R154, 0x1e4, RZ ;  /* 0x000001e49ac37824 */ /* 0x000fe200078e02ff */
[----:B------:R-:W5:Y:S01]  /*2c50*/  LDG.E.U16 R105, desc[UR60][R104.64] ;  /* 0x0000003c68697981 */ /* 0x000f62000c1e1500 */
[----:B------:R-:W1:Y:S01]  /*2c60*/  LDC R132, c[0x0][0x248] ;  /* 0x00009200ff847b82 */ /* 0x000e620000000800 */
[----:B------:R-:W-:Y:S02]  /*2c70*/  IADD3 R94, P1, R101, R122, RZ ;  /* 0x0000007a655e7210 */ /* 0x000fe40007f3e0ff */
[----:B------:R-:W-:Y:S01]  /*2c80*/  LEA.HI.X.SX32 R101, R133, R123, 0x1, P2 ;  /* 0x0000007b85657211 */ /* 0x000fe200010f0eff */
[----:B------:R-:W-:-:S04]  /*2c90*/  IMAD R187, R142, 0x114, RZ ;  /* 0x000001148ebb7824 */ /* 0x000fc800078e02ff */
[----:B------:R-:W0:Y:S01]  /*2ca0*/  LDC R133, c[0x0][0x248] ;  /* 0x00009200ff857b82 */ /* 0x000e220000000800 */
[----:B------:R-:W-:Y:S01]  /*2cb0*/  LEA.HI.X.SX32 R95, R126, R123, 0x1, P1 ;  /* 0x0000007b7e5f7211 */ /* 0x000fe200008f0eff */
[----:B------:R-:W5:Y:S01]  /*2cc0*/  LDG.E.U16 R104, desc[UR60][R102.64] ;  /* 0x0000003c66687981 */ /* 0x000f62000c1e1500 */
[----:B------:R-:W-:-:S05]  /*2cd0*/  IADD3 R126, P2, R195, R122, RZ ;  /* 0x0000007ac37e7210 */ /* 0x000fca0007f5e0ff */
[----:B------:R-:W0:Y:S01]  /*2ce0*/  LDC R140, c[0x0][0x248] ;  /* 0x00009200ff8c7b82 */ /* 0x000e220000000800 */
[----:B------:R1:W5:Y:S01]  /*2cf0*/  LDG.E.U16 R103, desc[UR60][R100.64] ;  /* 0x0000003c64677981 */ /* 0x000362000c1e1500 */
[----:B------:R-:W-:-:S03]  /*2d00*/  LEA.HI.X.SX32 R127, R127, R123, 0x1, P2 ;  /* 0x0000007b7f7f7211 */ /* 0x000fc600010f0eff */
[----:B------:R1:W5:Y:S03]  /*2d10*/  LDG.E.U16 R102, desc[UR60][R94.64] ;  /* 0x0000003c5e667981 */ /* 0x000366000c1e1500 */
[----:B------:R-:W0:Y:S01]  /*2d20*/  LDC R142, c[0x0][0x248] ;  /* 0x00009200ff8e7b82 */ /* 0x000e220000000800 */
[----:B-1----:R-:W-:Y:S01]  /*2d30*/  IADD3 R100, P1, R193, R122, RZ ;  /* 0x0000007ac1647210 */ /* 0x002fe20007f3e0ff */
[----:B------:R-:W-:-:S06]  /*2d40*/  IMAD R193, R144, 0x134, RZ ;  /* 0x0000013490c17824 */ /* 0x000fcc00078e02ff */
[----:B------:R-:W1:Y:S01]  /*2d50*/  LDC R144, c[0x0][0x248] ;  /* 0x00009200ff907b82 */ /* 0x000e620000000800 */
[-C--:B------:R-:W-:Y:S02]  /*2d60*/  IADD3 R94, P0, R187, R122.reuse, RZ ;  /* 0x0000007abb5e7210 */ /* 0x080fe40007f1e0ff */
[-C--:B------:R-:W-:Y:S02]  /*2d70*/  LEA.HI.X.SX32 R101, R124, R123.reuse, 0x1, P1 ;  /* 0x0000007b7c657211 */ /* 0x080fe400008f0eff */
[-C--:B------:R-:W-:Y:S01]  /*2d80*/  IADD3 R124, P1, R193, R122.reuse, RZ ;  /* 0x0000007ac17c7210 */ /* 0x080fe20007f3e0ff */
[----:B------:R-:W-:Y:S01]  /*2d90*/  IMAD R187, R132, 0x154, RZ ;  /* 0x0000015484bb7824 */ /* 0x000fe200078e02ff */
[-C--:B------:R-:W-:Y:S01]  /*2da0*/  LEA.HI.X.SX32 R95, R128, R123.reuse, 0x1, P0 ;  /* 0x0000007b805f7211 */ /* 0x080fe200000f0eff */
[----:B------:R-:W2:Y:S01]  /*2db0*/  LDC R154, c[0x0][0x248] ;  /* 0x00009200ff9a7b82 */ /* 0x000ea20000000800 */
[----:B------:R-:W5:Y:S01]  /*2dc0*/  LDG.E.U16 R101, desc[UR60][R100.64] ;  /* 0x0000003c64657981 */ /* 0x000f62000c1e1500 */
[----:B------:R-:W-:Y:S01]  /*2dd0*/  LEA.HI.X.SX32 R125, R125, R123, 0x1, P1 ;  /* 0x0000007b7d7d7211 */ /* 0x000fe200008f0eff */
[----:B0-----:R-:W-:Y:S01]  /*2de0*/  IMAD R133, R133, 0x174, RZ ;  /* 0x0000017485857824 */ /* 0x001fe200078e02ff */
[----:B------:R-:W-:Y:S01]  /*2df0*/  IADD3 R128, P0, R187, R122, RZ ;  /* 0x0000007abb807210 */ /* 0x000fe20007f1e0ff */
[----:B------:R-:W5:Y:S01]  /*2e00*/  LDG.E.U16 R95, desc[UR60][R94.64] ;  /* 0x0000003c5e5f7981 */ /* 0x000f62000c1e1500 */
[----:B------:R-:W-:-:S02]  /*2e10*/  IMAD R187, R146, 0x194, RZ ;  /* 0x0000019492bb7824 */ /* 0x000fc400078e02ff */
[----:B------:R-:W0:Y:S01]  /*2e20*/  LDC R152, c[0x0][0x248] ;  /* 0x00009200ff987b82 */ /* 0x000e220000000800 */
[----:B------:R1:W5:Y:S01]  /*2e30*/  LDG.E.U16 R100, desc[UR60][R126.64] ;  /* 0x0000003c7e647981 */ /* 0x000362000c1e1500 */
[----:B------:R-:W-:-:S03]  /*2e40*/  IADD3 R132, P1, R133, R122, RZ ;  /* 0x0000007a85847210 */ /* 0x000fc60007f3e0ff */
[----:B------:R1:W5:Y:S02]  /*2e50*/  LDG.E.U16 R94, desc[UR60][R124.64] ;  /* 0x0000003c7c5e7981 */ /* 0x000364000c1e1500 */
[----:B-1----:R-:W-:Y:S02]  /*2e60*/  IMAD R127, R148, 0x1b4, RZ ;  /* 0x000001b4947f7824 */ /* 0x002fe400078e02ff */
[----:B------:R-:W1:Y:S01]  /*2e70*/  LDC R148, c[0x0][0x248] ;  /* 0x00009200ff947b82 */ /* 0x000e620000000800 */
[----:B------:R-:W-:Y:S01]  /*2e80*/  IMAD R125, R150, 0x1d4, RZ ;  /* 0x000001d4967d7824 */ /* 0x000fe200078e02ff */
[----:B------:R-:W-:-:S06]  /*2e90*/  LEA.HI.X.SX32 R129, R129, R123, 0x1, P0 ;  /* 0x0000007b81817211 */ /* 0x000fcc00000f0eff */
[----:B------:R-:W0:Y:S01]  /*2ea0*/  LDC R150, c[0x0][0x248] ;  /* 0x00009200ff967b82 */ /* 0x000e220000000800 */
[-C--:B------:R-:W-:Y:S02]  /*2eb0*/  IADD3 R124, P0, R187, R122.reuse, RZ ;  /* 0x0000007abb7c7210 */ /* 0x080fe40007f1e0ff */
[----:B------:R-:W-:Y:S02]  /*2ec0*/  IADD3 R126, P2, R127, R122, RZ ;  /* 0x0000007a7f7e7210 */ /* 0x000fe40007f5e0ff */
[-C--:B------:R-:W-:Y:S01]  /*2ed0*/  LEA.HI.X.SX32 R133, R121, R123.reuse, 0x1, P1 ;  /* 0x0000007b79857211 */ /* 0x080fe200008f0eff */
[----:B------:R-:W-:Y:S01]  /*2ee0*/  IMAD R197, R156, 0x1f4, RZ ;  /* 0x000001f49cc57824 */ /* 0x000fe200078e02ff */
[----:B------:R2:W5:Y:S01]  /*2ef0*/  LDG.E.U16 R121, desc[UR60][R128.64] ;  /* 0x0000003c80797981 */ /* 0x000562000c1e1500 */
[----:B------:R-:W3:Y:S01]  /*2f00*/  LDC R156, c[0x0][0x248] ;  /* 0x00009200ff9c7b82 */ /* 0x000ee20000000800 */
[----:B------:R-:W-:Y:S01]  /*2f10*/  LEA.HI.X.SX32 R127, R136, R123, 0x1, P2 ;  /* 0x0000007b887f7211 */ /* 0x000fe200010f0eff */
[----:B------:R-:W-:Y:S01]  /*2f20*/  IMAD R193, R140, 0x106, RZ ;  /* 0x000001068cc17824 */ /* 0x000fe200078e02ff */
[----:B------:R-:W5:Y:S01]  /*2f30*/  LDG.E.U16 R132, desc[UR60][R132.64] ;  /* 0x0000003c84847981 */ /* 0x000f62000c1e1500 */
[----:B------:R-:W-:-:S03]  /*2f40*/  IMAD R195, R142, 0x116, RZ ;  /* 0x000001168ec37824 */ /* 0x000fc600078e02ff */
[----:B------:R2:W5:Y:S02]  /*2f50*/  LDG.E.U16 R136, desc[UR60][R126.64] ;  /* 0x0000003c7e887981 */ /* 0x000564000c1e1500 */
[----:B--2---:R-:W-:Y:S02]  /*2f60*/  IADD3 R128, P1, R125, R122, RZ ;  /* 0x0000007a7d807210 */ /* 0x004fe40007f3e0ff */
[-C--:B------:R-:W-:Y:S02]  /*2f70*/  LEA.HI.X.SX32 R125, R138, R123.reuse, 0x1, P0 ;  /* 0x0000007b8a7d7211 */ /* 0x080fe400000f0eff */
[----:B------:R-:W-:-:S03]  /*2f80*/  LEA.HI.X.SX32 R129, R131, R123, 0x1, P1 ;  /* 0x0000007b83817211 */ /* 0x000fc600008f0eff */
[----:B------:R2:W5:Y:S01]  /*2f90*/  LDG.E.U16 R133, desc[UR60][R124.64] ;  /* 0x0000003c7c857981 */ /* 0x000562000c1e1500 */
[----:B------:R-:W-:Y:S01]  /*2fa0*/  IMAD R127, R144, 0x126, RZ ;  /* 0x00000126907f7824 */ /* 0x000fe200078e02ff */
[-C--:B------:R-:W-:Y:S01]  /*2fb0*/  IADD3 R126, P0, R193, R122.reuse, RZ ;  /* 0x0000007ac17e7210 */ /* 0x080fe20007f1e0ff */
[C---:B------:R-:W-:Y:S01]  /*2fc0*/  IMAD R131, R2.reuse, 0x83, RZ ;  /* 0x0000008302837824 */ /* 0x040fe200078e02ff */
[----:B------:R1:W5:Y:S01]  /*2fd0*/  LDG.E.U16 R138, desc[UR60][R128.64] ;  /* 0x0000003c808a7981 */ /* 0x000362000c1e1500 */
[C---:B------:R-:W-:Y:S01]  /*2fe0*/  IMAD R187, R2.reuse, 0x8b, RZ ;  /* 0x0000008b02bb7824 */ /* 0x040fe200078e02ff */
[----:B--2---:R-:W-:Y:S01]  /*2ff0*/  IADD3 R124, P2, R197, R122, RZ ;  /* 0x0000007ac57c7210 */ /* 0x004fe20007f5e0ff */
[----:B------:R-:W-:-:S03]  /*3000*/  IMAD R193, R2, 0x93, RZ ;  /* 0x0000009302c17824 */ /* 0x000fc600078e02ff */
[-C--:B------:R-:W-:Y:S02]  /*3010*/  LEA.HI.X.SX32 R125, R130, R123.reuse, 0x1, P2 ;  /* 0x0000007b827d7211 */ /* 0x080fe400010f0eff */
[-C--:B-1----:R-:W-:Y:S01]  /*3020*/  IADD3 R128, P1, R195, R122.reuse, RZ ;  /* 0x0000007ac3807210 */ /* 0x082fe20007f3e0ff */
[----:B------:R-:W-:Y:S01]  /*3030*/  IMAD R195, R148, 0x136, RZ ;  /* 0x0000013694c37824 */ /* 0x000fe200078e02ff */
[-C--:B------:R-:W-:Y:S01]  /*3040*/  IADD3 R130, P2, R127, R122.reuse, RZ ;  /* 0x0000007a7f827210 */ /* 0x080fe20007f5e0ff */
[----:B------:R0:W2:Y:S01]  /*3050*/  LDG.E.U16 R140, desc[UR60][R124.64] ;  /* 0x0000003c7c8c7981 */ /* 0x0000a2000c1e1500 */
[-C--:B------:R-:W-:Y:S02]  /*3060*/  LEA.HI.X.SX32 R127, R131, R123.reuse, 0x1, P0 ;  /* 0x0000007b837f7211 */ /* 0x080fe400000f0eff */
[-C--:B------:R-:W-:Y:S01]  /*3070*/  LEA.HI.X.SX32 R129, R187, R123.reuse, 0x1, P1 ;  /* 0x0000007bbb817211 */ /* 0x080fe200008f0eff */
[----:B------:R-:W-:Y:S01]  /*3080*/  IMAD R187, R2, 0x9b, RZ ;  /* 0x0000009b02bb7824 */ /* 0x000fe200078e02ff */
[----:B------:R-:W-:Y:S01]  /*3090*/  LEA.HI.X.SX32 R131, R193, R123, 0x1, P2 ;  /* 0x0000007bc1837211 */ /* 0x000fe200010f0eff */
[----:B------:R1:W2:Y:S01]  /*30a0*/  LDG.E.U16 R142, desc[UR60][R126.64] ;  /* 0x0000003c7e8e7981 */ /* 0x0002a2000c1e1500 */
[----:B0-----:R-:W-:Y:S01]  /*30b0*/  IMAD R125, R150, 0x146, RZ ;  /* 0x00000146967d7824 */ /* 0x001fe200078e02ff */
[----:B------:R-:W-:Y:S01]  /*30c0*/  IADD3 R124, P0, R195, R122, RZ ;  /* 0x0000007ac37c7210 */ /* 0x000fe20007f1e0ff */
[----:B------:R-:W-:Y:S01]  /*30d0*/  IMAD R195, R154, 0x166, RZ ;  /* 0x000001669ac37824 */ /* 0x000fe200078e02ff */
[----:B------:R0:W2:Y:S01]  /*30e0*/  LDG.E.U16 R146, desc[UR60][R130.64] ;  /* 0x0000003c82927981 */ /* 0x0000a2000c1e1500 */
[----:B------:R-:W-:-:S02]  /*30f0*/  IMAD R193, R2, 0xa3, RZ ;  /* 0x000000a302c17824 */ /* 0x000fc400078e02ff */
[----:B-1----:R-:W-:Y:S01]  /*3100*/  IMAD R127, R152, 0x156, RZ ;  /* 0x00000156987f7824 */ /* 0x002fe200078e02ff */
[-C--:B------:R-:W-:Y:S01]  /*3110*/  IADD3 R126, P1, R125, R122.reuse, RZ ;  /* 0x0000007a7d7e7210 */ /* 0x080fe20007f3e0ff */
[----:B------:R1:W2:Y:S01]  /*3120*/  LDG.E.U16 R144, desc[UR60][R128.64] ;  /* 0x0000003c80907981 */ /* 0x0002a2000c1e1500 */
[-C--:B------:R-:W-:Y:S01]  /*3130*/  LEA.HI.X.SX32 R125, R187, R123.reuse, 0x1, P0 ;  /* 0x0000007bbb7d7211 */ /* 0x080fe200000f0eff */
[----:B0-----:R-:W-:Y:S01]  /*3140*/  IMAD R131, R2, 0xb3, RZ ;  /* 0x000000b302837824 */ /* 0x001fe200078e02ff */
[-C--:B------:R-:W-:Y:S01]  /*3150*/  IADD3 R130, P0, R195, R122.reuse, RZ ;  /* 0x0000007ac3827210 */ /* 0x080fe20007f1e0ff */
[----:B---3--:R-:W-:Y:S02]  /*3160*/  IMAD R195, R156, 0x176, RZ ;  /* 0x000001769cc37824 */ /* 0x008fe400078e02ff */
[----:B------:R0:W3:Y:S01]  /*3170*/  LDG.E.U16 R148, desc[UR60][R124.64] ;  /* 0x0000003c7c947981 */ /* 0x0000e2000c1e1500 */
[----:B-1----:R-:W-:Y:S01]  /*3180*/  IADD3 R128, P2, R127, R122, RZ ;  /* 0x0000007a7f807210 */ /* 0x002fe20007f5e0ff */
[C---:B------:R-:W-:Y:S01]  /*3190*/  IMAD R129, R2.reuse, 0xab, RZ ;  /* 0x000000ab02817824 */ /* 0x040fe200078e02ff */
[-C--:B------:R-:W-:Y:S01]  /*31a0*/  LEA.HI.X.SX32 R127, R193, R123.reuse, 0x1, P1 ;  /* 0x0000007bc17f7211 */ /* 0x080fe200008f0eff */
[----:B------:R-:W-:Y:S01]  /*31b0*/  IMAD R187, R2, 0xbb, RZ ;  /* 0x000000bb02bb7824 */ /* 0x000fe200078e02ff */
[----:B------:R-:W-:-:S02]  /*31c0*/  LEA.HI.X.SX32 R131, R131, R123, 0x1, P0 ;  /* 0x0000007b83837211 */ /* 0x000fc400000f0eff */
[----:B------:R-:W-:Y:S01]  /*31d0*/  LEA.HI.X.SX32 R129, R129, R123, 0x1, P2 ;  /* 0x0000007b81817211 */ /* 0x000fe200010f0eff */
[----:B------:R1:W3:Y:S01]  /*31e0*/  LDG.E.U16 R150, desc[UR60][R126.64] ;  /* 0x0000003c7e967981 */ /* 0x0002e2000c1e1500 */
[----:B0-----:R-:W-:Y:S01]  /*31f0*/  IMAD R125, R158, 0x186, RZ ;  /* 0x000001869e7d7824 */ /* 0x001fe200078e02ff */
[----:B------:R-:W-:Y:S01]  /*3200*/  IADD3 R124, P0, R195, R122, RZ ;  /* 0x0000007ac37c7210 */ /* 0x000fe20007f1e0ff */
[----:B------:R-:W-:Y:S01]  /*3210*/  IMAD R195, R162, 0x1a6, RZ ;  /* 0x000001a6a2c37824 */ /* 0x000fe200078e02ff */
[----:B------:R0:W3:Y:S01]  /*3220*/  LDG.E.U16 R154, desc[UR60][R130.64] ;  /* 0x0000003c829a7981 */ /* 0x0000e2000c1e1500 */
[----:B------:R-:W-:-:S03]  /*3230*/  IMAD R193, R2, 0xc3, RZ ;  /* 0x000000c302c17824 */ /* 0x000fc600078e02ff */
[----:B------:R0:W3:Y:S01]  /*3240*/  LDG.E.U16 R152, desc[UR60][R128.64] ;  /* 0x0000003c80987981 */ /* 0x0000e2000c1e1500 */
[----:B-1----:R-:W-:Y:S01]  /*3250*/  IMAD R127, R160, 0x196, RZ ;  /* 0x00000196a07f7824 */ /* 0x002fe200078e02ff */
[-C--:B------:R-:W-:Y:S02]  /*3260*/  IADD3 R126, P1, R125, R122.reuse, RZ ;  /* 0x0000007a7d7e7210 */ /* 0x080fe40007f3e0ff */
[-C--:B------:R-:W-:Y:S01]  /*3270*/  LEA.HI.X.SX32 R125, R187, R123.reuse, 0x1, P0 ;  /* 0x0000007bbb7d7211 */ /* 0x080fe200000f0eff */
[----:B0-----:R-:W-:Y:S01]  /*3280*/  IMAD R131, R2, 0xd3, RZ ;  /* 0x000000d302837824 */ /* 0x001fe200078e02ff */
[-C--:B------:R-:W-:Y:S01]  /*3290*/  IADD3 R130, P0, R195, R122.reuse, RZ ;  /* 0x0000007ac3827210 */ /* 0x080fe20007f1e0ff */
[----:B------:R-:W-:Y:S02]  /*32a0*/  IMAD R195, R164, 0x1b6, RZ ;  /* 0x000001b6a4c37824 */ /* 0x000fe400078e02ff */
[C---:B------:R-:W-:Y:S01]  /*32b0*/  IMAD R129, R2.reuse, 0xcb, RZ ;  /* 0x000000cb02817824 */ /* 0x040fe200078e02ff */
[----:B------:R-:W-:Y:S01]  /*32c0*/  IADD3 R128, P2, R127, R122, RZ ;  /* 0x0000007a7f807210 */ /* 0x000fe20007f5e0ff */
[----:B------:R0:W3:Y:S01]  /*32d0*/  LDG.E.U16 R156, desc[UR60][R124.64] ;  /* 0x0000003c7c9c7981 */ /* 0x0000e2000c1e1500 */
[-C--:B------:R-:W-:Y:S01]  /*32e0*/  LEA.HI.X.SX32 R127, R193, R123.reuse, 0x1, P1 ;  /* 0x0000007bc17f7211 */ /* 0x080fe200008f0eff */
[----:B------:R-:W-:Y:S01]  /*32f0*/  IMAD R187, R2, 0xdb, RZ ;  /* 0x000000db02bb7824 */ /* 0x000fe200078e02ff */
[----:B------:R-:W-:-:S02]  /*3300*/  LEA.HI.X.SX32 R131, R131, R123, 0x1, P0 ;  /* 0x0000007b83837211 */ /* 0x000fc400000f0eff */
[-C--:B------:R-:W-:Y:S01]  /*3310*/  LEA.HI.X.SX32 R129, R129, R123.reuse, 0x1, P2 ;  /* 0x0000007b81817211 */ /* 0x080fe200010f0eff */
[----:B------:R1:W3:Y:S01]  /*3320*/  LDG.E.U16 R158, desc[UR60][R126.64] ;  /* 0x0000003c7e9e7981 */ /* 0x0002e2000c1e1500 */
[----:B0-----:R-:W-:Y:S01]  /*3330*/  IMAD R125, R166, 0x1c6, RZ ;  /* 0x000001c6a67d7824 */ /* 0x001fe200078e02ff */
[-C--:B------:R-:W-:Y:S01]  /*3340*/  IADD3 R124, P0, R195, R122.reuse, RZ ;  /* 0x0000007ac37c7210 */ /* 0x080fe20007f1e0ff */
[----:B------:R-:W-:Y:S01]  /*3350*/  IMAD R195, R170, 0x1e6, RZ ;  /* 0x000001e6aac37824 */ /* 0x000fe200078e02ff */
[----:B------:R0:W3:Y:S01]  /*3360*/  LDG.E.U16 R162, desc[UR60][R130.64] ;  /* 0x0000003c82a27981 */ /* 0x0000e2000c1e1500 */
[----:B-1----:R-:W-:Y:S01]  /*3370*/  IMAD R127, R168, 0x1d6, RZ ;  /* 0x000001d6a87f7824 */ /* 0x002fe200078e02ff */
[----:B------:R-:W-:Y:S02]  /*3380*/  IADD3 R126, P1, R125, R122, RZ ;  /* 0x0000007a7d7e7210 */ /* 0x000fe40007f3e0ff */
[----:B------:R1:W3:Y:S01]  /*3390*/  LDG.E.U16 R160, desc[UR60][R128.64] ;  /* 0x0000003c80a07981 */ /* 0x0002e2000c1e1500 */
[----:B------:R-:W-:Y:S01]  /*33a0*/  IMAD R193, R2, 0xe3, RZ ;  /* 0x000000e302c17824 */ /* 0x000fe200078e02ff */
[----:B------:R-:W-:-:S02]  /*33b0*/  LEA.HI.X.SX32 R125, R187, R123, 0x1, P0 ;  /* 0x0000007bbb7d7211 */ /* 0x000fc400000f0eff */
[----:B------:R-:W4:Y:S01]  /*33c0*/  LDC R187, c[0x0][0x248] ;  /* 0x00009200ffbb7b82 */ /* 0x000f220000000800 */
[----:B0-----:R-:W-:Y:S01]  /*33d0*/  IMAD R131, R2, 0xf3, RZ ;  /* 0x000000f302837824 */ /* 0x001fe200078e02ff */
[-C--:B------:R-:W-:Y:S01]  /*33e0*/  IADD3 R130, P0, R195, R122.reuse, RZ ;  /* 0x0000007ac3827210 */ /* 0x080fe20007f1e0ff */
[----:B------:R-:W-:Y:S01]  /*33f0*/  IMAD R199, R188, 0x1f6, RZ ;  /* 0x000001f6bcc77824 */ /* 0x000fe200078e02ff */
[----:B------:R0:W3:Y:S01]  /*3400*/  LDG.E.U16 R164, desc[UR60][R124.64] ;  /* 0x0000003c7ca47981 */ /* 0x0000e2000c1e1500 */
[----:B-1----:R-:W-:Y:S01]  /*3410*/  IMAD R129, R2, 0xeb, RZ ;  /* 0x000000eb02817824 */ /* 0x002fe200078e02ff */
[-C--:B------:R-:W-:Y:S02]  /*3420*/  IADD3 R128, P2, R127, R122.reuse, RZ ;  /* 0x0000007a7f807210 */ /* 0x080fe40007f5e0ff */
[-C--:B------:R-:W-:Y:S02]  /*3430*/  LEA.HI.X.SX32 R127, R193, R123.reuse, 0x1, P1 ;  /* 0x0000007bc17f7211 */ /* 0x080fe400008f0eff */
[-C--:B------:R-:W-:Y:S01]  /*3440*/  LEA.HI.X.SX32 R131, R131, R123.reuse, 0x1, P0 ;  /* 0x0000007b83837211 */ /* 0x080fe200000f0eff */
[----:B------:R-:W1:Y:S01]  /*3450*/  LDC R193, c[0x0][0x248] ;  /* 0x00009200ffc17b82 */ /* 0x000e620000000800 */
[----:B------:R-:W-:Y:S01]  /*3460*/  LEA.HI.X.SX32 R129, R129, R123, 0x1, P2 ;  /* 0x0000007b81817211 */ /* 0x000fe200010f0eff */
[----:B------:R-:W-:Y:S01]  /*3470*/  IMAD R197, R176, 0x128, RZ ;  /* 0x00000128b0c57824 */ /* 0x000fe200078e02ff */
[----:B0-----:R-:W-:Y:S01]  /*3480*/  IADD3 R124, P2, R199, R122, RZ ;  /* 0x0000007ac77c7210 */ /* 0x001fe20007f5e0ff */
[----:B------:R0:W3:Y:S01]  /*3490*/  LDG.E.U16 R170, desc[UR60][R130.64] ;  /* 0x0000003c82aa7981 */ /* 0x0000e2000c1e1500 */
[----:B------:R-:W-:-:S03]  /*34a0*/  IMAD R125, R2, 0xfb, RZ ;  /* 0x000000fb027d7824 */ /* 0x000fc600078e02ff */
[----:B------:R0:W3:Y:S01]  /*34b0*/  LDG.E.U16 R168, desc[UR60][R128.64] ;  /* 0x0000003c80a87981 */ /* 0x0000e2000c1e1500 */
[----:B------:R-:W1:Y:S01]  /*34c0*/  LDC R199, c[0x0][0x248] ;  /* 0x00009200ffc77b82 */ /* 0x000e620000000800 */
[----:B------:R-:W-:Y:S02]  /*34d0*/  IMAD R195, R174, 0x108, RZ ;  /* 0x00000108aec37824 */ /* 0x000fe400078e02ff */
[----:B------:R-:W-:Y:S01]  /*34e0*/  IMAD R188, R2, 0x9c, RZ ;  /* 0x0000009c02bc7824 */ /* 0x000fe200078e02ff */
[----:B------:R0:W3:Y:S02]  /*34f0*/  LDG.E.U16 R166, desc[UR60][R126.64] ;  /* 0x0000003c7ea67981 */ /* 0x0000e4000c1e1500 */
[----:B0-----:R-:W-:Y:S01]  /*3500*/  IMAD R131, R178, 0x138, RZ ;  /* 0x00000138b2837824 */ /* 0x001fe200078e02ff */
[----:B------:R-:W-:Y:S02]  /*3510*/  LEA.HI.X.SX32 R125, R125, R123, 0x1, P2 ;  /* 0x0000007b7d7d7211 */ /* 0x000fe400010f0eff */
[----:B------:R-:W-:-:S02]  /*3520*/  IADD3 R128, P1, R197, R122, RZ ;  /* 0x0000007ac5807210 */ /* 0x000fc40007f3e0ff */
[-C--:B------:R-:W-:Y:S02]  /*3530*/  IADD3 R130, P2, R131, R122.reuse, RZ ;  /* 0x0000007a83827210 */ /* 0x080fe40007f5e0ff */
[-C--:B------:R-:W-:Y:S02]  /*3540*/  LEA.HI.X.SX32 R129, R18, R123.reuse, 0x1, P1 ;  /* 0x0000007b12817211 */ /* 0x080fe400008f0eff */
[----:B------:R-:W0:Y:S01]  /*3550*/  LDC R18, c[0x0][0x248] ;  /* 0x00009200ff127b82 */ /* 0x000e220000000800 */
[----:B------:R-:W-:Y:S01]  /*3560*/  IADD3 R126, P0, R195, R122, RZ ;  /* 0x0000007ac37e7210 */ /* 0x000fe20007f1e0ff */
[----:B------:R-:W-:Y:S01]  /*3570*/  IMAD R195, R184, 0x148, RZ ;  /* 0x00000148b8c37824 */ /* 0x000fe200078e02ff */
[-C--:B------:R-:W-:Y:S01]  /*3580*/  LEA.HI.X.SX32 R131, R188, R123.reuse, 0x1, P2 ;  /* 0x0000007bbc837211 */ /* 0x080fe200010f0eff */
[----:B----4-:R-:W-:Y:S01]  /*3590*/  IMAD R187, R187, 0x178, RZ ;  /* 0x00000178bbbb7824 */ /* 0x010fe200078e02ff */
[----:B------:R-:W-:Y:S01]  /*35a0*/  LEA.HI.X.SX32 R127, R172, R123, 0x1, P0 ;  /* 0x0000007bac7f7211 */ /* 0x000fe200000f0eff */
[----:B------:R-:W-:Y:S01]  /*35b0*/  IMAD R197, R186, 0x168, RZ ;  /* 0x00000168bac57824 */ /* 0x000fe200078e02ff */
[----:B------:R-:W4:Y:S04]  /*35c0*/  LDG.E.U16 R172, desc[UR60][R124.64] ;  /* 0x0000003c7cac7981 */ /* 0x000f28000c1e1500 */
[----:B------:R1:W4:Y:S01]  /*35d0*/  LDG.E.U16 R178, desc[UR60][R130.64] ;  /* 0x0000003c82b27981 */ /* 0x000322000c1e1500 */
[----:B------:R-:W-:-:S02]  /*35e0*/  IMAD R184, R2, 0xbc, RZ ;  /* 0x000000bc02b87824 */ /* 0x000fc400078e02ff */
[----:B-1----:R-:W-:Y:S01]  /*35f0*/  IMAD R193, R193, 0x188, RZ ;  /* 0x00000188c1c17824 */ /* 0x002fe200078e02ff */
[----:B------:R1:W4:Y:S04]  /*3600*/  LDG.E.U16 R174, desc[UR60][R126.64] ;  /* 0x0000003c7eae7981 */ /* 0x000328000c1e1500 */
[----:B------:R1:W4:Y:S01]  /*3610*/  LDG.E.U16 R176, desc[UR60][R128.64] ;  /* 0x0000003c80b07981 */ /* 0x000322000c1e1500 */
[----:B------:R-:W-:Y:S01]  /*3620*/  IADD3 R130, P0, R195, R122, RZ ;  /* 0x0000007ac3827210 */ /* 0x000fe20007f1e0ff */
[----:B------:R-:W-:Y:S01]  /*3630*/  IMAD R125, R194, 0x1a8, RZ ;  /* 0x000001a8c27d7824 */ /* 0x000fe200078e02ff */
[----:B------:R-:W0:Y:S02]  /*3640*/  LDC R195, c[0x0][0x248] ;  /* 0x00009200ffc37b82 */ /* 0x000e240000000800 */
[----:B------:R-:W-:-:S02]  /*3650*/  LEA.HI.X.SX32 R131, R180, R123, 0x1, P0 ;  /* 0x0000007bb4837211 */ /* 0x000fc400000f0eff */
[-C--:B-1----:R-:W-:Y:S02]  /*3660*/  IADD3 R126, P0, R187, R122.reuse, RZ ;  /* 0x0000007abb7e7210 */ /* 0x082fe40007f1e0ff */
[-C--:B------:R-:W-:Y:S01]  /*3670*/  IADD3 R128, P1, R197, R122.reuse, RZ ;  /* 0x0000007ac5807210 */ /* 0x080fe20007f3e0ff */
[----:B------:R1:W4:Y:S01]  /*3680*/  LDG.E.U16 R180, desc[UR60][R130.64] ;  /* 0x0000003c82b47981 */ /* 0x000322000c1e1500 */
[-C--:B------:R-:W-:Y:S01]  /*3690*/  IADD3 R124, P2, R193, R122.reuse, RZ ;  /* 0x0000007ac17c7210 */ /* 0x080fe20007f5e0ff */
[----:B------:R-:W-:Y:S01]  /*36a0*/  IMAD R193, R199, 0x1b8, RZ ;  /* 0x000001b8c7c17824 */ /* 0x000fe200078e02ff */
[-C--:B------:R-:W-:Y:S01]  /*36b0*/  LEA.HI.X.SX32 R127, R184, R123.reuse, 0x1, P0 ;  /* 0x0000007bb87f7211 */ /* 0x080fe200000f0eff */
[----:B------:R-:W0:Y:S01]  /*36c0*/  LDC R199, c[0x0][0x248] ;  /* 0x00009200ffc77b82 */ /* 0x000e220000000800 */
[-C--:B------:R-:W-:Y:S02]  /*36d0*/  LEA.HI.X.SX32 R129, R182, R123.reuse, 0x1, P1 ;  /* 0x0000007bb6817211 */ /* 0x080fe400008f0eff */
[----:B-1----:R-:W-:Y:S01]  /*36e0*/  IADD3 R130, P1, R125, R122, RZ ;  /* 0x0000007a7d827210 */ /* 0x002fe20007f3e0ff */
[----:B------:R-:W-:Y:S01]  /*36f0*/  IMAD R203, R203, 0x1e8, RZ ;  /* 0x000001e8cbcb7824 */ /* 0x000fe200078e02ff */
[----:B------:R-:W-:-:S03]  /*3700*/  LEA.HI.X.SX32 R125, R183, R123, 0x1, P2 ;  /* 0x0000007bb77d7211 */ /* 0x000fc600010f0eff */
[----:B------:R-:W1:Y:S01]  /*3710*/  LDC R197, c[0x0][0x248] ;  /* 0x00009200ffc57b82 */ /* 0x000e620000000800 */
[----:B------:R0:W4:Y:S01]  /*3720*/  LDG.E.U16 R183, desc[UR60][R126.64] ;  /* 0x0000003c7eb77981 */ /* 0x000122000c1e1500 */
[----:B------:R-:W-:Y:S01]  /*3730*/  LEA.HI.X.SX32 R131, R185, R123, 0x1, P1 ;  /* 0x0000007bb9837211 */ /* 0x000fe200008f0eff */
[----:B------:R-:W-:Y:S02]  /*3740*/  IMAD R187, R2, 0xdc, RZ ;  /* 0x000000dc02bb7824 */ /* 0x000fe400078e02ff */
[----:B------:R0:W4:Y:S01]  /*3750*/  LDG.E.U16 R185, desc[UR60][R124.64] ;  /* 0x0000003c7cb97981 */ /* 0x000122000c1e1500 */
[----:B------:R-:W-:-:S03]  /*3760*/  IMAD R205, R200, 0x1c8, RZ ;  /* 0x000001c8c8cd7824 */ /* 0x000fc600078e02ff */
[----:B------:R0:W4:Y:S02]  /*3770*/  LDG.E.U16 R182, desc[UR60][R128.64] ;  /* 0x0000003c80b67981 */ /* 0x000124000c1e1500 */
[----:B0-----:R-:W-:Y:S02]  /*3780*/  IMAD R127, R18, 0x118, RZ ;  /* 0x00000118127f7824 */ /* 0x001fe400078e02ff */
[----:B------:R-:W0:Y:S01]  /*3790*/  LDC R18, c[0x0][0x248] ;  /* 0x00009200ff127b82 */ /* 0x000e220000000800 */
[----:B------:R1:W4:Y:S01]  /*37a0*/  LDG.E.U16 R186, desc[UR60][R130.64] ;  /* 0x0000003c82ba7981 */ /* 0x000322000c1e1500 */
[-C--:B------:R-:W-:Y:S01]  /*37b0*/  IADD3 R124, P0, R193, R122.reuse, RZ ;  /* 0x0000007ac17c7210 */ /* 0x080fe20007f1e0ff */
[----:B------:R-:W-:Y:S02]  /*37c0*/  IMAD R200, R2, 0x8c, RZ ;  /* 0x0000008c02c87824 */ /* 0x000fe400078e02ff */
[----:B------:R-:W-:Y:S01]  /*37d0*/  IMAD R195, R195, 0x158, RZ ;  /* 0x00000158c3c37824 */ /* 0x000fe200078e02ff */
[----:B------:R-:W-:-:S02]  /*37e0*/  IADD3 R128, P2, R203, R122, RZ ;  /* 0x0000007acb807210 */ /* 0x000fc40007f5e0ff */
[-C--:B------:R-:W-:Y:S02]  /*37f0*/  LEA.HI.X.SX32 R125, R187, R123.reuse, 0x1, P0 ;  /* 0x0000007bbb7d7211 */ /* 0x080fe400000f0eff */
[-C--:B-1----:R-:W-:Y:S01]  /*3800*/  IADD3 R130, P0, R127, R122.reuse, RZ ;  /* 0x0000007a7f827210 */ /* 0x082fe20007f1e0ff */
[----:B------:R-:W-:Y:S01]  /*3810*/  IMAD R208, R2, 0xac, RZ ;  /* 0x000000ac02d07824 */ /* 0x000fe200078e02ff */
[----:B------:R-:W-:Y:S02]  /*3820*/  IADD3 R126, P1, R205, R122, RZ ;  /* 0x0000007acd7e7210 */ /* 0x000fe40007f3e0ff */
[-C--:B------:R-:W-:Y:S01]  /*3830*/  LEA.HI.X.SX32 R129, R189, R123.reuse, 0x1, P2 ;  /* 0x0000007bbd817211 */ /* 0x080fe200010f0eff */
[----:B------:R-:W-:Y:S01]  /*3840*/  IMAD R199, R199, 0x1f8, RZ ;  /* 0x000001f8c7c77824 */ /* 0x000fe200078e02ff */
[----:B------:R1:W4:Y:S01]  /*3850*/  LDG.E.U16 R189, desc[UR60][R124.64] ;  /* 0x0000003c7cbd7981 */ /* 0x000322000c1e1500 */
[-C--:B------:R-:W-:Y:S01]  /*3860*/  LEA.HI.X.SX32 R131, R200, R123.reuse, 0x1, P0 ;  /* 0x0000007bc8837211 */ /* 0x080fe200000f0eff */
[----:B------:R-:W-:Y:S01]  /*3870*/  IMAD R197, R197, 0x198, RZ ;  /* 0x00000198c5c57824 */ /* 0x000fe200078e02ff */
[----:B------:R-:W-:Y:S01]  /*3880*/  LEA.HI.X.SX32 R127, R190, R123, 0x1, P1 ;  /* 0x0000007bbe7f7211 */ /* 0x000fe200008f0eff */
[----:B------:R-:W-:Y:S01]  /*3890*/  IMAD R201, R201, 0x1d8, RZ ;  /* 0x000001d8c9c97824 */ /* 0x000fe200078e02ff */
[----:B------:R-:W4:Y:S01]  /*38a0*/  LDG.E.U16 R193, desc[UR60][R128.64] ;  /* 0x0000003c80c17981 */ /* 0x000f22000c1e1500 */
[----:B0-----:R-:W-:-:S03]  /*38b0*/  IMAD R223, R18, 0x10a, RZ ;  /* 0x0000010a12df7824 */ /* 0x001fc600078e02ff */
[----:B------:R0:W4:Y:S01]  /*38c0*/  LDG.E.U16 R194, desc[UR60][R130.64] ;  /* 0x0000003c82c27981 */ /* 0x000122000c1e1500 */
[-C--:B-1----:R-:W-:Y:S01]  /*38d0*/  IADD3 R124, P0, R195, R122.reuse, RZ ;  /* 0x0000007ac37c7210 */ /* 0x082fe20007f1e0ff */
[----:B------:R-:W-:Y:S01]  /*38e0*/  IMAD R195, R2, 0xfc, RZ ;  /* 0x000000fc02c37824 */ /* 0x000fe200078e02ff */
[----:B------:R-:W1:Y:S01]  /*38f0*/  LDC R18, c[0x0][0x248] ;  /* 0x00009200ff127b82 */ /* 0x000e620000000800 */
[----:B------:R0:W4:Y:S01]  /*3900*/  LDG.E.U16 R190, desc[UR60][R126.64] ;  /* 0x0000003c7ebe7981 */ /* 0x000122000c1e1500 */
[-C--:B------:R-:W-:Y:S01]  /*3910*/  LEA.HI.X.SX32 R125, R208, R123.reuse, 0x1, P0 ;  /* 0x0000007bd07d7211 */ /* 0x080fe200000f0eff */
[C---:B------:R-:W-:Y:S01]  /*3920*/  IMAD R206, R2.reuse, 0xcc, RZ ;  /* 0x000000cc02ce7824 */ /* 0x040fe200078e02ff */
[-C--:B0-----:R-:W-:Y:S02]  /*3930*/  IADD3 R130, P0, R199, R122.reuse, RZ ;  /* 0x0000007ac7827210 */ /* 0x081fe40007f1e0ff */
[-C--:B------:R-:W-:Y:S02]  /*3940*/  IADD3 R126, P1, R197, R122.reuse, RZ ;  /* 0x0000007ac57e7210 */ /* 0x080fe40007f3e0ff */
[----:B------:R0:W4:Y:S01]  /*3950*/  LDG.E.U16 R197, desc[UR60][R124.64] ;  /* 0x0000003c7cc57981 */ /* 0x000122000c1e1500 */
[-C--:B------:R-:W-:Y:S01]  /*3960*/  LEA.HI.X.SX32 R131, R195, R123.reuse, 0x1, P0 ;  /* 0x0000007bc3837211 */ /* 0x080fe200000f0eff */
[----:B------:R-:W-:Y:S01]  /*3970*/  IMAD R204, R2, 0xec, RZ ;  /* 0x000000ec02cc7824 */ /* 0x000fe200078e02ff */
[-C--:B------:R-:W-:Y:S01]  /*3980*/  IADD3 R128, P2, R201, R122.reuse, RZ ;  /* 0x0000007ac9807210 */ /* 0x080fe20007f5e0ff */
[----:B------:R-:W-:Y:S01]  /*3990*/  IMAD R209, R209, 0x11a, RZ ;  /* 0x0000011ad1d17824 */ /* 0x000fe200078e02ff */
[-C--:B------:R-:W-:Y:S01]  /*39a0*/  LEA.HI.X.SX32 R127, R206, R123.reuse, 0x1, P1 ;  /* 0x0000007bce7f7211 */ /* 0x080fe200008f0eff */
[----:B------:R-:W-:Y:S01]  /*39b0*/  IMAD R205, R2, 0x85, RZ ;  /* 0x0000008502cd7824 */ /* 0x000fe200078e02ff */
[----:B0-----:R-:W-:Y:S01]  /*39c0*/  IADD3 R124, P0, R223, R122, RZ ;  /* 0x0000007adf7c7210 */ /* 0x001fe20007f1e0ff */
[----:B------:R-:W-:Y:S01]  /*39d0*/  IMAD R213, R213, 0x13a, RZ ;  /* 0x0000013ad5d57824 */ /* 0x000fe200078e02ff */
[----:B------:R-:W0:Y:S01]  /*39e0*/  LDC R223, c[0x0][0x248] ;  /* 0x00009200ffdf7b82 */ /* 0x000e220000000800 */
[----:B------:R-:W-:Y:S01]  /*39f0*/  LEA.HI.X.SX32 R129, R204, R123, 0x1, P2 ;  /* 0x0000007bcc817211 */ /* 0x000fe200010f0eff */
[----:B------:R1:W4:Y:S01]  /*3a00*/  LDG.E.U16 R199, desc[UR60][R126.64] ;  /* 0x0000003c7ec77981 */ /* 0x000322000c1e1500 */
[----:B------:R-:W-:-:S02]  /*3a10*/  IMAD R207, R2, 0x8d, RZ ;  /* 0x0000008d02cf7824 */ /* 0x000fc400078e02ff */
[----:B------:R-:W-:Y:S01]  /*3a20*/  IMAD R211, R211, 0x12a, RZ ;  /* 0x0000012ad3d37824 */ /* 0x000fe200078e02ff */
[----:B------:R1:W4:Y:S01]  /*3a30*/  LDG.E.U16 R203, desc[UR60][R130.64] ;  /* 0x0000003c82cb7981 */ /* 0x000322000c1e1500 */
[----:B------:R-:W-:Y:S01]  /*3a40*/  LEA.HI.X.SX32 R125, R205, R123, 0x1, P0 ;  /* 0x0000007bcd7d7211 */ /* 0x000fe200000f0eff */
[----:B------:R-:W-:Y:S02]  /*3a50*/  IMAD R233, R215, 0x14a, RZ ;  /* 0x0000014ad7e97824 */ /* 0x000fe400078e02ff */
[----:B------:R5:W4:Y:S01]  /*3a60*/  LDG.E.U16 R201, desc[UR60][R128.64] ;  /* 0x0000003c80c97981 */ /* 0x000b22000c1e1500 */
[-C--:B-1----:R-:W-:Y:S01]  /*3a70*/  IADD3 R126, P1, R209, R122.reuse, RZ ;  /* 0x0000007ad17e7210 */ /* 0x082fe20007f3e0ff */
[----:B------:R-:W-:Y:S02]  /*3a80*/  IMAD R217, R217, 0x15a, RZ ;  /* 0x0000015ad9d97824 */ /* 0x000fe400078e02ff */
[----:B------:R1:W4:Y:S01]  /*3a90*/  LDG.E.U16 R205, desc[UR60][R124.64] ;  /* 0x0000003c7ccd7981 */ /* 0x000322000c1e1500 */
[----:B------:R-:W-:Y:S01]  /*3aa0*/  IMAD R131, R2, 0x9d, RZ ;  /* 0x0000009d02837824 */ /* 0x000fe200078e02ff */
[----:B------:R-:W-:-:S02]  /*3ab0*/  IADD3 R130, P0, R213, R122, RZ ;  /* 0x0000007ad5827210 */ /* 0x000fc40007f1e0ff */
[-C--:B------:R-:W-:Y:S01]  /*3ac0*/  LEA.HI.X.SX32 R127, R207, R123.reuse, 0x1, P1 ;  /* 0x0000007bcf7f7211 */ /* 0x080fe200008f0eff */
[C---:B-----5:R-:W-:Y:S01]  /*3ad0*/  IMAD R129, R2.reuse, 0x95, RZ ;  /* 0x0000009502817824 */ /* 0x060fe200078e02ff */
[-C--:B------:R-:W-:Y:S01]  /*3ae0*/  IADD3 R128, P2, R211, R122.reuse, RZ ;  /* 0x0000007ad3807210 */ /* 0x080fe20007f5e0ff */
[C---:B------:R-:W-:Y:S01]  /*3af0*/  IMAD R213, R2.reuse, 0xa5, RZ ;  /* 0x000000a502d57824 */ /* 0x040fe200078e02ff */
[-C--:B------:R-:W-:Y:S01]  /*3b00*/  LEA.HI.X.SX32 R131, R131, R123.reuse, 0x1, P0 ;  /* 0x0000007b83837211 */ /* 0x080fe200000f0eff */
[----:B------:R5:W4:Y:S01]  /*3b10*/  LDG.E.U16 R207, desc[UR60][R126.64] ;  /* 0x0000003c7ecf7981 */ /* 0x000b22000c1e1500 */
[-C--:B------:R-:W-:Y:S01]  /*3b20*/  LEA.HI.X.SX32 R129, R129, R123.reuse, 0x1, P2 ;  /* 0x0000007b81817211 */ /* 0x080fe200010f0eff */
[----:B------:R-:W-:Y:S01]  /*3b30*/  IMAD R215, R2, 0xad, RZ ;  /* 0x000000ad02d77824 */ /* 0x000fe200078e02ff */
[----:B-1----:R-:W-:Y:S01]  /*3b40*/  IADD3 R124, P0, R233, R122, RZ ;  /* 0x0000007ae97c7210 */ /* 0x002fe20007f1e0ff */
[----:B------:R-:W-:Y:S01]  /*3b50*/  IMAD R221, R221, 0x17a, RZ ;  /* 0x0000017adddd7824 */ /* 0x000fe200078e02ff */
[----:B------:R1:W4:Y:S01]  /*3b60*/  LDG.E.U16 R211, desc[UR60][R130.64] ;  /* 0x0000003c82d37981 */ /* 0x000322000c1e1500 */
[----:B------:R-:W-:Y:S01]  /*3b70*/  IMAD R219, R219, 0x16a, RZ ;  /* 0x0000016adbdb7824 */ /* 0x000fe200078e02ff */
[----:B------:R-:W-:-:S02]  /*3b80*/  LEA.HI.X.SX32 R125, R213, R123, 0x1, P0 ;  /* 0x0000007bd57d7211 */ /* 0x000fc400000f0eff */
[----:B------:R1:W4:Y:S01]  /*3b90*/  LDG.E.U16 R209, desc[UR60][R128.64] ;  /* 0x0000003c80d17981 */ /* 0x000322000c1e1500 */
[-C--:B-----5:R-:W-:Y:S01]  /*3ba0*/  IADD3 R126, P1, R217, R122.reuse, RZ ;  /* 0x0000007ad97e7210 */ /* 0x0a0fe20007f3e0ff */
[----:B0-----:R-:W-:Y:S02]  /*3bb0*/  IMAD R233, R223, 0x18a, RZ ;  /* 0x0000018adfe97824 */ /* 0x001fe400078e02ff */
[----:B------:R0:W5:Y:S01]  /*3bc0*/  LDG.E.U16 R213, desc[UR60][R124.64] ;  /* 0x0000003c7cd57981 */ /* 0x000162000c1e1500 */
[-C--:B------:R-:W-:Y:S01]  /*3bd0*/  LEA.HI.X.SX32 R127, R215, R123.reuse, 0x1, P1 ;  /* 0x0000007bd77f7211 */ /* 0x080fe200008f0eff */
[C---:B-1----:R-:W-:Y:S01]  /*3be0*/  IMAD R131, R2.reuse, 0xbd, RZ ;  /* 0x000000bd02837824 */ /* 0x042fe200078e02ff */
[-C--:B------:R-:W-:Y:S01]  /*3bf0*/  IADD3 R130, P0, R221, R122.reuse, RZ ;  /* 0x0000007add827210 */ /* 0x080fe20007f1e0ff */
[C---:B------:R-:W-:Y:S01]  /*3c00*/  IMAD R129, R2.reuse, 0xb5, RZ ;  /* 0x000000b502817824 */ /* 0x040fe200078e02ff */
[-C--:B------:R-:W-:Y:S01]  /*3c10*/  IADD3 R128, P2, R219, R122.reuse, RZ ;  /* 0x0000007adb807210 */ /* 0x080fe20007f5e0ff */
[----:B------:R1:W5:Y:S01]  /*3c20*/  LDG.E.U16 R215, desc[UR60][R126.64] ;  /* 0x0000003c7ed77981 */ /* 0x000362000c1e1500 */
[-C--:B------:R-:W-:Y:S01]  /*3c30*/  LEA.HI.X.SX32 R131, R131, R123.reuse, 0x1, P0 ;  /* 0x0000007b83837211 */ /* 0x080fe200000f0eff */
[----:B------:R-:W-:Y:S01]  /*3c40*/  IMAD R221, R2, 0xc5, RZ ;  /* 0x000000c502dd7824 */ /* 0x000fe200078e02ff */
[----:B------:R-:W-:Y:S01]  /*3c50*/  LEA.HI.X.SX32 R129, R129, R123, 0x1, P2 ;  /* 0x0000007b81817211 */ /* 0x000fe200010f0eff */
[----:B------:R-:W-:Y:S01]  /*3c60*/  IMAD R225, R225, 0x19a, RZ ;  /* 0x0000019ae1e17824 */ /* 0x000fe200078e02ff */
[----:B0-----:R-:W-:Y:S01]  /*3c70*/  IADD3 R124, P0, R233, R122, RZ ;  /* 0x0000007ae97c7210 */ /* 0x001fe20007f1e0ff */
[----:B------:R-:W-:Y:S01]  /*3c80*/  IMAD R227, R227, 0x1aa, RZ ;  /* 0x000001aae3e37824 */ /* 0x000fe200078e02ff */
[----:B------:R0:W5:Y:S01]  /*3c90*/  LDG.E.U16 R219, desc[UR60][R130.64] ;  /* 0x0000003c82db7981 */ /* 0x000162000c1e1500 */
[----:B-1----:R-:W-:-:S03]  /*3ca0*/  IMAD R127, R18, 0x1ba, RZ ;  /* 0x000001ba127f7824 */ /* 0x002fc600078e02ff */
[----:B------:R1:W5:Y:S01]  /*3cb0*/  LDG.E.U16 R217, desc[UR60][R128.64] ;  /* 0x0000003c80d97981 */ /* 0x000362000c1e1500 */
[-C--:B------:R-:W-:Y:S01]  /*3cc0*/  LEA.HI.X.SX32 R125, R221, R123.reuse, 0x1, P0 ;  /* 0x0000007bdd7d7211 */ /* 0x080fe200000f0eff */
[----:B------:R-:W-:Y:S01]  /*3cd0*/  IMAD R223, R2, 0xcd, RZ ;  /* 0x000000cd02df7824 */ /* 0x000fe200078e02ff */
[-C--:B------:R-:W-:Y:S01]  /*3ce0*/  IADD3 R126, P1, R225, R122.reuse, RZ ;  /* 0x0000007ae17e7210 */ /* 0x080fe20007f3e0ff */
[----:B------:R-:W-:Y:S02]  /*3cf0*/  IMAD R239, R230, 0x1ca, RZ ;  /* 0x000001cae6ef7824 */ /* 0x000fe400078e02ff */
[C---:B0-----:R-:W-:Y:S01]  /*3d00*/  IMAD R131, R2.reuse, 0xdd, RZ ;  /* 0x000000dd02837824 */ /* 0x041fe200078e02ff */
[-C--:B------:R-:W-:Y:S01]  /*3d10*/  IADD3 R130, P0, R127, R122.reuse, RZ ;  /* 0x0000007a7f827210 */ /* 0x080fe20007f1e0ff */
[----:B------:R0:W5:Y:S01]  /*3d20*/  LDG.E.U16 R221, desc[UR60][R124.64] ;  /* 0x0000003c7cdd7981 */ /* 0x000162000c1e1500 */
[C---:B-1----:R-:W-:Y:S01]  /*3d30*/  IMAD R129, R2.reuse, 0xd5, RZ ;  /* 0x000000d502817824 */ /* 0x042fe200078e02ff */
[-C--:B------:R-:W-:Y:S01]  /*3d40*/  IADD3 R128, P2, R227, R122.reuse, RZ ;  /* 0x0000007ae3807210 */ /* 0x080fe20007f5e0ff */
[----:B------:R-:W-:Y:S01]  /*3d50*/  IMAD R233, R2, 0xe5, RZ ;  /* 0x000000e502e97824 */ /* 0x000fe200078e02ff */
[-C--:B------:R-:W-:Y:S01]  /*3d60*/  LEA.HI.X.SX32 R131, R131, R123.reuse, 0x1, P0 ;  /* 0x0000007b83837211 */ /* 0x080fe200000f0eff */
[----:B------:R-:W-:Y:S01]  /*3d70*/  IMAD R241, R232, 0x1da, RZ ;  /* 0x000001dae8f17824 */ /* 0x000fe200078e02ff */
[-C--:B------:R-:W-:Y:S01]  /*3d80*/  LEA.HI.X.SX32 R127, R223, R123.reuse, 0x1, P1 ;  /* 0x0000007bdf7f7211 */ /* 0x080fe200008f0eff */
[----:B------:R-:W-:Y:S01]  /*3d90*/  IMAD R243, R234, 0x1ea, RZ ;  /* 0x000001eaeaf37824 */ /* 0x000fe200078e02ff */
[----:B------:R-:W-:Y:S01]  /*3da0*/  LEA.HI.X.SX32 R129, R129, R123, 0x1, P2 ;  /* 0x0000007b81817211 */ /* 0x000fe200010f0eff */
[----:B------:R1:W5:Y:S01]  /*3db0*/  LDG.E.U16 R227, desc[UR60][R130.64] ;  /* 0x0000003c82e37981 */ /* 0x000362000c1e1500 */
[----:B0-----:R-:W-:Y:S01]  /*3dc0*/  IADD3 R124, P0, R239, R122, RZ ;  /* 0x0000007aef7c7210 */ /* 0x001fe20007f1e0ff */
[----:B------:R-:W-:-:S02]  /*3dd0*/  IMAD R239, R228, 0x1fa, RZ ;  /* 0x000001fae4ef7824 */ /* 0x000fc400078e02ff */
[----:B------:R0:W5:Y:S01]  /*3de0*/  LDG.E.U16 R223, desc[UR60][R126.64] ;  /* 0x0000003c7edf7981 */ /* 0x000162000c1e1500 */
[C---:B------:R-:W-:Y:S01]  /*3df0*/  IMAD R235, R2.reuse, 0xed, RZ ;  /* 0x000000ed02eb7824 */ /* 0x040fe200078e02ff */
[-C--:B------:R-:W-:Y:S01]  /*3e00*/  LEA.HI.X.SX32 R125, R233, R123.reuse, 0x1, P0 ;  /* 0x0000007be97d7211 */ /* 0x080fe200000f0eff */
[C---:B------:R-:W-:Y:S01]  /*3e10*/  IMAD R237, R2.reuse, 0xf5, RZ ;  /* 0x000000f502ed7824 */ /* 0x040fe200078e02ff */
[----:B------:R2:W5:Y:S01]  /*3e20*/  LDG.E.U16 R225, desc[UR60][R128.64] ;  /* 0x0000003c80e17981 */ /* 0x000562000c1e1500 */
[C---:B-1----:R-:W-:Y:S01]  /*3e30*/  IMAD R131, R2.reuse, 0xfd, RZ ;  /* 0x000000fd02837824 */ /* 0x042fe200078e02ff */
[-C--:B------:R-:W-:Y:S02]  /*3e40*/  IADD3 R130, P0, R239, R122.reuse, RZ ;  /* 0x0000007aef827210 */ /* 0x080fe40007f1e0ff */
[----:B------:R1:W5:Y:S01]  /*3e50*/  LDG.E.U16 R228, desc[UR60][R124.64] ;  /* 0x0000003c7ce47981 */ /* 0x000362000c1e1500 */
[-C--:B0-----:R-:W-:Y:S02]  /*3e60*/  IADD3 R126, P1, R241, R122.reuse, RZ ;  /* 0x0000007af17e7210 */ /* 0x081fe40007f3e0ff */
[----:B--2---:R-:W-:Y:S01]  /*3e70*/  IADD3 R128, P2, R243, R122, RZ ;  /* 0x0000007af3807210 */ /* 0x004fe20007f5e0ff */
[----:B------:R-:W-:Y:S01]  /*3e80*/  IMAD R239, R2, 0xe, RZ ;  /* 0x0000000e02ef7824 */ /* 0x000fe200078e02ff */
[----:B------:R-:W-:-:S02]  /*3e90*/  LEA.HI.X.SX32 R127, R235, R123, 0x1, P1 ;  /* 0x0000007beb7f7211 */ /* 0x000fc400008f0eff */
[-C--:B------:R-:W-:Y:S02]  /*3ea0*/  LEA.HI.X.SX32 R129, R237, R123.reuse, 0x1, P2 ;  /* 0x0000007bed817211 */ /* 0x080fe400010f0eff */
[-C--:B------:R-:W-:Y:S01]  /*3eb0*/  LEA.HI.X.SX32 R131, R131, R123.reuse, 0x1, P0 ;  /* 0x0000007b83837211 */ /* 0x080fe200000f0eff */
[----:B------:R0:W2:Y:S01]  /*3ec0*/  LDG.E.U16 R230, desc[UR60][R126.64] ;  /* 0x0000003c7ee67981 */ /* 0x0000a2000c1e1500 */
[-C--:B-1----:R-:W-:Y:S01]  /*3ed0*/  IADD3 R124, P0, R191, R122.reuse, RZ ;  /* 0x0000007abf7c7210 */ /* 0x082fe20007f1e0ff */
[C---:B------:R-:W-:Y:S02]  /*3ee0*/  IMAD R237, R2.reuse, 0x1e, RZ ;  /* 0x0000001e02ed7824 */ /* 0x040fe400078e02ff */
[----:B------:R1:W2:Y:S01]  /*3ef0*/  LDG.E.U16 R232, desc[UR60][R128.64] ;  /* 0x0000003c80e87981 */ /* 0x0002a2000c1e1500 */
[C---:B------:R-:W-:Y:S01]  /*3f00*/  IMAD R191, R2.reuse, 0x2e, RZ ;  /* 0x0000002e02bf7824 */ /* 0x040fe200078e02ff */
[----:B------:R-:W-:Y:S01]  /*3f10*/  LEA.HI.X.SX32 R125, R239, R123, 0x1, P0 ;  /* 0x0000007bef7d7211 */ /* 0x000fe200000f0eff */
[----:B------:R-:W-:Y:S01]  /*3f20*/  IMAD R235, R2, 0x3e, RZ ;  /* 0x0000003e02eb7824 */ /* 0x000fe200078e02ff */
[----:B------:R1:W2:Y:S01]  /*3f30*/  LDG.E.U16 R233, desc[UR60][R130.64] ;  /* 0x0000003c82e97981 */ /* 0x0002a2000c1e1500 */
[----:B0-----:R-:W-:-:S03]  /*3f40*/  IADD3 R126, P1, R192, R122, RZ ;  /* 0x0000007ac07e7210 */ /* 0x001fc60007f3e0ff */
[----:B------:R-:W2:Y:S01]  /*3f50*/  LDG.E.U16 R192, desc[UR60][R124.64] ;  /* 0x0000003c7cc07981 */ /* 0x000ea2000c1e1500 */
[-C--:B-1----:R-:W-:Y:S02]  /*3f60*/  IADD3 R128, P2, R196, R122.reuse, RZ ;  /* 0x0000007ac4807210 */ /* 0x082fe40007f5e0ff */
[----:B------:R-:W-:Y:S02]  /*3f70*/  IADD3 R130, P0, R198, R122, RZ ;  /* 0x0000007ac6827210 */ /* 0x000fe40007f1e0ff */
[-C--:B------:R-:W-:Y:S02]  /*3f80*/  LEA.HI.X.SX32 R127, R237, R123.reuse, 0x1, P1 ;  /* 0x0000007bed7f7211 */ /* 0x080fe400008f0eff */
[-C--:B------:R-:W-:Y:S02]  /*3f90*/  LEA.HI.X.SX32 R129, R191, R123.reuse, 0x1, P2 ;  /* 0x0000007bbf817211 */ /* 0x080fe400010f0eff */
[----:B------:R-:W-:Y:S01]  /*3fa0*/  LEA.HI.X.SX32 R131, R235, R123, 0x1, P0 ;  /* 0x0000007beb837211 */ /* 0x000fe200000f0eff */
[----:B------:R0:W2:Y:S04]  /*3fb0*/  LDG.E.U16 R196, desc[UR60][R126.64] ;  /* 0x0000003c7ec47981 */ /* 0x0000a8000c1e1500 */
[----:B------:R1:W2:Y:S04]  /*3fc0*/  LDG.E.U16 R198, desc[UR60][R128.64] ;  /* 0x0000003c80c67981 */ /* 0x0002a8000c1e1500 */
[----:B------:R3:W2:Y:S01]  /*3fd0*/  LDG.E.U16 R234, desc[UR60][R130.64] ;  /* 0x0000003c82ea7981 */ /* 0x0006a2000c1e1500 */
[----:B------:R-:W1:Y:S01]  /*3fe0*/  S2R R241, SR_CgaCtaId ;  /* 0x0000000000f17919 */ /* 0x000e620000008800 */
[----:B------:R-:W-:-:S02]  /*3ff0*/  MOV R18, 0x400 ;  /* 0x0000040000127802 */ /* 0x000fc40000000f00 */
[----:B------:R-:W-:-:S04]  /*4000*/  SHF.L.U32 R236, R240, 0x1, RZ ;  /* 0x00000001f0ec7819 */ /* 0x000fc800000006ff */
[----:B------:R-:W-:Y:S02]  /*4010*/  LOP3.LUT R236, R236, 0x7e, RZ, 0xc0, !PT ;  /* 0x0000007eecec7812 */ /* 0x000fe400078ec0ff */
[-C--:B0-----:R-:W-:Y:S02]  /*4020*/  IADD3 R126, P1, R208, R122.reuse, RZ ;  /* 0x0000007ad07e7210 */ /* 0x081fe40007f3e0ff */
[----:B------:R-:W-:Y:S02]  /*4030*/  IADD3 R124, P0, R200, R122, RZ ;  /* 0x0000007ac87c7210 */ /* 0x000fe40007f1e0ff */
[----:B-1----:R-:W-:Y:S02]  /*4040*/  LEA R18, R241, R18, 0x18 ;  /* 0x00000012f1127211 */ /* 0x002fe400078ec0ff */
[----:B------:R-:W-:-:S04]  /*4050*/  LOP3.LUT R241, R240, 0x40, RZ, 0xc0, !PT ;  /* 0x00000040f0f17812 */ /* 0x000fc800078ec0ff */
[----:B------:R-:W-:-:S04]  /*4060*/  LEA R241, R241, R236, 0x9 ;  /* 0x000000ecf1f17211 */ /* 0x000fc800078e48ff */
[----:B------:R-:W-:-:S05]  /*4070*/  IADD3 R208, R241, R18, RZ ;  /* 0x00000012f1d07210 */ /* 0x000fca0007ffe0ff */
[----:B------:R0:W-:Y:S04]  /*4080*/  STS.U16 [R208+0x3400], R3 ;  /* 0x00340003d0007388 */ /* 0x0001e80000000400 */
[----:B------:R1:W-:Y:S01]  /*4090*/  STS.U16 [R208+0x1000], R13 ;  /* 0x0010000dd0007388 */ /* 0x0003e20000000400 */
[----:B0-----:R-:W-:-:S03]  /*40a0*/  LOP3.LUT R3, R241, 0x20, RZ, 0x3c, !PT ;  /* 0x00000020f1037812 */ /* 0x001fc600078e3cff */
[----:B------:R0:W-:Y:S01]  /*40b0*/  STS.U16 [R208+0x7000], R0 ;  /* 0x00700000d0007388 */ /* 0x0001e20000000400 */
[----:B-1----:R-:W-:-:S03]  /*40c0*/  LOP3.LUT R13, R241, 0x10, RZ, 0x3c, !PT ;  /* 0x00000010f10d7812 */ /* 0x002fc600078e3cff */
[----:B------:R1:W-:Y:S01]  /*40d0*/  STS.U16 [R208+0x5000], R4 ;  /* 0x00500004d0007388 */ /* 0x0003e20000000400 */
[----:B------:R-:W-:Y:S02]  /*40e0*/  LEA.HI.X.SX32 R125, R202, R123, 0x1, P0 ;  /* 0x0000007bca7d7211 */ /* 0x000fe400000f0eff */
[----:B0-----:R-:W-:Y:S02]  /*40f0*/  IADD3 R0, R18, R3, RZ ;  /* 0x0000000312007210 */ /* 0x001fe40007ffe0ff */
[-C--:B------:R-:W-:Y:S01]  /*4100*/  IADD3 R128, P2, R206, R122.reuse, RZ ;  /* 0x0000007ace807210 */ /* 0x080fe20007f5e0ff */
[----:B------:R-:W-:Y:S01]  /*4110*/  STS.U16 [R208+0x400], R165 ;  /* 0x000400a5d0007388 */ /* 0x000fe20000000400 */
[----:B------:R-:W-:Y:S02]  /*4120*/  LOP3.LUT R3, R241, 0x30, RZ, 0x3c, !PT ;  /* 0x00000030f1037812 */ /* 0x000fe400078e3cff */
[----:B-1----:R-:W-:Y:S01]  /*4130*/  IADD3 R4, R18, R13, RZ ;  /* 0x0000000d12047210 */ /* 0x002fe20007ffe0ff */
[----:B------:R-:W-:Y:S01]  /*4140*/  STS.U16 [R208], R179 ;  /* 0x000000b3d0007388 */ /* 0x000fe20000000400 */
[----:B---3--:R-:W-:-:S02]  /*4150*/  IADD3 R130, P0, R204, R122, RZ ;  /* 0x0000007acc827210 */ /* 0x008fc40007f1e0ff */
[----:B------:R-:W-:Y:S01]  /*4160*/  IADD3 R3, R18, R3, RZ ;  /* 0x0000000312037210 */ /* 0x000fe20007ffe0ff */
[----:B------:R-:W-:Y:S01]  /*4170*/  STS.U16 [R208+0x800], R153 ;  /* 0x00080099d0007388 */ /* 0x000fe20000000400 */
[----:B------:R-:W-:-:S03]  /*4180*/  LEA.HI.X.SX32 R129, R212, R123, 0x1, P2 ;  /* 0x0000007bd4817211 */ /* 0x000fc600010f0eff */
[----:B------:R-:W-:Y:S01]  /*4190*/  STS.U16 [R208+0x2000], R16 ;  /* 0x00200010d0007388 */ /* 0x000fe20000000400 */
[----:B------:R-:W-:-:S03]  /*41a0*/  LEA.HI.X.SX32 R131, R210, R123, 0x1, P0 ;  /* 0x0000007bd2837211 */ /* 0x000fc600000f0eff */
[----:B------:R-:W-:Y:S01]  /*41b0*/  STS.U16 [R208+0x4000], R14 ;  /* 0x0040000ed0007388 */ /* 0x000fe20000000400 */
[----:B------:R-:W-:-:S03]  /*41c0*/  LEA R243, R2, -R2, 0x3 ;  /* 0x8000000202f37211 */ /* 0x000fc600078e18ff */
[----:B------:R-:W-:Y:S04]  /*41d0*/  STS.U16 [R208+0x4400], R8 ;  /* 0x00440008d0007388 */ /* 0x000fe80000000400 */
[----:B------:R-:W-:Y:S04]  /*41e0*/  STS.U16 [R208+0x4c00], R21 ;  /* 0x004c0015d0007388 */ /* 0x000fe80000000400 */
[----:B------:R-:W-:Y:S04]  /*41f0*/  STS.U16 [R208+0x5400], R20 ;  /* 0x00540014d0007388 */ /* 0x000fe80000000400 */
[----:B------:R-:W-:Y:S04]  /*4200*/  STS.U16 [R208+0x6400], R15 ;  /* 0x0064000fd0007388 */ /* 0x000fe80000000400 */
[----:B------:R-:W-:Y:S04]  /*4210*/  STS.U16 [R208+0x6c00], R19 ;  /* 0x006c0013d0007388 */ /* 0x000fe80000000400 */
[----:B------:R-:W-:Y:S04]  /*4220*/  STS.U16 [R208+0x7400], R25 ;  /* 0x00740019d0007388 */ /* 0x000fe80000000400 */
[----:B------:R-:W-:Y:S04]  /*4230*/  STS.U16 [R208+0x7800], R24 ;  /* 0x00780018d0007388 */ /* 0x000fe80000000400 */
[----:B------:R0:W-:Y:S04]  /*4240*/  STS.U16 [R208+0x2400], R22 ;  /* 0x00240016d0007388 */ /* 0x0001e80000000400 */
[----:B------:R-:W-:Y:S04]  /*4250*/  STS.U16 [R208+0x4800], R23 ;  /* 0x00480017d0007388 */ /* 0x000fe80000000400 */
        /* <DEDUP_REMOVED lines=13> */
[----:B------:R3:W-:Y:S04]  /*4330*/  STS.U16 [R208+0x7c00], R43 ;  /* 0x007c002bd0007388 */ /* 0x0007e80000000400 */
[----:B------:R1:W2:Y:S01]  /*4340*/  LDG.E.U16 R200, desc[UR60][R124.64] ;  /* 0x0000003c7cc87981 */ /* 0x0002a2000c1e1500 */
[----:B------:R-:W-:Y:S01]  /*4350*/  LEA.HI.X.SX32 R127, R214, R123, 0x1, P1 ;  /* 0x0000007bd67f7211 */ /* 0x000fe200008f0eff */
[C---:B------:R-:W-:Y:S01]  /*4360*/  IMAD R245, R2.reuse, 0x17, RZ ;  /* 0x0000001702f57824 */ /* 0x040fe200078e02ff */
[----:B0-----:R-:W0:Y:S01]  /*4370*/  LDC R22, c[0x0][0x248] ;  /* 0x00009200ff167b82 */ /* 0x001e220000000800 */
[----:B------:R-:W-:Y:S04]  /*4380*/  STS.U16 [R4+0x4080], R74 ;  /* 0x0040804a04007388 */ /* 0x000fe80000000400 */
[----:B------:R-:W-:Y:S01]  /*4390*/  STS.U16 [R4+0x4480], R6 ;  /* 0x0044800604007388 */ /* 0x000fe20000000400 */
[----:B-1----:R-:W-:Y:S01]  /*43a0*/  IADD3 R124, P0, R239, R122, RZ ;  /* 0x0000007aef7c7210 */ /* 0x002fe20007f1e0ff */
[----:B------:R-:W-:-:S02]  /*43b0*/  IMAD R11, R2, 0x4e, RZ ;  /* 0x0000004e020b7824 */ /* 0x000fc400078e02ff */
[----:B------:R1:W-:Y:S04]  /*43c0*/  STS.U16 [R4+0x4880], R5 ;  /* 0x0048800504007388 */ /* 0x0003e80000000400 */
[----:B------:R1:W2:Y:S01]  /*43d0*/  LDG.E.U16 R204, desc[UR60][R128.64] ;  /* 0x0000003c80cc7981 */ /* 0x0002a2000c1e1500 */
[C---:B------:R-:W-:Y:S01]  /*43e0*/  IMAD R15, R2.reuse, 0x5e, RZ ;  /* 0x0000005e020f7824 */ /* 0x040fe200078e02ff */
[----:B------:R-:W0:Y:S02]  /*43f0*/  LDC R41, c[0x0][0x248] ;  /* 0x00009200ff297b82 */ /* 0x000e240000000800 */
[----:B------:R-:W-:Y:S04]  /*4400*/  STS.U16 [R4+0x4c80], R50 ;  /* 0x004c803204007388 */ /* 0x000fe80000000400 */
[----:B------:R-:W-:Y:S01]  /*4410*/  STS.U16 [R4+0x5080], R78 ;  /* 0x0050804e04007388 */ /* 0x000fe20000000400 */
[C---:B------:R-:W-:Y:S01]  /*4420*/  IMAD R17, R2.reuse, 0x6e, RZ ;  /* 0x0000006e02117824 */ /* 0x040fe200078e02ff */
[----:B------:R-:W2:Y:S02]  /*4430*/  LDC R44, c[0x0][0x248] ;  /* 0x00009200ff2c7b82 */ /* 0x000ea40000000800 */
[----:B------:R-:W-:Y:S04]  /*4440*/  STS.U16 [R4+0x5480], R77 ;  /* 0x0054804d04007388 */ /* 0x000fe80000000400 */
[----:B------:R-:W-:Y:S04]  /*4450*/  STS.U16 [R4+0x5880], R75 ;  /* 0x0058804b04007388 */ /* 0x000fe80000000400 */
[----:B------:R1:W2:Y:S01]  /*4460*/  LDG.E.U16 R206, desc[UR60][R130.64] ;  /* 0x0000003c82ce7981 */ /* 0x0002a2000c1e1500 */
[C---:B------:R-:W-:Y:S01]  /*4470*/  IMAD R21, R2.reuse, 0x7e, RZ ;  /* 0x0000007e02157824 */ /* 0x040fe200078e02ff */
[----:B---3--:R-:W3:Y:S02]  /*4480*/  LDC R43, c[0x0][0x248] ;  /* 0x00009200ff2b7b82 */ /* 0x008ee40000000800 */
[----:B------:R-:W-:Y:S04]  /*4490*/  STS.U16 [R4+0x5c80], R76 ;  /* 0x005c804c04007388 */ /* 0x000fe80000000400 */
[----:B------:R-:W-:Y:S01]  /*44a0*/  STS.U16 [R4+0x6080], R82 ;  /* 0x0060805204007388 */ /* 0x000fe20000000400 */
[C---:B------:R-:W-:Y:S01]  /*44b0*/  IMAD R25, R2.reuse, 0x9e, RZ ;  /* 0x0000009e02197824 */ /* 0x040fe200078e02ff */
[----:B------:R-:W2:Y:S02]  /*44c0*/  LDC R46, c[0x0][0x248] ;  /* 0x00009200ff2e7b82 */ /* 0x000ea40000000800 */
[----:B------:R-:W-:Y:S04]  /*44d0*/  STS.U16 [R4+0x6480], R81 ;  /* 0x0064805104007388 */ /* 0x000fe80000000400 */
[----:B------:R-:W-:Y:S01]  /*44e0*/  STS.U16 [R4+0x6880], R79 ;  /* 0x0068804f04007388 */ /* 0x000fe20000000400 */
[C---:B------:R-:W-:Y:S01]  /*44f0*/  IMAD R23, R2.reuse, 0x8e, RZ ;  /* 0x0000008e02177824 */ /* 0x040fe200078e02ff */
[----:B------:R-:W5:Y:S02]  /*4500*/  LDC R51, c[0x0][0x248] ;  /* 0x00009200ff337b82 */ /* 0x000f640000000800 */
[----:B------:R-:W-:Y:S04]  /*4510*/  STS.U16 [R4+0x6c80], R80 ;  /* 0x006c805004007388 */ /* 0x000fe80000000400 */
[----:B------:R-:W-:Y:S01]  /*4520*/  STS.U16 [R4+0x7080], R85 ;  /* 0x0070805504007388 */ /* 0x000fe20000000400 */
[C---:B------:R-:W-:Y:S01]  /*4530*/  IMAD R19, R2.reuse, 0x47, RZ ;  /* 0x0000004702137824 */ /* 0x040fe200078e02ff */
[----:B------:R-:W5:Y:S02]  /*4540*/  LDC R49, c[0x0][0x248] ;  /* 0x00009200ff317b82 */ /* 0x000f640000000800 */
        /* <DEDUP_REMOVED lines=81> */
[----:B----4-:R-:W-:Y:S01]  /*4a60*/  STS.U16 [R3+0x7d80], R172 ;  /* 0x007d80ac03007388 */ /* 0x010fe20000000400 */
[----:B------:R-:W-:Y:S01]  /*4a70*/  LEA.HI.X.SX32 R125, R243, R123, 0x1, P0 ;  /* 0x0000007bf37d7211 */ /* 0x000fe200000f0eff */
[----:B------:R-:W-:-:S02]  /*4a80*/  IMAD R27, R2, 0xae, RZ ;  /* 0x000000ae021b7824 */ /* 0x000fc400078e02ff */
[----:B------:R4:W-:Y:S01]  /*4a90*/  STS.U16 [R3+0x3d80], R62 ;  /* 0x003d803e03007388 */ /* 0x0009e20000000400 */
[----:B-1----:R-:W-:Y:S01]  /*4aa0*/  LOP3.LUT R5, R241, 0x40, RZ, 0x3c, !PT ;  /* 0x00000040f1057812 */ /* 0x002fe200078e3cff */
[----:B0-----:R-:W0:Y:S01]  /*4ab0*/  LDC R42, c[0x0][0x248] ;  /* 0x00009200ff2a7b82 */ /* 0x001e220000000800 */
[----:B------:R-:W-:Y:S01]  /*4ac0*/  IADD3 R128, P0, R191, R122, RZ ;  /* 0x0000007abf807210 */ /* 0x000fe20007f1e0ff */
[----:B------:R1:W2:Y:S01]  /*4ad0*/  LDG.E.U16 R202, desc[UR60][R126.64] ;  /* 0x0000003c7eca7981 */ /* 0x0002a2000c1e1500 */
[----:B------:R-:W-:Y:S02]  /*4ae0*/  LEA R239, R2, -R2, 0x4 ;  /* 0x8000000202ef7211 */ /* 0x000fe400078e20ff */
[----:B------:R-:W-:Y:S01]  /*4af0*/  IADD3 R130, P2, R235, R122, RZ ;  /* 0x0000007aeb827210 */ /* 0x000fe20007f5e0ff */
[----:B------:R-:W-:Y:S01]  /*4b00*/  IMAD R41, R41, 0x11c, RZ ;  /* 0x0000011c29297824 */ /* 0x000fe200078e02ff */
[----:B------:R-:W2:Y:S01]  /*4b10*/  LDG.E.U16 R124, desc[UR60][R124.64] ;  /* 0x0000003c7c7c7981 */ /* 0x000ea2000c1e1500 */
[----:B----4-:R-:W-:-:S04]  /*4b20*/  LOP3.LUT R3, R241, 0x50, RZ, 0x3c, !PT ;  /* 0x00000050f1037812 */ /* 0x010fc800078e3cff */
[C---:B------:R-:W-:Y:S02]  /*4b30*/  IADD3 R4, R18.reuse, R3, RZ ;  /* 0x0000000312047210 */ /* 0x040fe40007ffe0ff */
[----:B------:R-:W-:Y:S02]  /*4b40*/  LOP3.LUT R3, R241, 0x60, RZ, 0x3c, !PT ;  /* 0x00000060f1037812 */ /* 0x000fe400078e3cff */
[----:B------:R-:W-:Y:S01]  /*4b50*/  IADD3 R0, R18, R5, RZ ;  /* 0x0000000512007210 */ /* 0x000fe20007ffe0ff */
[----:B------:R-:W-:Y:S01]  /*4b60*/  IMAD R5, R2, 0x27, RZ ;  /* 0x0000002702057824 */ /* 0x000fe200078e02ff */
[----:B-1----:R-:W-:Y:S02]  /*4b70*/  IADD3 R126, P1, R237, R122, RZ ;  /* 0x0000007aed7e7210 */ /* 0x002fe40007f3e0ff */
[----:B------:R-:W-:Y:S02]  /*4b80*/  LEA.HI.X.SX32 R129, R245, R123, 0x1, P0 ;  /* 0x0000007bf5817211 */ /* 0x000fe400000f0eff */
[----:B------:R-:W-:-:S02]  /*4b90*/  IADD3 R3, R18, R3, RZ ;  /* 0x0000000312037210 */ /* 0x000fc40007ffe0ff */
[----:B------:R-:W-:Y:S01]  /*4ba0*/  IADD3 R6, P0, R11, R122, RZ ;  /* 0x0000007a0b067210 */ /* 0x000fe20007f1e0ff */
[----:B------:R-:W-:Y:S01]  /*4bb0*/  STS.U16 [R0+0xa00], R145 ;  /* 0x000a009100007388 */ /* 0x000fe20000000400 */
[-C--:B------:R-:W-:Y:S02]  /*4bc0*/  LEA.HI.X.SX32 R127, R239, R123.reuse, 0x1, P1 ;  /* 0x0000007bef7f7211 */ /* 0x080fe400008f0eff */
[C---:B------:R-:W-:Y:S01]  /*4bd0*/  LEA R237, R2.reuse, -R2, 0x5 ;  /* 0x8000000202ed7211 */ /* 0x040fe200078e28ff */
[----:B------:R-:W-:Y:S01]  /*4be0*/  STS.U16 [R0+0xe00], R61 ;  /* 0x000e003d00007388 */ /* 0x000fe20000000400 */
[-C--:B------:R-:W-:Y:S01]  /*4bf0*/  LEA.HI.X.SX32 R7, R5, R123.reuse, 0x1, P0 ;  /* 0x0000007b05077211 */ /* 0x080fe200000f0eff */
[----:B------:R-:W-:Y:S01]  /*4c00*/  IMAD R5, R2, 0x2f, RZ ;  /* 0x0000002f02057824 */ /* 0x000fe200078e02ff */
[-C--:B------:R-:W-:Y:S01]  /*4c10*/  IADD3 R188, P1, R188, R122.reuse, RZ ;  /* 0x0000007abcbc7210 */ /* 0x080fe20007f3e0ff */
        /* <DEDUP_REMOVED lines=25> */
[----:B------:R-:W-:Y:S04]  /*4db0*/  STS.U16 [R0+0x4600], R194 ;  /* 0x004600c200007388 */ /* 0x000fe80000000400 */
[----:B------:R-:W-:Y:S04]  /*4dc0*/  STS.U16 [R0+0x5600], R197 ;  /* 0x005600c500007388 */ /* 0x000fe80000000400 */
[----:B------:R-:W-:Y:S04]  /*4dd0*/  STS.U16 [R0+0x6600], R199 ;  /* 0x006600c700007388 */ /* 0x000fe80000000400 */
[----:B------:R-:W-:Y:S04]  /*4de0*/  STS.U16 [R0+0x7600], R201 ;  /* 0x007600c900007388 */ /* 0x000fe80000000400 */
[----:B------:R-:W-:Y:S01]  /*4df0*/  STS.U16 [R0+0x7e00], R203 ;  /* 0x007e00cb00007388 */ /* 0x000fe20000000400 */
[-C--:B------:R-:W-:Y:S01]  /*4e00*/  LEA.HI.X.SX32 R131, R237, R123.reuse, 0x1, P2 ;  /* 0x0000007bed837211 */ /* 0x080fe200010f0eff */
[----:B-1----:R-:W1:Y:S02]  /*4e10*/  LDC R45, c[0x0][0x248] ;  /* 0x00009200ff2d7b82 */ /* 0x002e640000000800 */
[----:B------:R-:W-:Y:S04]  /*4e20*/  STS.U16 [R4+0x280], R169 ;  /* 0x000280a904007388 */ /* 0x000fe80000000400 */
[----:B------:R-:W-:Y:S01]  /*4e30*/  STS.U16 [R4+0x680], R155 ;  /* 0x0006809b04007388 */ /* 0x000fe20000000400 */
[----:B------:R-:W-:Y:S01]  /*4e40*/  LEA.HI.X.SX32 R189, R11, R123, 0x1, P1 ;  /* 0x0000007b0bbd7211 */ /* 0x000fe200008f0eff */
[----:B------:R-:W1:Y:S02]  /*4e50*/  LDC R48, c[0x0][0x248] ;  /* 0x00009200ff307b82 */ /* 0x000e640000000800 */
[----:B------:R-:W-:Y:S04]  /*4e60*/  STS.U16 [R4+0xa80], R143 ;  /* 0x000a808f04007388 */ /* 0x000fe80000000400 */
[----:B------:R-:W-:Y:S02]  /*4e70*/  STS.U16 [R4+0xe80], R40 ;  /* 0x000e802804007388 */ /* 0x000fe40000000400 */
[----:B----4-:R-:W4:Y:S02]  /*4e80*/  LDC R47, c[0x0][0x248] ;  /* 0x00009200ff2f7b82 */ /* 0x010f240000000800 */
[----:B------:R-:W-:Y:S04]  /*4e90*/  STS.U16 [R4+0x1280], R39 ;  /* 0x0012802704007388 */ /* 0x000fe80000000400 */
[----:B------:R-:W-:Y:S01]  /*4ea0*/  STS.U16 [R4+0x1680], R38 ;  /* 0x0016802604007388 */ /* 0x000fe20000000400 */
[----:B---3--:R-:W-:Y:S01]  /*4eb0*/  IMAD R43, R43, 0x12c, RZ ;  /* 0x0000012c2b2b7824 */ /* 0x008fe200078e02ff */
[----:B------:R-:W3:Y:S02]  /*4ec0*/  LDC R52, c[0x0][0x248] ;  /* 0x00009200ff347b82 */ /* 0x000ee40000000800 */
[----:B------:R-:W-:Y:S04]  /*4ed0*/  STS.U16 [R4+0x1a80], R37 ;  /* 0x001a802504007388 */ /* 0x000fe80000000400 */
[----:B------:R0:W-:Y:S02]  /*4ee0*/  STS.U16 [R4+0x1e80], R36 ;  /* 0x001e802404007388 */ /* 0x0001e40000000400 */
[----:B------:R-:W3:Y:S02]  /*4ef0*/  LDC R53, c[0x0][0x248] ;  /* 0x00009200ff357b82 */ /* 0x000ee40000000800 */
[----:B------:R-:W-:Y:S04]  /*4f00*/  STS.U16 [R4+0x2280], R35 ;  /* 0x0022802304007388 */ /* 0x000fe80000000400 */
[----:B------:R-:W-:Y:S02]  /*4f10*/  STS.U16 [R4+0x2680], R34 ;  /* 0x0026802204007388 */ /* 0x000fe40000000400 */
[----:B------:R-:W3:Y:S02]  /*4f20*/  LDC R55, c[0x0][0x248] ;  /* 0x00009200ff377b82 */ /* 0x000ee40000000800 */
[----:B------:R-:W-:Y:S04]  /*4f30*/  STS.U16 [R4+0x2a80], R33 ;  /* 0x002a802104007388 */ /* 0x000fe80000000400 */
[----:B------:R-:W-:Y:S02]  /*4f40*/  STS.U16 [R4+0x2e80], R32 ;  /* 0x002e802004007388 */ /* 0x000fe40000000400 */
[----:B------:R-:W3:Y:S02]  /*4f50*/  LDC R56, c[0x0][0x248] ;  /* 0x00009200ff387b82 */ /* 0x000ee40000000800 */
[----:B------:R-:W-:Y:S04]  /*4f60*/  STS.U16 [R4+0x3280], R31 ;  /* 0x0032801f04007388 */ /* 0x000fe80000000400 */
[----:B------:R-:W-:Y:S01]  /*4f70*/  STS.U16 [R4+0x3680], R30 ;  /* 0x0036801e04007388 */ /* 0x000fe20000000400 */
[----:B-----5:R-:W-:Y:S01]  /*4f80*/  IMAD R51, R51, 0x16c, RZ ;  /* 0x0000016c33337824 */ /* 0x020fe200078e02ff */
[----:B------:R-:W5:Y:S02]  /*4f90*/  LDC R57, c[0x0][0x248] ;  /* 0x00009200ff397b82 */ /* 0x000f640000000800 */
[----:B------:R-:W-:Y:S04]  /*4fa0*/  STS.U16 [R4+0x3a80], R29 ;  /* 0x003a801d04007388 */ /* 0x000fe80000000400 */
[----:B------:R-:W-:Y:S01]  /*4fb0*/  STS.U16 [R4+0x3e80], R28 ;  /* 0x003e801c04007388 */ /* 0x000fe20000000400 */
[----:B------:R-:W-:Y:S01]  /*4fc0*/  IMAD R49, R49, 0x15e, RZ ;  /* 0x0000015e31317824 */ /* 0x000fe200078e02ff */
        /* <DEDUP_REMOVED lines=14> */
[----:B--2---:R-:W-:Y:S04]  /*50b0*/  STS.U16 [R4+0x7680], R230 ;  /* 0x007680e604007388 */ /* 0x004fe80000000400 */
[----:B------:R-:W-:Y:S04]  /*50c0*/  STS.U16 [R4+0x7a80], R232 ;  /* 0x007a80e804007388 */ /* 0x000fe80000000400 */
[----:B------:R-:W-:Y:S01]  /*50d0*/  STS.U16 [R4+0x7e80], R233 ;  /* 0x007e80e904007388 */ /* 0x000fe20000000400 */
[----:B------:R-:W-:Y:S01]  /*50e0*/  IMAD R11, R2, 0x37, RZ ;  /* 0x00000037020b7824 */ /* 0x000fe200078e02ff */
[-C--:B------:R-:W-:Y:S01]  /*50f0*/  IADD3 R8, P2, R184, R122.reuse, RZ ;  /* 0x0000007ab8087210 */ /* 0x080fe20007f5e0ff */
[----:B0-----:R-:W0:Y:S01]  /*5100*/  LDC R36, c[0x0][0x248] ;  /* 0x00009200ff247b82 */ /* 0x001e220000000800 */
[----:B------:R2:W-:Y:S01]  /*5110*/  STS.U16 [R3+0x1b00], R12 ;  /* 0x001b000c03007388 */ /* 0x0005e20000000400 */
[----:B------:R-:W-:-:S03]  /*5120*/  IADD3 R14, P1, R17, R122, RZ ;  /* 0x0000007a110e7210 */ /* 0x000fc60007f3e0ff */
[----:B------:R1:W-:Y:S04]  /*5130*/  STS.U16 [R3+0x1300], R9 ;  /* 0x0013000903007388 */ /* 0x0003e80000000400 */
[----:B------:R-:W5:Y:S01]  /*5140*/  LDG.E.U16 R126, desc[UR60][R126.64] ;  /* 0x0000003c7e7e7981 */ /* 0x000f62000c1e1500 */
[----:B--2---:R-:W-:-:S03]  /*5150*/  IADD3 R12, P0, R15, R122, RZ ;  /* 0x0000007a0f0c7210 */ /* 0x004fc60007f1e0ff */
[----:B------:R-:W2:Y:S01]  /*5160*/  LDG.E.U16 R128, desc[UR60][R128.64] ;  /* 0x0000003c80807981 */ /* 0x000ea2000c1e1500 */
[-C--:B------:R-:W-:Y:S02]  /*5170*/  LEA.HI.X.SX32 R13, R5, R123.reuse, 0x1, P0 ;  /* 0x0000007b050d7211 */ /* 0x080fe400000f0eff */
[----:B------:R-:W-:Y:S01]  /*5180*/  IADD3 R10, P0, R187, R122, RZ ;  /* 0x0000007abb0a7210 */ /* 0x000fe20007f1e0ff */
[----:B------:R-:W-:Y:S01]  /*5190*/  STS.U16 [R3+0x300], R167 ;  /* 0x000300a703007388 */ /* 0x000fe20000000400 */
[-C--:B-1----:R-:W-:Y:S02]  /*51a0*/  LEA.HI.X.SX32 R9, R15, R123.reuse, 0x1, P2 ;  /* 0x0000007b0f097211 */ /* 0x082fe400010f0eff */
[-C--:B------:R-:W-:Y:S01]  /*51b0*/  LEA.HI.X.SX32 R15, R11, R123.reuse, 0x1, P1 ;  /* 0x0000007b0b0f7211 */ /* 0x080fe200008f0eff */
[----:B------:R-:W-:Y:S01]  /*51c0*/  STS.U16 [R3+0xb00], R141 ;  /* 0x000b008d03007388 */ /* 0x000fe20000000400 */
[----:B------:R-:W-:-:S03]  /*51d0*/  LEA.HI.X.SX32 R11, R17, R123, 0x1, P0 ;  /* 0x0000007b110b7211 */ /* 0x000fc600000f0eff */
[----:B------:R-:W-:Y:S01]  /*51e0*/  STS.U16 [R3+0x700], R192 ;  /* 0x000700c003007388 */ /* 0x000fe20000000400 */
[----:B------:R-:W-:-:S03]  /*51f0*/  IADD3 R16, P0, R21, R122, RZ ;  /* 0x0000007a15107210 */ /* 0x000fc60007f1e0ff */
[----:B------:R-:W-:Y:S04]  /*5200*/  STS.U16 [R3+0xf00], R196 ;  /* 0x000f00c403007388 */ /* 0x000fe80000000400 */
[----:B------:R-:W-:Y:S04]  /*5210*/  STS.U16 [R3+0x1700], R198 ;  /* 0x001700c603007388 */ /* 0x000fe80000000400 */
[----:B------:R-:W-:Y:S04]  /*5220*/  STS.U16 [R3+0x1f00], R234 ;  /* 0x001f00ea03007388 */ /* 0x000fe80000000400 */
[----:B------:R1:W2:Y:S04]  /*5230*/  LDG.E.U16 R0, desc[UR60][R6.64] ;  /* 0x0000003c06007981 */ /* 0x0002a8000c1e1500 */
[----:B------:R4:W2:Y:S01]  /*5240*/  LDG.E.U16 R8, desc[UR60][R8.64] ;  /* 0x0000003c08087981 */ /* 0x0008a2000c1e1500 */
[----:B------:R-:W-:-:S03]  /*5250*/  IADD3 R20, P2, R195, R122, RZ ;  /* 0x0000007ac3147210 */ /* 0x000fc60007f5e0ff */
[----:B------:R3:W2:Y:S01]  /*5260*/  LDG.E.U16 R5, desc[UR60][R12.64] ;  /* 0x0000003c0c057981 */ /* 0x0006a2000c1e1500 */
[----:B-1----:R-:W-:-:S03]  /*5270*/  LEA R7, R2, -R2, 0x6 ;  /* 0x8000000202077211 */ /* 0x002fc600078e30ff */
[----:B------:R1:W2:Y:S01]  /*5280*/  LDG.E.U16 R6, desc[UR60][R14.64] ;  /* 0x0000003c0e067981 */ /* 0x0002a2000c1e1500 */
[-C--:B------:R-:W-:Y:S01]  /*5290*/  LEA.HI.X.SX32 R17, R7, R123.reuse, 0x1, P0 ;  /* 0x0000007b07117211 */ /* 0x080fe200000f0eff */
[C---:B----4-:R-:W-:Y:S02]  /*52a0*/  IMAD R9, R2.reuse, 0x4f, RZ ;  /* 0x0000004f02097824 */ /* 0x050fe400078e02ff */
[----:B------:R-:W4:Y:S01]  /*52b0*/  LDG.E.U16 R10, desc[UR60][R10.64] ;  /* 0x0000003c0a0a7981 */ /* 0x000f22000c1e1500 */
[-C--:B---3--:R-:W-:Y:S01]  /*52c0*/  IADD3 R12, P1, R23, R122.reuse, RZ ;  /* 0x0000007a170c7210 */ /* 0x088fe20007f3e0ff */
[C---:B------:R-:W-:Y:S02]  /*52d0*/  IMAD R29, R2.reuse, 0xbe, RZ ;  /* 0x000000be021d7824 */ /* 0x040fe400078e02ff */
[----:B------:R3:W4:Y:S01]  /*52e0*/  LDG.E.U16 R7, desc[UR60][R16.64] ;  /* 0x0000003c10077981 */ /* 0x000722000c1e1500 */
[-C--:B-1----:R-:W-:Y:S01]  /*52f0*/  IADD3 R14, P0, R25, R122.reuse, RZ ;  /* 0x0000007a190e7210 */ /* 0x082fe20007f1e0ff */
[C---:B------:R-:W-:Y:S01]  /*5300*/  IMAD R31, R2.reuse, 0xce, RZ ;  /* 0x000000ce021f7824 */ /* 0x040fe200078e02ff */
[-C--:B------:R-:W-:Y:S01]  /*5310*/  LEA.HI.X.SX32 R13, R19, R123.reuse, 0x1, P1 ;  /* 0x0000007b130d7211 */ /* 0x080fe200008f0eff */
[C---:B------:R-:W-:Y:S01]  /*5320*/  IMAD R33, R2.reuse, 0xde, RZ ;  /* 0x000000de02217824 */ /* 0x040fe200078e02ff */
[-C--:B------:R-:W-:Y:S01]  /*5330*/  LEA.HI.X.SX32 R15, R9, R123.reuse, 0x1, P0 ;  /* 0x0000007b090f7211 */ /* 0x080fe200000f0eff */
[C---:B------:R-:W-:Y:S01]  /*5340*/  IMAD R9, R2.reuse, 0x57, RZ ;  /* 0x0000005702097824 */ /* 0x040fe200078e02ff */
[----:B------:R-:W-:Y:S01]  /*5350*/  LEA.HI.X.SX32 R21, R21, R123, 0x1, P2 ;  /* 0x0000007b15157211 */ /* 0x000fe200010f0eff */
[----:B------:R1:W4:Y:S01]  /*5360*/  LDG.E.U16 R24, desc[UR60][R12.64] ;  /* 0x0000003c0c187981 */ /* 0x000322000c1e1500 */
[----:B---3--:R-:W-:Y:S01]  /*5370*/  IADD3 R16, P0, R27, R122, RZ ;  /* 0x0000007a1b107210 */ /* 0x008fe20007f1e0ff */
[----:B------:R-:W-:-:S02]  /*5380*/  IMAD R11, R2, 0x5f, RZ ;  /* 0x0000005f020b7824 */ /* 0x000fc400078e02ff */
[----:B------:R3:W4:Y:S01]  /*5390*/  LDG.E.U16 R26, desc[UR60][R14.64] ;  /* 0x0000003c0e1a7981 */ /* 0x000722000c1e1500 */
[C---:B------:R-:W-:Y:S01]  /*53a0*/  IMAD R19, R2.reuse, 0x67, RZ ;  /* 0x0000006702137824 */ /* 0x040fe200078e02ff */
[----:B------:R-:W-:Y:S01]  /*53b0*/  LEA.HI.X.SX32 R17, R9, R123, 0x1, P0 ;  /* 0x0000007b09117211 */ /* 0x000fe200000f0eff */
[----:B------:R-:W-:Y:S01]  /*53c0*/  IMAD R9, R2, 0x6f, RZ ;  /* 0x0000006f02097824 */ /* 0x000fe200078e02ff */
[----:B------:R0:W4:Y:S01]  /*53d0*/  LDG.E.U16 R38, desc[UR60][R20.64] ;  /* 0x0000003c14267981 */ /* 0x000122000c1e1500 */
[----:B-1----:R-:W-:-:S03]  /*53e0*/  IADD3 R12, P1, R29, R122, RZ ;  /* 0x0000007a1d0c7210 */ /* 0x002fc60007f3e0ff */
[----:B------:R1:W4:Y:S01]  /*53f0*/  LDG.E.U16 R28, desc[UR60][R16.64] ;  /* 0x0000003c101c7981 */ /* 0x000322000c1e1500 */
[-C--:B---3--:R-:W-:Y:S01]  /*5400*/  IADD3 R14, P2, R31, R122.reuse, RZ ;  /* 0x0000007a1f0e7210 */ /* 0x088fe20007f5e0ff */
[C---:B------:R-:W-:Y:S02]  /*5410*/  IMAD R35, R2.reuse, 0xfe, RZ ;  /* 0x000000fe02237824 */ /* 0x040fe400078e02ff */
[----:B------:R-:W3:Y:S01]  /*5420*/  LDG.E.U16 R4, desc[UR60][R188.64] ;  /* 0x0000003cbc047981 */ /* 0x000ee2000c1e1500 */
[----:B0-----:R-:W-:Y:S02]  /*5430*/  IADD3 R20, P0, R33, R122, RZ ;  /* 0x0000007a21147210 */ /* 0x001fe40007f1e0ff */
[-C--:B------:R-:W-:Y:S01]  /*5440*/  LEA.HI.X.SX32 R13, R11, R123.reuse, 0x1, P1 ;  /* 0x0000007b0b0d7211 */ /* 0x080fe200008f0eff */
[----:B------:R-:W4:Y:S01]  /*5450*/  LDG.E.U16 R130, desc[UR60][R130.64] ;  /* 0x0000003c82827981 */ /* 0x000f22000c1e1500 */
[-C--:B------:R-:W-:Y:S01]  /*5460*/  LEA.HI.X.SX32 R15, R19, R123.reuse, 0x1, P2 ;  /* 0x0000007b130f7211 */ /* 0x080fe200010f0eff */
[----:B------:R-:W-:Y:S01]  /*5470*/  IMAD R19, R2, 0xee, RZ ;  /* 0x000000ee02137824 */ /* 0x000fe200078e02ff */
[----:B------:R-:W-:Y:S01]  /*5480*/  LEA.HI.X.SX32 R21, R9, R123, 0x1, P0 ;  /* 0x0000007b09157211 */ /* 0x000fe200000f0eff */
[----:B-1----:R-:W-:Y:S01]  /*5490*/  IMAD R17, R22, 0x10c, RZ ;  /* 0x0000010c16117824 */ /* 0x002fe200078e02ff */
[----:B------:R0:W4:Y:S01]  /*54a0*/  LDG.E.U16 R30, desc[UR60][R12.64] ;  /* 0x0000003c0c1e7981 */ /* 0x000122000c1e1500 */
[----:B------:R-:W1:Y:S01]  /*54b0*/  LDC R22, c[0x0][0x248] ;  /* 0x00009200ff167b82 */ /* 0x000e620000000800 */
[----:B------:R-:W-:-:S02]  /*54c0*/  IMAD R9, R2, 0x77, RZ ;  /* 0x0000007702097824 */ /* 0x000fc400078e02ff */
[----:B------:R0:W4:Y:S01]  /*54d0*/  LDG.E.U16 R34, desc[UR60][R20.64] ;  /* 0x0000003c14227981 */ /* 0x000122000c1e1500 */
[----:B------:R-:W-:-:S03]  /*54e0*/  LEA R11, R2, -R2, 0x7 ;  /* 0x80000002020b7211 */ /* 0x000fc600078e38ff */
[----:B------:R0:W4:Y:S02]  /*54f0*/  LDG.E.U16 R32, desc[UR60][R14.64] ;  /* 0x0000003c0e207981 */ /* 0x000124000c1e1500 */
[----:B0-----:R-:W-:Y:S01]  /*5500*/  IADD3 R12, P0, R19, R122, RZ ;  /* 0x0000007a130c7210 */ /* 0x001fe20007f1e0ff */
[----:B------:R-:W-:-:S03]  /*5510*/  IMAD R21, R36, 0x10e, RZ ;  /* 0x0000010e24157824 */ /* 0x000fc600078e02ff */
[-C--:B------:R-:W-:Y:S01]  /*5520*/  LEA.HI.X.SX32 R13, R9, R123.reuse, 0x1, P0 ;  /* 0x0000007b090d7211 */ /* 0x080fe200000f0eff */
[----:B------:R-:W-:Y:S01]  /*5530*/  IMAD R9, R2, 0x87, RZ ;  /* 0x0000008702097824 */ /* 0x000fe200078e02ff */
[-C--:B------:R-:W-:Y:S02]  /*5540*/  IADD3 R14, P1, R35, R122.reuse, RZ ;  /* 0x0000007a230e7210 */ /* 0x080fe40007f3e0ff */
[----:B------:R-:W-:Y:S01]  /*5550*/  IADD3 R20, P0, R21, R122, RZ ;  /* 0x0000007a15147210 */ /* 0x000fe20007f1e0ff */
[----:B------:R0:W4:Y:S01]  /*5560*/  LDG.E.U16 R36, desc[UR60][R12.64] ;  /* 0x0000003c0c247981 */ /* 0x000122000c1e1500 */
[-C--:B------:R-:W-:Y:S02]  /*5570*/  LEA.HI.X.SX32 R15, R11, R123.reuse, 0x1, P1 ;  /* 0x0000007b0b0f7211 */ /* 0x080fe400008f0eff */
[----:B------:R-:W-:Y:S01]  /*5580*/  LEA.HI.X.SX32 R21, R9, R123, 0x1, P0 ;  /* 0x0000007b09157211 */ /* 0x000fe200000f0eff */
[----:B------:R-:W-:Y:S02]  /*5590*/  IMAD R11, R42, 0x11e, RZ ;  /* 0x0000011e2a0b7824 */ /* 0x000fe400078e02ff */
[----:B------:R0:W4:Y:S01]  /*55a0*/  LDG.E.U16 R37, desc[UR60][R14.64] ;  /* 0x0000003c0e257981 */ /* 0x000122000c1e1500 */
[----:B------:R-:W-:-:S03]  /*55b0*/  IMAD R9, R2, 0x8f, RZ ;  /* 0x0000008f02097824 */ /* 0x000fc600078e02ff */
[----:B------:R1:W4:Y:S01]  /*55c0*/  LDG.E.U16 R39, desc[UR60][R20.64] ;  /* 0x0000003c14277981 */ /* 0x000322000c1e1500 */
[-C--:B0-----:R-:W-:Y:S02]  /*55d0*/  IADD3 R12, P0, R41, R122.reuse, RZ ;  /* 0x0000007a290c7210 */ /* 0x081fe40007f1e0ff */
[-C--:B------:R-:W-:Y:S01]  /*55e0*/  IADD3 R14, P1, R11, R122.reuse, RZ ;  /* 0x0000007a0b0e7210 */ /* 0x080fe20007f3e0ff */
[----:B-1----:R-:W-:Y:S01]  /*55f0*/  IMAD R21, R44, 0x12e, RZ ;  /* 0x0000012e2c157824 */ /* 0x002fe200078e02ff */
[-C--:B------:R-:W-:Y:S01]  /*5600*/  LEA.HI.X.SX32 R13, R23, R123.reuse, 0x1, P0 ;  /* 0x0000007b170d7211 */ /* 0x080fe200000f0eff */
[----:B------:R-:W-:Y:S01]  /*5610*/  IMAD R11, R2, 0x97, RZ ;  /* 0x00000097020b7824 */ /* 0x000fe200078e02ff */
[-C--:B------:R-:W-:Y:S01]  /*5620*/  LEA.HI.X.SX32 R15, R9, R123.reuse, 0x1, P1 ;  /* 0x0000007b090f7211 */ /* 0x080fe200008f0eff */
[----:B------:R-:W-:Y:S01]  /*5630*/  IMAD R23, R22, 0x13c, RZ ;  /* 0x0000013c16177824 */ /* 0x000fe200078e02ff */
[-C--:B------:R-:W-:Y:S01]  /*5640*/  IADD3 R20, P0, R21, R122.reuse, RZ ;  /* 0x0000007a15147210 */ /* 0x080fe20007f1e0ff */
[----:B------:R-:W-:Y:S01]  /*5650*/  IMAD R45, R45, 0x13e, RZ ;  /* 0x0000013e2d2d7824 */ /* 0x000fe200078e02ff */
[----:B------:R-:W-:Y:S01]  /*5660*/  IADD3 R16, P2, R17, R122, RZ ;  /* 0x0000007a11107210 */ /* 0x000fe20007f5e0ff */
[----:B------:R0:W4:Y:S01]  /*5670*/  LDG.E.U16 R42, desc[UR60][R12.64] ;  /* 0x0000003c0c2a7981 */ /* 0x000122000c1e1500 */
[----:B------:R-:W-:Y:S01]  /*5680*/  LEA.HI.X.SX32 R21, R11, R123, 0x1, P0 ;  /* 0x0000007b0b157211 */ /* 0x000fe200000f0eff */
[----:B------:R-:W-:-:S02]  /*5690*/  IMAD R9, R2, 0x9f, RZ ;  /* 0x0000009f02097824 */ /* 0x000fc400078e02ff */
[----:B------:R1:W4:Y:S01]  /*56a0*/  LDG.E.U16 R41, desc[UR60][R14.64] ;  /* 0x0000003c0e297981 */ /* 0x000322000c1e1500 */
[----:B------:R-:W-:Y:S02]  /*56b0*/  LEA.HI.X.SX32 R17, R231, R123, 0x1, P2 ;  /* 0x0000007be7117211 */ /* 0x000fe400010f0eff */
[-C--:B0-----:R-:W-:Y:S01]  /*56c0*/  IADD3 R12, P0, R23, R122.reuse, RZ ;  /* 0x0000007a170c7210 */ /* 0x081fe20007f1e0ff */
[----:B------:R-:W-:Y:S02]  /*56d0*/  IMAD R23, R48, 0x15c, RZ ;  /* 0x0000015c30177824 */ /* 0x000fe400078e02ff */
[----:B------:R0:W4:Y:S01]  /*56e0*/  LDG.E.U16 R40, desc[UR60][R16.64] ;  /* 0x0000003c10287981 */ /* 0x000122000c1e1500 */
[----:B-1----:R-:W-:Y:S01]  /*56f0*/  IADD3 R14, P1, R45, R122, RZ ;  /* 0x0000007a2d0e7210 */ /* 0x002fe20007f3e0ff */
[----:B------:R-:W-:-:S03]  /*5700*/  IMAD R47, R47, 0x14e, RZ ;  /* 0x0000014e2f2f7824 */ /* 0x000fc600078e02ff */
[-C--:B------:R-:W-:Y:S02]  /*5710*/  LEA.HI.X.SX32 R15, R9, R123.reuse, 0x1, P1 ;  /* 0x0000007b090f7211 */ /* 0x080fe400008f0eff */
[-C--:B------:R-:W-:Y:S02]  /*5720*/  IADD3 R22, P1, R23, R122.reuse, RZ ;  /* 0x0000007a17167210 */ /* 0x080fe40007f3e0ff */
[----:B0-----:R-:W-:Y:S02]  /*5730*/  IADD3 R16, P2, R43, R122, RZ ;  /* 0x0000007a2b107210 */ /* 0x001fe40007f5e0ff */
[-C--:B------:R-:W-:Y:S01]  /*5740*/  LEA.HI.X.SX32 R23, R27, R123.reuse, 0x1, P1 ;  /* 0x0000007b1b177211 */ /* 0x080fe200008f0eff */
[----:B------:R0:W4:Y:S01]  /*5750*/  LDG.E.U16 R43, desc[UR60][R20.64] ;  /* 0x0000003c142b7981 */ /* 0x000122000c1e1500 */
[----:B------:R-:W-:-:S03]  /*5760*/  LEA.HI.X.SX32 R17, R229, R123, 0x1, P2 ;  /* 0x0000007be5117211 */ /* 0x000fc600010f0eff */
[----:B------:R1:W4:Y:S04]  /*5770*/  LDG.E.U16 R50, desc[UR60][R22.64] ;  /* 0x0000003c16327981 */ /* 0x000328000c1e1500 */
[----:B------:R1:W4:Y:S01]  /*5780*/  LDG.E.U16 R44, desc[UR60][R16.64] ;  /* 0x0000003c102c7981 */ /* 0x000322000c1e1500 */
[----:B0-----:R-:W-:Y:S02]  /*5790*/  IADD3 R20, P2, R47, R122, RZ ;  /* 0x0000007a2f147210 */ /* 0x001fe40007f5e0ff */
[----:B------:R-:W0:Y:S08]  /*57a0*/  LDC R47, c[0x0][0x248] ;  /* 0x00009200ff2f7b82 */ /* 0x000e300000000800 */
[----:B-1----:R-:W1:Y:S01]  /*57b0*/  LDC R22, c[0x0][0x248] ;  /* 0x00009200ff167b82 */ /* 0x002e620000000800 */
[----:B------:R-:W-:Y:S01]  /*57c0*/  IMAD R17, R46, 0x14c, RZ ;  /* 0x0000014c2e117824 */ /* 0x000fe200078e02ff */
[----:B------:R-:W-:-:S02]  /*57d0*/  LEA.HI.X.SX32 R13, R25, R123, 0x1, P0 ;  /* 0x0000007b190d7211 */ /* 0x000fc400000f0eff */
[----:B------:R0:W4:Y:S01]  /*57e0*/  LDG.E.U16 R25, desc[UR60][R14.64] ;  /* 0x0000003c0e197981 */ /* 0x000122000c1e1500 */
[----:B------:R-:W-:Y:S01]  /*57f0*/  IMAD R11, R2, 0xa7, RZ ;  /* 0x000000a7020b7824 */ /* 0x000fe200078e02ff */
[-C--:B------:R-:W-:Y:S02]  /*5800*/  IADD3 R16, P0, R17, R122.reuse, RZ ;  /* 0x0000007a11107210 */ /* 0x080fe40007f1e0ff */
[----:B------:R0:W4:Y:S02]  /*5810*/  LDG.E.U16 R46, desc[UR60][R12.64] ;  /* 0x0000003c0c2e7981 */ /* 0x000124000c1e1500 */
[-C--:B------:R-:W-:Y:S02]  /*5820*/  LEA.HI.X.SX32 R17, R226, R123.reuse, 0x1, P0 ;  /* 0x0000007be2117211 */ /* 0x080fe400000f0eff */
[-C--:B0-----:R-:W-:Y:S01]  /*5830*/  IADD3 R14, P1, R51, R122.reuse, RZ ;  /* 0x0000007a330e7210 */ /* 0x081fe20007f3e0ff */
[----:B------:R-:W-:Y:S01]  /*5840*/  IMAD R9, R2, 0xaf, RZ ;  /* 0x000000af02097824 */ /* 0x000fe200078e02ff */
[----:B------:R-:W0:Y:S01]  /*5850*/  LDC R51, c[0x0][0x248] ;  /* 0x00009200ff337b82 */ /* 0x000e220000000800 */
[-C--:B------:R-:W-:Y:S01]  /*5860*/  LEA.HI.X.SX32 R21, R11, R123.reuse, 0x1, P2 ;  /* 0x0000007b0b157211 */ /* 0x080fe200010f0eff */
[----:B------:R-:W-:Y:S01]  /*5870*/  IMAD R13, R52, 0x16e, RZ ;  /* 0x0000016e340d7824 */ /* 0x000fe200078e02ff */
[----:B------:R-:W-:Y:S01]  /*5880*/  IADD3 R12, P0, R49, R122, RZ ;  /* 0x0000007a310c7210 */ /* 0x000fe20007f1e0ff */
[----:B------:R-:W-:Y:S01]  /*5890*/  IMAD R53, R53, 0x17c, RZ ;  /* 0x0000017c35357824 */ /* 0x000fe200078e02ff */
[----:B------:R-:W-:Y:S01]  /*58a0*/  LEA.HI.X.SX32 R15, R224, R123, 0x1, P1 ;  /* 0x0000007be00f7211 */ /* 0x000fe200008f0eff */
[----:B------:R1:W4:Y:S01]  /*58b0*/  LDG.E.U16 R48, desc[UR60][R16.64] ;  /* 0x0000003c10307981 */ /* 0x000322000c1e1500 */
[----:B------:R-:W-:Y:S01]  /*58c0*/  IMAD R55, R55, 0x18c, RZ ;  /* 0x0000018c37377824 */ /* 0x000fe200078e02ff */
[----:B------:R-:W5:Y:S01]  /*58d0*/  LDC R49, c[0x0][0x248] ;  /* 0x00009200ff317b82 */ /* 0x000f620000000800 */
[----:B------:R-:W-:Y:S01]  /*58e0*/  IMAD R11, R2, 0xb7, RZ ;  /* 0x000000b7020b7824 */ /* 0x000fe200078e02ff */
[----:B------:R1:W4:Y:S01]  /*58f0*/  LDG.E.U16 R27, desc[UR60][R20.64] ;  /* 0x0000003c141b7981 */ /* 0x000322000c1e1500 */
[----:B------:R-:W-:-:S02]  /*5900*/  IMAD R47, R47, 0x17e, RZ ;  /* 0x0000017e2f2f7824 */ /* 0x000fc400078e02ff */
[----:B-1----:R-:W-:Y:S01]  /*5910*/  IMAD R23, R22, 0x1bc, RZ ;  /* 0x000001bc16177824 */ /* 0x002fe200078e02ff */
[----:B------:R1:W4:Y:S01]  /*5920*/  LDG.E.U16 R52, desc[UR60][R14.64] ;  /* 0x0000003c0e347981 */ /* 0x000322000c1e1500 */
[-C--:B------:R-:W-:Y:S02]  /*5930*/  IADD3 R16, P2, R13, R122.reuse, RZ ;  /* 0x0000007a0d107210 */ /* 0x080fe40007f5e0ff */
[-C--:B------:R-:W-:Y:S02]  /*5940*/  LEA.HI.X.SX32 R13, R9, R123.reuse, 0x1, P0 ;  /* 0x0000007b090d7211 */ /* 0x080fe400000f0eff */
[-C--:B------:R-:W-:Y:S01]  /*5950*/  IADD3 R20, P0, R53, R122.reuse, RZ ;  /* 0x0000007a35147210 */ /* 0x080fe20007f1e0ff */
[----:B------:R-:W-:Y:S01]  /*5960*/  IMAD R9, R2, 0xbf, RZ ;  /* 0x000000bf02097824 */ /* 0x000fe200078e02ff */
[-C--:B------:R-:W-:Y:S01]  /*5970*/  LEA.HI.X.SX32 R17, R11, R123.reuse, 0x1, P2 ;  /* 0x0000007b0b117211 */ /* 0x080fe200010f0eff */
[----:B------:R5:W4:Y:S01]  /*5980*/  LDG.E.U16 R45, desc[UR60][R12.64] ;  /* 0x0000003c0c2d7981 */ /* 0x000b22000c1e1500 */
[-C--:B-1----:R-:W-:Y:S01]  /*5990*/  IADD3 R14, P1, R55, R122.reuse, RZ ;  /* 0x0000007a370e7210 */ /* 0x082fe20007f3e0ff */
[----:B------:R-:W-:Y:S01]  /*59a0*/  IMAD R11, R56, 0x19c, RZ ;  /* 0x0000019c380b7824 */ /* 0x000fe200078e02ff */
[-C--:B------:R-:W-:Y:S01]  /*59b0*/  LEA.HI.X.SX32 R21, R29, R123.reuse, 0x1, P0 ;  /* 0x0000007b1d157211 */ /* 0x080fe200000f0eff */
[----:B0-----:R-:W-:Y:S01]  /*59c0*/  IMAD R51, R51, 0x1dc, RZ ;  /* 0x000001dc33337824 */ /* 0x001fe200078e02ff */
[-C--:B------:R-:W-:Y:S01]  /*59d0*/  LEA.HI.X.SX32 R15, R222, R123.reuse, 0x1, P1 ;  /* 0x0000007bde0f7211 */ /* 0x080fe200008f0eff */
[----:B------:R0:W4:Y:S01]  /*59e0*/  LDG.E.U16 R29, desc[UR60][R16.64] ;  /* 0x0000003c101d7981 */ /* 0x000122000c1e1500 */
[-C--:B------:R-:W-:Y:S01]  /*59f0*/  IADD3 R22, P1, R23, R122.reuse, RZ ;  /* 0x0000007a17167210 */ /* 0x080fe20007f3e0ff */
[----:B-----5:R-:W-:Y:S01]  /*5a00*/  IMAD R57, R57, 0x1ac, RZ ;  /* 0x000001ac39397824 */ /* 0x020fe200078e02ff */
[----:B------:R-:W1:Y:S01]  /*5a10*/  LDC R53, c[0x0][0x248] ;  /* 0x00009200ff357b82 */ /* 0x000e620000000800 */
[----:B------:R-:W-:Y:S01]  /*5a20*/  IADD3 R12, P0, R47, R122, RZ ;  /* 0x0000007a2f0c7210 */ /* 0x000fe20007f1e0ff */
[----:B------:R5:W4:Y:S01]  /*5a30*/  LDG.E.U16 R56, desc[UR60][R14.64] ;  /* 0x0000003c0e387981 */ /* 0x000b22000c1e1500 */
[----:B------:R-:W-:-:S02]  /*5a40*/  LEA.HI.X.SX32 R23, R33, R123, 0x1, P1 ;  /* 0x0000007b21177211 */ /* 0x000fc400008f0eff */
[-C--:B------:R-:W-:Y:S01]  /*5a50*/  LEA.HI.X.SX32 R13, R9, R123.reuse, 0x1, P0 ;  /* 0x0000007b090d7211 */ /* 0x080fe200000f0eff */
[----:B------:R5:W4:Y:S01]  /*5a60*/  LDG.E.U16 R54, desc[UR60][R20.64] ;  /* 0x0000003c14367981 */ /* 0x000b22000c1e1500 */
[-C--:B0-----:R-:W-:Y:S01]  /*5a70*/  IADD3 R16, P0, R11, R122.reuse, RZ ;  /* 0x0000007a0b107210 */ /* 0x081fe20007f1e0ff */
[----:B------:R-:W-:Y:S01]  /*5a80*/  IMAD R49, R49, 0x1cc, RZ ;  /* 0x000001cc31317824 */ /* 0x000fe200078e02ff */
[----:B------:R-:W0:Y:S01]  /*5a90*/  LDC R11, c[0x0][0x248] ;  /* 0x00009200ff0b7b82 */ /* 0x000e220000000800 */
[----:B------:R5:W4:Y:S02]  /*5aa0*/  LDG.E.U16 R62, desc[UR60][R22.64] ;  /* 0x0000003c163e7981 */ /* 0x000b24000c1e1500 */
[-C--:B-----5:R-:W-:Y:S01]  /*5ab0*/  IADD3 R14, P1, R51, R122.reuse, RZ ;  /* 0x0000007a330e7210 */ /* 0x0a0fe20007f3e0ff */
[----:B------:R-:W-:Y:S01]  /*5ac0*/  IMAD R59, R59, 0x1fc, RZ ;  /* 0x000001fc3b3b7824 */ /* 0x000fe200078e02ff */
[----:B------:R5:W4:Y:S01]  /*5ad0*/  LDG.E.U16 R47, desc[UR60][R12.64] ;  /* 0x0000003c0c2f7981 */ /* 0x000b22000c1e1500 */
[----:B------:R-:W-:Y:S01]  /*5ae0*/  IADD3 R20, P2, R57, R122, RZ ;  /* 0x0000007a39147210 */ /* 0x000fe20007f5e0ff */
[----:B------:R-:W-:Y:S01]  /*5af0*/  IMAD R9, R2, 0xc7, RZ ;  /* 0x000000c702097824 */ /* 0x000fe200078e02ff */
[----:B------:R-:W2:Y:S01]  /*5b00*/  LDC R33, c[0x0][0x248] ;  /* 0x00009200ff217b82 */ /* 0x000ea20000000800 */
[----:B------:R-:W-:-:S07]  /*5b10*/  LEA.HI.X.SX32 R15, R19, R123, 0x1, P1 ;  /* 0x0000007b130f7211 */ /* 0x000fce00008f0eff */
[----:B------:R-:W2:Y:S01]  /*5b20*/  LDC R22, c[0x0][0x248] ;  /* 0x00009200ff167b82 */ /* 0x000ea20000000800 */
[-C--:B------:R-:W-:Y:S01]  /*5b30*/  LEA.HI.X.SX32 R17, R31, R123.reuse, 0x1, P0 ;  /* 0x0000007b1f117211 */ /* 0x080fe200000f0eff */
[----:B-1----:R-:W-:Y:S01]  /*5b40*/  IMAD R53, R53, 0x1ec, RZ ;  /* 0x000001ec35357824 */ /* 0x002fe200078e02ff */
[----:B------:R-:W-:Y:S01]  /*5b50*/  LEA.HI.X.SX32 R21, R220, R123, 0x1, P2 ;  /* 0x0000007bdc157211 */ /* 0x000fe200010f0eff */
[----:B------:R-:W4:Y:S01]  /*5b60*/  LDG.E.U16 R66, desc[UR60][R14.64] ;  /* 0x0000003c0e427981 */ /* 0x000f22000c1e1500 */
[----:B-----5:R-:W-:-:S03]  /*5b70*/  IADD3 R12, P0, R49, R122, RZ ;  /* 0x0000007a310c7210 */ /* 0x020fc60007f1e0ff */
[----:B------:R-:W1:Y:S01]  /*5b80*/  LDC R19, c[0x0][0x248] ;  /* 0x00009200ff137b82 */ /* 0x000e620000000800 */
[----:B------:R5:W4:Y:S01]  /*5b90*/  LDG.E.U16 R60, desc[UR60][R20.64] ;  /* 0x0000003c143c7981 */ /* 0x000b22000c1e1500 */
[----:B------:R-:W-:Y:S01]  /*5ba0*/  LEA.HI.X.SX32 R13, R218, R123, 0x1, P0 ;  /* 0x0000007bda0d7211 */ /* 0x000fe200000f0eff */
[----:B0-----:R-:W-:Y:S02]  /*5bb0*/  IMAD R23, R11, 0x18e, RZ ;  /* 0x0000018e0b177824 */ /* 0x001fe400078e02ff */
[----:B------:R-:W4:Y:S03]  /*5bc0*/  LDG.E.U16 R58, desc[UR60][R16.64] ;  /* 0x0000003c103a7981 */ /* 0x000f26000c1e1500 */
[----:B------:R-:W0:Y:S01]  /*5bd0*/  LDC R31, c[0x0][0x248] ;  /* 0x00009200ff1f7b82 */ /* 0x000e220000000800 */
[----:B------:R5:W4:Y:S02]  /*5be0*/  LDG.E.U16 R64, desc[UR60][R12.64] ;  /* 0x0000003c0c407981 */ /* 0x000b24000c1e1500 */
[----:B-----5:R-:W-:-:S04]  /*5bf0*/  IADD3 R20, P0, R59, R122, RZ ;  /* 0x0000007a3b147210 */ /* 0x020fc80007f1e0ff */
[----:B------:R-:W-:Y:S01]  /*5c00*/  LEA.HI.X.SX32 R21, R35, R123, 0x1, P0 ;  /* 0x0000007b23157211 */ /* 0x000fe200000f0eff */
[----:B------:R-:W5:Y:S01]  /*5c10*/  LDC R49, c[0x0][0x248] ;  /* 0x00009200ff317b82 */ /* 0x000f620000000800 */
[----:B------:R-:W-:-:S03]  /*5c20*/  IADD3 R12, P0, R23, R122, RZ ;  /* 0x0000007a170c7210 */ /* 0x000fc60007f1e0ff */
[----:B------:R2:W4:Y:S01]  /*5c30*/  LDG.E.U16 R70, desc[UR60][R20.64] ;  /* 0x0000003c14467981 */ /* 0x000522000c1e1500 */
[-C--:B------:R-:W-:Y:S01]  /*5c40*/  LEA.HI.X.SX32 R13, R9, R123.reuse, 0x1, P0 ;  /* 0x0000007b090d7211 */ /* 0x080fe200000f0eff */
[----:B------:R-:W-:Y:S02]  /*5c50*/  IMAD R9, R2, 0xdf, RZ ;  /* 0x000000df02097824 */ /* 0x000fe400078e02ff */
[----:B------:R-:W3:Y:S01]  /*5c60*/  LDC R51, c[0x0][0x248] ;  /* 0x00009200ff337b82 */ /* 0x000ee20000000800 */
[----:B--2---:R-:W-:Y:S02]  /*5c70*/  IMAD R21, R22, 0x1be, RZ ;  /* 0x000001be16157824 */ /* 0x004fe400078e02ff */
[----:B-1----:R-:W-:Y:S01]  /*5c80*/  IMAD R19, R19, 0x1ce, RZ ;  /* 0x000001ce13137824 */ /* 0x002fe200078e02ff */
[-C--:B------:R-:W-:Y:S01]  /*5c90*/  IADD3 R16, P2, R53, R122.reuse, RZ ;  /* 0x0000007a35107210 */ /* 0x080fe20007f5e0ff */
[----:B0-----:R-:W-:Y:S01]  /*5ca0*/  IMAD R31, R31, 0x19e, RZ ;  /* 0x0000019e1f1f7824 */ /* 0x001fe200078e02ff */
[----:B------:R-:W-:Y:S01]  /*5cb0*/  IADD3 R20, P0, R21, R122, RZ ;  /* 0x0000007a15147210 */ /* 0x000fe20007f1e0ff */
[----:B------:R0:W2:Y:S01]  /*5cc0*/  LDG.E.U16 R22, desc[UR60][R12.64] ;  /* 0x0000003c0c167981 */ /* 0x0000a2000c1e1500 */
[C---:B------:R-:W-:Y:S01]  /*5cd0*/  IMAD R11, R2.reuse, 0xcf, RZ ;  /* 0x000000cf020b7824 */ /* 0x040fe200078e02ff */
[----:B------:R-:W1:Y:S01]  /*5ce0*/  LDC R35, c[0x0][0x248] ;  /* 0x00009200ff237b82 */ /* 0x000e620000000800 */
[-C--:B------:R-:W-:Y:S01]  /*5cf0*/  LEA.HI.X.SX32 R21, R9, R123.reuse, 0x1, P0 ;  /* 0x0000007b09157211 */ /* 0x080fe200000f0eff */
[----:B------:R-:W-:Y:S01]  /*5d00*/  IMAD R9, R2, 0xe7, RZ ;  /* 0x000000e702097824 */ /* 0x000fe200078e02ff */
[----:B------:R-:W-:-:S02]  /*5d10*/  LEA.HI.X.SX32 R17, R216, R123, 0x1, P2 ;  /* 0x0000007bd8117211 */ /* 0x000fc400010f0eff */
[-C--:B------:R-:W-:Y:S02]  /*5d20*/  IADD3 R14, P1, R31, R122.reuse, RZ ;  /* 0x0000007a1f0e7210 */ /* 0x080fe40007f3e0ff */
[----:B0-----:R-:W-:Y:S01]  /*5d30*/  IADD3 R12, P0, R19, R122, RZ ;  /* 0x0000007a130c7210 */ /* 0x001fe20007f1e0ff */
[----:B------:R0:W2:Y:S03]  /*5d40*/  LDG.E.U16 R68, desc[UR60][R16.64] ;  /* 0x0000003c10447981 */ /* 0x0000a6000c1e1500 */
[-C--:B------:R-:W-:Y:S01]  /*5d50*/  LEA.HI.X.SX32 R13, R9, R123.reuse, 0x1, P0 ;  /* 0x0000007b090d7211 */ /* 0x080fe200000f0eff */
[C---:B------:R-:W-:Y:S01]  /*5d60*/  IMAD R19, R2.reuse, 0xf7, RZ ;  /* 0x000000f702137824 */ /* 0x040fe200078e02ff */
[----:B------:R-:W-:Y:S01]  /*5d70*/  LEA.HI.X.SX32 R15, R11, R123, 0x1, P1 ;  /* 0x0000007b0b0f7211 */ /* 0x000fe200008f0eff */
[C---:B------:R-:W-:Y:S01]  /*5d80*/  IMAD R11, R2.reuse, 0xef, RZ ;  /* 0x000000ef020b7824 */ /* 0x040fe200078e02ff */
[C---:B------:R-:W-:Y:S01]  /*5d90*/  LEA R9, R2.reuse, -R2, 0x8 ;  /* 0x8000000202097211 */ /* 0x040fe200078e40ff */
[----:B0-----:R-:W-:-:S02]  /*5da0*/  IMAD R17, R2, 0xd7, RZ ;  /* 0x000000d702117824 */ /* 0x001fc400078e02ff */
[----:B------:R0:W2:Y:S04]  /*5db0*/  LDG.E.U16 R23, desc[UR60][R14.64] ;  /* 0x0000003c0e177981 */ /* 0x0000a8000c1e1500 */
[----:B------:R-:W2:Y:S01]  /*5dc0*/  LDG.E.U16 R2, desc[UR60][R12.64] ;  /* 0x0000003c0c027981 */ /* 0x000ea2000c1e1500 */
[----:B------:R-:W-:-:S05]  /*5dd0*/  IMAD R33, R33, 0x1ae, RZ ;  /* 0x000001ae21217824 */ /* 0x000fca00078e02ff */
[-C--:B------:R-:W-:Y:S01]  /*5de0*/  IADD3 R16, P2, R33, R122.reuse, RZ ;  /* 0x0000007a21107210 */ /* 0x080fe20007f5e0ff */
[----:B-1----:R-:W-:Y:S01]  /*5df0*/  IMAD R35, R35, 0x1de, RZ ;  /* 0x000001de23237824 */ /* 0x002fe200078e02ff */
[----:B------:R1:W2:Y:S01]  /*5e00*/  LDG.E.U16 R33, desc[UR60][R20.64] ;  /* 0x0000003c14217981 */ /* 0x0002a2000c1e1500 */
[----:B-----5:R-:W-:Y:S01]  /*5e10*/  IMAD R49, R49, 0x1ee, RZ ;  /* 0x000001ee31317824 */ /* 0x020fe200078e02ff */
[----:B------:R-:W-:Y:S01]  /*5e20*/  LEA.HI.X.SX32 R17, R17, R123, 0x1, P2 ;  /* 0x0000007b11117211 */ /* 0x000fe200010f0eff */
[----:B---3--:R-:W-:Y:S01]  /*5e30*/  IMAD R51, R51, 0x1fe, RZ ;  /* 0x000001fe33337824 */ /* 0x008fe200078e02ff */
[----:B0-----:R-:W-:-:S03]  /*5e40*/  IADD3 R14, P1, R35, R122, RZ ;  /* 0x0000007a230e7210 */ /* 0x001fc60007f3e0ff */
[----:B------:R0:W3:Y:S01]  /*5e50*/  LDG.E.U16 R31, desc[UR60][R16.64] ;  /* 0x0000003c101f7981 */ /* 0x0000e2000c1e1500 */
[-C--:B-1----:R-:W-:Y:S02]  /*5e60*/  IADD3 R20, P0, R51, R122.reuse, RZ ;  /* 0x0000007a33147210 */ /* 0x082fe40007f1e0ff */
[----:B------:R-:W-:Y:S02]  /*5e70*/  LEA.HI.X.SX32 R15, R11, R123, 0x1, P1 ;  /* 0x0000007b0b0f7211 */ /* 0x000fe400008f0eff */
[----:B0-----:R-:W-:-:S03]  /*5e80*/  IADD3 R16, P2, R49, R122, RZ ;  /* 0x0000007a31107210 */ /* 0x001fc60007f5e0ff */
[----:B------:R-:W5:Y:S01]  /*5e90*/  LDG.E.U16 R14, desc[UR60][R14.64] ;  /* 0x0000003c0e0e7981 */ /* 0x000f62000c1e1500 */
[-C--:B------:R-:W-:Y:S02]  /*5ea0*/  LEA.HI.X.SX32 R21, R9, R123.reuse, 0x1, P0 ;  /* 0x0000007b09157211 */ /* 0x080fe400000f0eff */
[----:B------:R-:W-:-:S03]  /*5eb0*/  LEA.HI.X.SX32 R17, R19, R123, 0x1, P2 ;  /* 0x0000007b13117211 */ /* 0x000fc600010f0eff */
[----:B------:R-:W3:Y:S04]  /*5ec0*/  LDG.E.U16 R20, desc[UR60][R20.64] ;  /* 0x0000003c14147981 */ /* 0x000ee8000c1e1500 */
[----:B------:R-:W3:Y:S01]  /*5ed0*/  LDG.E.U16 R16, desc[UR60][R16.64] ;  /* 0x0000003c10107981 */ /* 0x000ee2000c1e1500 */
[----:B------:R-:W-:-:S04]  /*5ee0*/  LOP3.LUT R241, R241, 0x70, RZ, 0x3c, !PT ;  /* 0x00000070f1f17812 */ /* 0x000fc800078e3cff */
[----:B------:R-:W-:Y:S01]  /*5ef0*/  IADD3 R241, R18, R241, RZ ;  /* 0x000000f112f17210 */ /* 0x000fe20007ffe0ff */
[----:B------:R-:W-:Y:S04]  /*5f00*/  STS.U16 [R3+0x2300], R200 ;  /* 0x002300c803007388 */ /* 0x000fe80000000400 */
[----:B------:R-:W-:Y:S04]  /*5f10*/  STS.U16 [R3+0x2b00], R202 ;  /* 0x002b00ca03007388 */ /* 0x000fe80000000400 */
[----:B------:R-:W-:Y:S04]  /*5f20*/  STS.U16 [R3+0x2f00], R8 ;  /* 0x002f000803007388 */ /* 0x000fe80000000400 */
[----:B------:R0:W-:Y:S04]  /*5f30*/  STS.U16 [R3+0x2700], R4 ;  /* 0x0027000403007388 */ /* 0x0001e80000000400 */
[----:B------:R-:W-:Y:S04]  /*5f40*/  STS.U16 [R3+0x3300], R204 ;  /* 0x003300cc03007388 */ /* 0x000fe80000000400 */
[----:B----4-:R-:W-:Y:S01]  /*5f50*/  STS.U16 [R3+0x3700], R10 ;  /* 0x0037000a03007388 */ /* 0x010fe20000000400 */
[----:B0-----:R-:W0:Y:S03]  /*5f60*/  LDC R4, c[0x0][0x280] ;  /* 0x0000a000ff047b82 */ /* 0x001e260000000800 */
        /* <DEDUP_REMOVED lines=17> */
[----:B--2---:R1:W-:Y:S04]  /*6080*/  STS.U16 [R3+0x7b00], R68 ;  /* 0x007b004403007388 */ /* 0x0043e80000000400 */
[----:B------:R2:W-:Y:S01]  /*6090*/  STS.U16 [R241+0x1380], R0 ;  /* 0x00138000f1007388 */ /* 0x0005e20000000400 */
[----:B-1----:R-:W-:-:S02]  /*60a0*/  MOV R3, 0x3f800000 ;  /* 0x3f80000000037802 */ /* 0x002fc40000000f00 */
[----:B--2---:R-:W-:Y:S01]  /*60b0*/  MOV R0, 0x3f800000 ;  /* 0x3f80000000007802 */ /* 0x004fe20000000f00 */
[----:B------:R1:W-:Y:S04]  /*60c0*/  STS.U16 [R241+0x7380], R2 ;  /* 0x00738002f1007388 */ /* 0x0003e80000000400 */
[----:B------:R-:W-:Y:S01]  /*60d0*/  STL [R1+0x4dc], R0 ;  /* 0x0004dc0001007387 */ /* 0x000fe20000100800 */
[----:B-1----:R-:W-:-:S03]  /*60e0*/  MOV R2, 0x3f800000 ;  /* 0x3f80000000027802 */ /* 0x002fc60000000f00 */
[----:B------:R-:W-:Y:S04]  /*60f0*/  STL [R1+0x594], R3 ;  /* 0x0005940301007387 */ /* 0x000fe80000100800 */
[----:B------:R-:W-:Y:S04]  /*6100*/  STL [R1+0x598], R2 ;  /* 0x0005980201007387 */ /* 0x000fe80000100800 */
[----:B------:R-:W-:Y:S04]  /*6110*/  STL [R1], RZ ;  /* 0x000000ff01007387 */ /* 0x000fe80000100800 */
[----:B------:R-:W-:Y:S04]  /*6120*/  STL [R1+0x590], R0 ;  /* 0x0005900001007387 */ /* 0x000fe80000100800 */
[----:B------:R-:W-:Y:S04]  /*6130*/  STL [R1+0x4], RZ ;  /* 0x000004ff01007387 */ /* 0x000fe80000100800 */
        /* <DEDUP_REMOVED lines=125> */
[----:B------:R-:W-:Y:S04]  /*6910*/  STS.U16 [R241+0x1780], R5 ;  /* 0x00178005f1007388 */ /* 0x000fe80000000400 */
[----:B------:R-:W-:Y:S04]  /*6920*/  STS.U16 [R241+0x1b80], R6 ;  /* 0x001b8006f1007388 */ /* 0x000fe80000000400 */
[----:B------:R-:W-:Y:S04]  /*6930*/  STS.U16 [R241+0x1f80], R7 ;  /* 0x001f8007f1007388 */ /* 0x000fe80000000400 */
[----:B------:R-:W-:Y:S04]  /*6940*/  STS.U16 [R241+0x6380], R22 ;  /* 0x00638016f1007388 */ /* 0x000fe80000000400 */
[----:B------:R-:W-:Y:S04]  /*6950*/  STS.U16 [R241+0x6780], R23 ;  /* 0x00678017f1007388 */ /* 0x000fe80000000400 */
[----:B-----5:R-:W-:Y:S04]  /*6960*/  STS.U16 [R241+0x7780], R14 ;  /* 0x0077800ef1007388 */ /* 0x020fe80000000400 */
[----:B---3--:R-:W-:Y:S04]  /*6970*/  STS.U16 [R241+0x7b80], R16 ;  /* 0x007b8010f1007388 */ /* 0x008fe80000000400 */
[----:B------:R-:W-:Y:S04]  /*6980*/  STS.U16 [R241+0x7f80], R20 ;  /* 0x007f8014f1007388 */ /* 0x000fe80000000400 */
[----:B------:R-:W-:Y:S01]  /*6990*/  STL [R1+0x1fc], RZ ;  /* 0x0001fcff01007387 */ /* 0x000fe20000100800 */
[----:B0-----:R-:W-:-:S02]  /*69a0*/  ISETP.GE.AND P0, PT, R4, 0x1, PT ;  /* 0x000000010400780c */ /* 0x001fc40003f06270 */
[----:B------:R-:W-:Y:S02]  /*69b0*/  CS2R R48, SRZ ;  /* 0x0000000000307805 */ /* 0x000fe4000001ff00 */
[----:B------:R-:W-:Y:S01]  /*69c0*/  MOV R13, 0xff800000 ;  /* 0xff800000000d7802 */ /* 0x000fe20000000f00 */
[----:B------:R-:W-:Y:S01]  /*69d0*/  STS.U16 [R241+0x380], R124 ;  /* 0x0003807cf1007388 */ /* 0x000fe20000000400 */
[----:B------:R-:W-:Y:S02]  /*69e0*/  MOV R12, 0xff800000 ;  /* 0xff800000000c7802 */ /* 0x000fe40000000f00 */
[----:B------:R-:W-:Y:S02]  /*69f0*/  CS2R R50, SRZ ;  /* 0x0000000000327805 */ /* 0x000fe4000001ff00 */
[----:B------:R-:W-:Y:S01]  /*6a00*/  MOV R11, 0xff800000 ;  /* 0xff800000000b7802 */ /* 0x000fe20000000f00 */
[----:B------:R-:W-:Y:S01]  /*6a10*/  STS.U16 [R241+0x780], R126 ;  /* 0x0007807ef1007388 */ /* 0x000fe20000000400 */
[----:B------:R-:W-:-:S02]  /*6a20*/  MOV R10, 0xff800000 ;  /* 0xff800000000a7802 */ /* 0x000fc40000000f00 */
[----:B------:R-:W-:Y:S02]  /*6a30*/  CS2R R52, SRZ ;  /* 0x0000000000347805 */ /* 0x000fe4000001ff00 */
[----:B------:R-:W-:Y:S01]  /*6a40*/  CS2R R54, SRZ ;  /* 0x0000000000367805 */ /* 0x000fe2000001ff00 */
[----:B------:R-:W-:Y:S01]  /*6a50*/  STS.U16 [R241+0xb80], R128 ;  /* 0x000b8080f1007388 */ /* 0x000fe20000000400 */
[----:B------:R-:W-:Y:S02]  /*6a60*/  CS2R R56, SRZ ;  /* 0x0000000000387805 */ /* 0x000fe4000001ff00 */
[----:B------:R-:W-:Y:S02]  /*6a70*/  CS2R R58, SRZ ;  /* 0x00000000003a7805 */ /* 0x000fe4000001ff00 */
[----:B------:R-:W-:Y:S01]  /*6a80*/  CS2R R60, SRZ ;  /* 0x00000000003c7805 */ /* 0x000fe2000001ff00 */
[----:B------:R-:W-:Y:S01]  /*6a90*/  STS.U16 [R241+0xf80], R130 ;  /* 0x000f8082f1007388 */ /* 0x000fe20000000400 */
[----:B------:R-:W-:-:S02]  /*6aa0*/  CS2R R62, SRZ ;  /* 0x00000000003e7805 */ /* 0x000fc4000001ff00 */
        /* <DEDUP_REMOVED lines=22> */
[----:B------:R0:W-:Y:S01]  /*6c10*/  STS.U16 [R241+0x3780], R34 ;  /* 0x00378022f1007388 */ /* 0x0001e20000000400 */
        /* <DEDUP_REMOVED lines=9> */
[----:B0-----:R-:W-:Y:S02]  /*6cb0*/  CS2R R34, SRZ ;  /* 0x0000000000227805 */ /* 0x001fe4000001ff00 */
[----:B------:R-:W-:Y:S01]  /*6cc0*/  CS2R R112, SRZ ;  /* 0x0000000000707805 */ /* 0x000fe2000001ff00 */
[----:B------:R0:W-:Y:S01]  /*6cd0*/  STS.U16 [R241+0x4380], R39 ;  /* 0x00438027f1007388 */ /* 0x0001e20000000400 */
[----:B------:R-:W-:Y:S02]  /*6ce0*/  CS2R R114, SRZ ;  /* 0x0000000000727805 */ /* 0x000fe4000001ff00 */
[----:B------:R-:W-:Y:S02]  /*6cf0*/  CS2R R116, SRZ ;  /* 0x0000000000747805 */ /* 0x000fe4000001ff00 */
[----:B------:R-:W-:Y:S01]  /*6d00*/  CS2R R118, SRZ ;  /* 0x0000000000767805 */ /* 0x000fe2000001ff00 */
[----:B------:R2:W-:Y:S01]  /*6d10*/  STS.U16 [R241+0x4780], R41 ;  /* 0x00478029f1007388 */ /* 0x0005e20000000400 */
[----:B------:R-:W-:-:S02]  /*6d20*/  CS2R R120, SRZ ;  /* 0x0000000000787805 */ /* 0x000fc4000001ff00 */
[----:B-1----:R-:W-:Y:S02]  /*6d30*/  CS2R R36, SRZ ;  /* 0x0000000000247805 */ /* 0x002fe4000001ff00 */
[----:B------:R-:W-:Y:S01]  /*6d40*/  CS2R R122, SRZ ;  /* 0x00000000007a7805 */ /* 0x000fe2000001ff00 */
[----:B------:R1:W-:Y:S01]  /*6d50*/  STS.U16 [R241+0x4b80], R43 ;  /* 0x004b802bf1007388 */ /* 0x0003e20000000400 */
[----:B------:R-:W-:Y:S02]  /*6d60*/  CS2R R124, SRZ ;  /* 0x00000000007c7805 */ /* 0x000fe4000001ff00 */
[----:B0-----:R-:W-:Y:S02]  /*6d70*/  CS2R R38, SRZ ;  /* 0x0000000000267805 */ /* 0x001fe4000001ff00 */
[----:B------:R-:W-:Y:S01]  /*6d80*/  CS2R R126, SRZ ;  /* 0x00000000007e7805 */ /* 0x000fe2000001ff00 */
[----:B------:R0:W-:Y:S01]  /*6d90*/  STS.U16 [R241+0x4f80], R25 ;  /* 0x004f8019f1007388 */ /* 0x0001e20000000400 */
[----:B------:R-:W-:-:S02]  /*6da0*/  CS2R R128, SRZ ;  /* 0x0000000000807805 */ /* 0x000fc4000001ff00 */
[----:B--2---:R-:W-:Y:S02]  /*6db0*/  CS2R R40, SRZ ;  /* 0x0000000000287805 */ /* 0x004fe4000001ff00 */
[----:B------:R-:W-:Y:S01]  /*6dc0*/  CS2R R130, SRZ ;  /* 0x0000000000827805 */ /* 0x000fe2000001ff00 */
[----:B------:R2:W-:Y:S01]  /*6dd0*/  STS.U16 [R241+0x5380], R27 ;  /* 0x0053801bf1007388 */ /* 0x0005e20000000400 */
[----:B------:R-:W-:Y:S02]  /*6de0*/  CS2R R132, SRZ ;  /* 0x0000000000847805 */ /* 0x000fe4000001ff00 */
[----:B-1----:R-:W-:Y:S02]  /*6df0*/  CS2R R42, SRZ ;  /* 0x00000000002a7805 */ /* 0x002fe4000001ff00 */
[----:B------:R-:W-:Y:S01]  /*6e00*/  CS2R R134, SRZ ;  /* 0x0000000000867805 */ /* 0x000fe2000001ff00 */
[----:B------:R1:W-:Y:S01]  /*6e10*/  STS.U16 [R241+0x5780], R45 ;  /* 0x0057802df1007388 */ /* 0x0003e20000000400 */
[----:B------:R-:W-:-:S02]  /*6e20*/  CS2R R136, SRZ ;  /* 0x0000000000887805 */ /* 0x000fc4000001ff00 */
[----:B0-----:R-:W-:Y:S02]  /*6e30*/  CS2R R24, SRZ ;  /* 0x0000000000187805 */ /* 0x001fe4000001ff00 */
[----:B------:R-:W-:Y:S01]  /*6e40*/  CS2R R138, SRZ ;  /* 0x00000000008a7805 */ /* 0x000fe2000001ff00 */
[----:B------:R0:W-:Y:S01]  /*6e50*/  STS.U16 [R241+0x5b80], R29 ;  /* 0x005b801df1007388 */ /* 0x0001e20000000400 */
[----:B------:R-:W-:Y:S02]  /*6e60*/  CS2R R140, SRZ ;  /* 0x00000000008c7805 */ /* 0x000fe4000001ff00 */
[----:B--2---:R-:W-:Y:S02]  /*6e70*/  CS2R R26, SRZ ;  /* 0x00000000001a7805 */ /* 0x004fe4000001ff00 */
        /* <DEDUP_REMOVED lines=10> */
[----:B--2---:R-:W-:-:S02]  /*6f20*/  CS2R R46, SRZ ;  /* 0x00000000002e7805 */ /* 0x004fc4000001ff00 */
[----:B-1----:R-:W-:Y:S02]  /*6f30*/  CS2R R30, SRZ ;  /* 0x00000000001e7805 */ /* 0x002fe4000001ff00 */
[----:B0-----:R-:W-:Y:S01]  /*6f40*/  CS2R R32, SRZ ;  /* 0x0000000000207805 */ /* 0x001fe2000001ff00 */
[----:B------:R-:W-:Y:S06]  /*6f50*/  @!P0 BRA `(.L_x_0) ;  /* 0x0000018c00348947 */ /* 0x000fec0003800000 */
[----:B------:R-:W0:Y:S01]  /*6f60*/  LDC.64 R2, c[0x0][0x260] ;  /* 0x00009800ff027b82 */ /* 0x000e220000000a00 */
[----:B------:R-:W-:Y:S02]  /*6f70*/  IADD3 R0, R18, 0x10000, RZ ;  /* 0x0001000012007810 */ /* 0x000fe40007ffe0ff */
[----:B------:R-:W-:Y:S02]  /*6f80*/  CS2R R44, SRZ ;  /* 0x00000000002c7805 */ /* 0x000fe4000001ff00 */
[----:B------:R-:W-:Y:S02]  /*6f90*/  CS2R R46, SRZ ;  /* 0x00000000002e7805 */ /* 0x000fe4000001ff00 */
[----:B------:R-:W-:Y:S02]  /*6fa0*/  CS2R R48, SRZ ;  /* 0x0000000000307805 */ /* 0x000fe4000001ff00 */
[----:B------:R-:W-:Y:S02]  /*6fb0*/  SHF.R.U32.HI R0, RZ, 0x4, R0 ;  /* 0x00000004ff007819 */ /* 0x000fe40000011600 */
[----:B------:R-:W-:-:S02]  /*6fc0*/  CS2R R50, SRZ ;  /* 0x0000000000327805 */ /* 0x000fc4000001ff00 */
[----:B------:R-:W-:Y:S01]  /*6fd0*/  CS2R R52, SRZ ;  /* 0x0000000000347805 */ /* 0x000fe2000001ff00 */
[----:B------:R-:W1:Y:S01]  /*6fe0*/  LDC.64 R10, c[0x0][0x220] ;  /* 0x00008800ff0a7b82 */ /* 0x000e620000000a00 */
[----:B------:R-:W-:Y:S02]  /*6ff0*/  SGXT.U32 R0, R0, 0xe ;  /* 0x0000000e0000781a */ /* 0x000fe40000000000 */
[----:B------:R-:W-:Y:S02]  /*7000*/  CS2R R54, SRZ ;  /* 0x0000000000367805 */ /* 0x000fe4000001ff00 */
[----:B------:R-:W-:Y:S02]  /*7010*/  CS2R R56, SRZ ;  /* 0x0000000000387805 */ /* 0x000fe4000001ff00 */
[----:B------:R-:W-:Y:S02]  /*7020*/  CS2R R58, SRZ ;  /* 0x00000000003a7805 */ /* 0x000fe4000001ff00 */
[----:B------:R-:W-:-:S02]  /*7030*/  R2UR UR54, R0 ;  /* 0x00000000003672ca */ /* 0x000fc400000e0000 */
[----:B------:R-:W-:Y:S02]  /*7040*/  CS2R R60, SRZ ;  /* 0x00000000003c7805 */ /* 0x000fe4000001ff00 */
[----:B------:R-:W-:Y:S01]  /*7050*/  CS2R R62, SRZ ;  /* 0x00000000003e7805 */ /* 0x000fe2000001ff00 */
[----:B------:R-:W2:Y:S01]  /*7060*/  LDC.64 R4, c[0x0][0x250] ;  /* 0x00009400ff047b82 */ /* 0x000ea20000000a00 */
[----:B------:R-:W-:Y:S02]  /*7070*/  CS2R R64, SRZ ;  /* 0x0000000000407805 */ /* 0x000fe4000001ff00 */
[----:B------:R-:W-:Y:S02]  /*7080*/  CS2R R66, SRZ ;  /* 0x0000000000427805 */ /* 0x000fe4000001ff00 */
[----:B------:R-:W-:Y:S02]  /*7090*/  CS2R R68, SRZ ;  /* 0x0000000000447805 */ /* 0x000fe4000001ff00 */
[----:B------:R-:W-:-:S02]  /*70a0*/  CS2R R70, SRZ ;  /* 0x0000000000467805 */ /* 0x000fc4000001ff00 */
[----:B------:R-:W-:Y:S02]  /*70b0*/  CS2R R72, SRZ ;  /* 0x0000000000487805 */ /* 0x000fe4000001ff00 */
[----:B------:R-:W-:Y:S02]  /*70c0*/  CS2R R74, SRZ ;  /* 0x00000000004a7805 */ /* 0x000fe4000001ff00 */
[----:B------:R-:W-:Y:S01]  /*70d0*/  CS2R R76, SRZ ;  /* 0x00000000004c7805 */ /* 0x000fe2000001ff00 */
[----:B0-----:R0:W-:Y:S01]  /*70e0*/  STL [R1+0x59c], R3 ;  /* 0x00059c0301007387 */ /* 0x0011e20000100800 */
[----:B------:R-:W-:Y:S01]  /*70f0*/  MOV R9, R3 ;  /* 0x0000000300097202 */ /* 0x000fe20000000f00 */
[----:B------:R-:W3:Y:S01]  /*7100*/  LDC.64 R6, c[0x0][0x218] ;  /* 0x00008600ff067b82 */ /* 0x000ee20000000a00 */
[----:B------:R-:W-:Y:S02]  /*7110*/  MOV R14, R2 ;  /* 0x00000002000e7202 */ /* 0x000fe40000000f00 */
[----:B------:R-:W-:-:S02]  /*7120*/  CS2R R78, SRZ ;  /* 0x00000000004e7805 */ /* 0x000fc4000001ff00 */
[----:B------:R-:W-:Y:S02]  /*7130*/  MOV R2, RZ ;  /* 0x000000ff00027202 */ /* 0x000fe40000000f00 */
[----:B------:R-:W-:Y:S02]  /*7140*/  CS2R R80, SRZ ;  /* 0x0000000000507805 */ /* 0x000fe4000001ff00 */
[----:B------:R-:W-:Y:S02]  /*7150*/  CS2R R82, SRZ ;  /* 0x0000000000527805 */ /* 0x000fe4000001ff00 */
[----:B------:R-:W-:Y:S02]  /*7160*/  CS2R R84, SRZ ;  /* 0x0000000000547805 */ /* 0x000fe4000001ff00 */
[----:B------:R-:W-:Y:S02]  /*7170*/  CS2R R86, SRZ ;  /* 0x0000000000567805 */ /* 0x000fe4000001ff00 */
[----:B0-----:R-:W-:Y:S01]  /*7180*/  SHF.R.U32.HI R3, RZ, 0x4, R18 ;  /* 0x00000004ff037819 */ /* 0x001fe20000011612 */
[----:B------:R-:W0:Y:S01]  /*7190*/  LDC R12, c[0x0][0x258] ;  /* 0x00009600ff0c7b82 */ /* 0x000e220000000800 */
[----:B------:R-:W-:-:S02]  /*71a0*/  CS2R R88, SRZ ;  /* 0x0000000000587805 */ /* 0x000fc4000001ff00 */
[----:B------:R-:W-:Y:S02]  /*71b0*/  CS2R R90, SRZ ;  /* 0x00000000005a7805 */ /* 0x000fe4000001ff00 */
[----:B------:R-:W-:Y:S02]  /*71c0*/  SGXT.U32 R8, R3, 0xe ;  /* 0x0000000e0308781a */ /* 0x000fe40000000000 */
[----:B------:R-:W-:Y:S01]  /*71d0*/  CS2R R92, SRZ ;  /* 0x00000000005c7805 */ /* 0x000fe2000001ff00 */
[----:B--2---:R-:W-:Y:S01]  /*71e0*/  IMAD R4, R238, R4, RZ ;  /* 0x00000004ee047224 */ /* 0x004fe200078e02ff */
[----:B------:R-:W-:Y:S02]  /*71f0*/  CS2R R94, SRZ ;  /* 0x00000000005e7805 */ /* 0x000fe4000001ff00 */
[----:B------:R-:W-:Y:S01]  /*7200*/  IADD3 R3, P0, R8, 0x80, RZ ;  /* 0x0000008008037810 */ /* 0x000fe20007f1e0ff */
[----:B------:R-:W2:Y:S01]  /*7210*/  LDC R19, c[0x0][0x268] ;  /* 0x00009a00ff137b82 */ /* 0x000ea20000000800 */
[----:B------:R-:W-:Y:S01]  /*7220*/  IADD3 R8, P1, R0, 0x2, RZ ;  /* 0x0000000200087810 */ /* 0x000fe20007f3e0ff */
[----:B------:R-:W-:Y:S01]  /*7230*/  IMAD R0, R238, R14, RZ ;  /* 0x0000000eee007224 */ /* 0x000fe200078e02ff */
[----:B------:R-:W-:-:S02]  /*7240*/  IADD3.X R2, R2, 0x40000040, RZ, P0, !PT ;  /* 0x4000004002027810 */ /* 0x000fc400007fe4ff */
[----:B------:R-:W-:Y:S02]  /*7250*/  CS2R R96, SRZ ;  /* 0x0000000000607805 */ /* 0x000fe4000001ff00 */
[----:B------:R-:W-:Y:S02]  /*7260*/  R2UR UR6, R8 ;  /* 0x00000000080672ca */ /* 0x000fe400000e0000 */
[----:B------:R-:W-:Y:S02]  /*7270*/  CS2R R98, SRZ ;  /* 0x0000000000627805 */ /* 0x000fe4000001ff00 */
[----:B------:R-:W-:Y:S01]  /*7280*/  R2UR UR5, R2 ;  /* 0x00000000020572ca */ /* 0x000fe200000e0000 */
[----:B------:R-:W-:Y:S01]  /*7290*/  IMAD R2, R181, R9, RZ ;  /* 0x00000009b5027224 */ /* 0x000fe200078e02ff */
[----:B------:R-:W-:Y:S01]  /*72a0*/  SHF.L.U32 R9, R0, 0x1, RZ ;  /* 0x0000000100097819 */ /* 0x000fe200000006ff */
[----:B------:R-:W4:Y:S01]  /*72b0*/  LDC R15, c[0x0][0x268] ;  /* 0x00009a00ff0f7b82 */ /* 0x000f220000000800 */
[----:B------:R-:W-:-:S02]  /*72c0*/  R2UR UR4, R3 ;  /* 0x00000000030472ca */ /* 0x000fc400000e0000 */
[----:B------:R-:W-:Y:S02]  /*72d0*/  CS2R R100, SRZ ;  /* 0x0000000000647805 */ /* 0x000fe4000001ff00 */
[----:B------:R-:W-:Y:S02]  /*72e0*/  SHF.L.U32 R8, R2, 0x1, RZ ;  /* 0x0000000102087819 */ /* 0x000fe400000006ff */
[----:B------:R-:W-:Y:S02]  /*72f0*/  CS2R R102, SRZ ;  /* 0x0000000000667805 */ /* 0x000fe4000001ff00 */
[----:B------:R-:W-:Y:S01]  /*7300*/  MOV R3, RZ ;  /* 0x000000ff00037202 */ /* 0x000fe20000000f00 */
[----:B0-----:R-:W-:Y:S01]  /*7310*/  IMAD R181, R181, R12, RZ ;  /* 0x0000000cb5b57224 */ /* 0x001fe200078e02ff */
[----:B-1----:R-:W-:Y:S01]  /*7320*/  IADD3 R8, P2, P3, R8, R10, R9 ;  /* 0x0000000a08087210 */ /* 0x002fe20007b5e009 */
[----:B------:R-:W0:Y:S01]  /*7330*/  LDC R13, c[0x0][0x268] ;  /* 0x00009a00ff0d7b82 */ /* 0x000e220000000800 */
[----:B------:R-:W-:-:S02]  /*7340*/  IADD3.X R3, R3, 0x40000040, RZ, P1, !PT ;  /* 0x4000004003037810 */ /* 0x000fc40000ffe4ff */
[----:B------:R-:W-:Y:S02]  /*7350*/  CS2R R104, SRZ ;  /* 0x0000000000687805 */ /* 0x000fe4000001ff00 */
[----:B---3--:R-:W-:Y:S02]  /*7360*/  LEA R6, P0, R4, R6, 0x1 ;  /* 0x0000000604067211 */ /* 0x008fe400078008ff */
[----:B------:R-:W-:Y:S02]  /*7370*/  CS2R R106, SRZ ;  /* 0x00000000006a7805 */ /* 0x000fe4000001ff00 */
[----:B------:R-:W-:Y:S01]  /*7380*/  R2UR UR7, R3 ;  /* 0x00000000030772ca */ /* 0x000fe200000e0000 */
[----:B------:R-:W-:Y:S01]  /*7390*/  IMAD.HI R3, R2, 0x2, RZ ;  /* 0x0000000202037827 */ /* 0x000fe200078e02ff */
[----:B------:R-:W-:Y:S01]  /*73a0*/  LEA.HI.X.SX32 R7, R4, R7, 0x1, P0 ;  /* 0x0000000704077211 */ /* 0x000fe200000f0eff */
[----:B------:R-:W1:Y:S01]  /*73b0*/  LDC R10, c[0x0][0x268] ;  /* 0x00009a00ff0a7b82 */ /* 0x000e620000000800 */
[----:B------:R-:W-:Y:S01]  /*73c0*/  LEA R2, P0, R181, R6, 0x1 ;  /* 0x00000006b5027211 */ /* 0x000fe200078008ff */
[----:B------:R-:W-:Y:S01]  /*73d0*/  IMAD.HI R4, R0, 0x2, RZ ;  /* 0x0000000200047827 */ /* 0x000fe200078e02ff */
[----:B------:R-:W-:-:S04]  /*73e0*/  LEA R0, R12, R181, 0x7 ;  /* 0x000000b50c007211 */ /* 0x000fc800078e38ff */
[----:B------:R-:W-:Y:S01]  /*73f0*/  IADD3.X R9, R3, R11, R4, P2, P3 ;  /* 0x0000000b03097210 */ /* 0x000fe200017e6404 */
[----:B------:R-:W3:Y:S01]  /*7400*/  LDC R17, c[0x0][0x268] ;  /* 0x00009a00ff117b82 */ /* 0x000ee20000000800 */
[----:B--2---:R-:W-:Y:S02]  /*7410*/  LEA RZ, P2, R19, R8, 0x4 ;  /* 0x0000000813ff7211 */ /* 0x004fe400078420ff */
[C---:B------:R-:W-:Y:S02]  /*7420*/  LEA R6, P1, R0.reuse, R6, 0x1 ;  /* 0x0000000600067211 */ /* 0x040fe400078208ff */
[-C--:B------:R-:W-:Y:S02]  /*7430*/  LEA.HI.X.SX32 R3, R181, R7.reuse, 0x1, P0 ;  /* 0x00000007b5037211 */ /* 0x080fe400000f0eff */
[----:B------:R-:W-:Y:S01]  /*7440*/  LEA.HI.X.SX32 R7, R0, R7, 0x1, P1 ;  /* 0x0000000700077211 */ /* 0x000fe200008f0eff */
[----:B------:R-:W2:Y:S01]  /*7450*/  LDC R19, c[0x0][0x268] ;  /* 0x00009a00ff137b82 */ /* 0x000ea20000000800 */
[-C--:B----4-:R-:W-:Y:S01]  /*7460*/  LEA RZ, P0, R15, R8.reuse, 0x3 ;  /* 0x000000080fff7211 */ /* 0x090fe200078018ff */
[----:B------:R-:W-:Y:S01]  /*7470*/  STL.64 [R1+0xcf0], R2 ;  /* 0x000cf00201007387 */ /* 0x000fe20000100a00 */
[----:B0-----:R-:W-:-:S03]  /*7480*/  LEA RZ, P4, R13, R8, 0x2 ;  /* 0x000000080dff7211 */ /* 0x001fc600078810ff */
[----:B------:R-:W-:Y:S02]  /*7490*/  STL [R1+0xd10], R3 ;  /* 0x000d100301007387 */ /* 0x000fe40000100800 */
[----:B------:R-:W0:Y:S01]  /*74a0*/  LDC R21, c[0x0][0x268] ;  /* 0x00009a00ff157b82 */ /* 0x000e220000000800 */
[C---:B-1----:R-:W-:Y:S01]  /*74b0*/  SHF.L.U32 R11, R10.reuse, 0x1, RZ ;  /* 0x000000010a0b7819 */ /* 0x042fe200000006ff */
[----:B------:R-:W-:Y:S01]  /*74c0*/  STL [R1+0xd24], R2 ;  /* 0x000d240201007387 */ /* 0x000fe20000100800 */
[C---:B------:R-:W-:Y:S01]  /*74d0*/  SHF.L.U32 R13, R10.reuse, 0x2, RZ ;  /* 0x000000020a0d7819 */ /* 0x040fe200000006ff */
[C---:B------:R-:W-:Y:S01]  /*74e0*/  IMAD R114, R10.reuse, 0xa, RZ ;  /* 0x0000000a0a727824 */ /* 0x040fe200078e02ff */
[----:B------:R-:W-:Y:S01]  /*74f0*/  IADD3 R42, P1, R11, R8, RZ ;  /* 0x000000080b2a7210 */ /* 0x000fe20007f3e0ff */
[----:B------:R-:W-:Y:S01]  /*7500*/  STL [R1+0xd28], R2 ;  /* 0x000d280201007387 */ /* 0x000fe20000100800 */
[-C--:B------:R-:W-:Y:S01]  /*7510*/  LEA.HI.X.SX32 R13, R13, R9.reuse, 0x1, P0 ;  /* 0x000000090d0d7211 */ /* 0x080fe200000f0eff */
[----:B------:R-:W1:Y:S01]  /*7520*/  LDC R12, c[0x0][0x268] ;  /* 0x00009a00ff0c7b82 */ /* 0x000e620000000800 */
[-C--:B---3--:R-:W-:Y:S01]  /*7530*/  LEA.HI.X.SX32 R43, R17, R9.reuse, 0x1, P1 ;  /* 0x00000009112b7211 */ /* 0x088fe200008f0eff */
[----:B------:R-:W-:Y:S01]  /*7540*/  STL.64 [R1+0xcf8], R6 ;  /* 0x000cf80601007387 */ /* 0x000fe20000100a00 */
[-C--:B------:R-:W-:Y:S01]  /*7550*/  LEA.HI.X.SX32 R17, R11, R9.reuse, 0x1, P4 ;  /* 0x000000090b117211 */ /* 0x080fe200020f0eff */
[C---:B------:R-:W-:Y:S01]  /*7560*/  IMAD R145, R10.reuse, 0x6, RZ ;  /* 0x000000060a917824 */ /* 0x040fe200078e02ff */
[C---:B------:R-:W-:Y:S01]  /*7570*/  SHF.L.U32 R11, R10.reuse, 0x3, RZ ;  /* 0x000000030a0b7819 */ /* 0x040fe200000006ff */
[----:B------:R-:W-:Y:S01]  /*7580*/  STL.64 [R1+0xce0], R42 ;  /* 0x000ce02a01007387 */ /* 0x000fe20000100a00 */
[CC--:B------:R-:W-:Y:S01]  /*7590*/  LEA R212, R10.reuse, R10.reuse, 0x3 ;  /* 0x0000000a0ad47211 */ /* 0x0c0fe200078e18ff */
[----:B------:R-:W3:Y:S01]  /*75a0*/  LDC R25, c[0x0][0x268] ;  /* 0x00009a00ff197b82 */ /* 0x000ee20000000800 */
[----:B--2---:R-:W-:Y:S01]  /*75b0*/  IMAD R19, R19, 0x106, RZ ;  /* 0x0000010613137824 */ /* 0x004fe200078e02ff */
[----:B------:R-:W-:Y:S01]  /*75c0*/  STL [R1+0x58c], R17 ;  /* 0x00058c1101007387 */ /* 0x000fe20000100800 */
[----:B------:R-:W-:Y:S01]  /*75d0*/  LEA.HI.X.SX32 R41, R11, R9, 0x1, P2 ;  /* 0x000000090b297211 */ /* 0x000fe200010f0eff */
[C---:B------:R-:W-:Y:S01]  /*75e0*/  IMAD R146, R10.reuse, 0xc, RZ ;  /* 0x0000000c0a927824 */ /* 0x040fe200078e02ff */
[C---:B------:R-:W-:Y:S01]  /*75f0*/  LEA R247, R10.reuse, R10, 0x2 ;  /* 0x0000000a0af77211 */ /* 0x040fe200078e10ff */
[----:B------:R2:W-:Y:S01]  /*7600*/  STL [R1+0x584], R13 ;  /* 0x0005840d01007387 */ /* 0x0005e20000100800 */
[-C--:B------:R-:W-:Y:S01]  /*7610*/  IADD3 RZ, P2, R19, R8.reuse, RZ ;  /* 0x0000000813ff7210 */ /* 0x080fe20007f5e0ff */
[----:B------:R-:W4:Y:S01]  /*7620*/  LDC R23, c[0x0][0x268] ;  /* 0x00009a00ff177b82 */ /* 0x000f220000000800 */
[----:B0-----:R-:W-:Y:S01]  /*7630*/  LEA RZ, P5, R21, R8, 0x5 ;  /* 0x0000000815ff7211 */ /* 0x001fe200078a28ff */
[----:B------:R-:W-:Y:S01]  /*7640*/  STL [R1+0x57c], R41 ;  /* 0x00057c2901007387 */ /* 0x000fe20000100800 */
[----:B------:R-:W-:-:S05]  /*7650*/  IMAD R177, R10, 0xe, RZ ;  /* 0x0000000e0ab17824 */ /* 0x000fca00078e02ff */
[----:B------:R-:W0:Y:S01]  /*7660*/  LDC R14, c[0x0][0x268] ;  /* 0x00009a00ff0e7b82 */ /* 0x000e220000000800 */
[----:B-1----:R-:W-:Y:S01]  /*7670*/  IMAD R29, R12, 0x104, RZ ;  /* 0x000001040c1d7824 */ /* 0x002fe200078e02ff */
[----:B--2---:R-:W-:-:S06]  /*7680*/  SHF.L.U32 R13, R10, 0x4, RZ ;  /* 0x000000040a0d7819 */ /* 0x004fcc00000006ff */
[----:B------:R-:W1:Y:S01]  /*7690*/  LDC R22, c[0x0][0x268] ;  /* 0x00009a00ff167b82 */ /* 0x000e620000000800 */
[----:B---3--:R-:W-:-:S07]  /*76a0*/  LEA RZ, P3, R25, R8, 0x7 ;  /* 0x0000000819ff7211 */ /* 0x008fce00078638ff */
[----:B------:R-:W2:Y:S01]  /*76b0*/  LDC R27, c[0x0][0x268] ;  /* 0x00009a00ff1b7b82 */ /* 0x000ea20000000800 */
[----:B----4-:R-:W-:-:S07]  /*76c0*/  LEA RZ, P6, R23, R8, 0x6 ;  /* 0x0000000817ff7211 */ /* 0x010fce00078c30ff */
[----:B------:R-:W3:Y:S01]  /*76d0*/  LDC R20, c[0x0][0x268] ;  /* 0x00009a00ff147b82 */ /* 0x000ee20000000800 */
[----:B0-----:R-:W-:Y:S01]  /*76e0*/  IMAD R25, R14, 0x102, RZ ;  /* 0x000001020e197824 */ /* 0x001fe200078e02ff */
[----:B------:R-:W-:-:S06]  /*76f0*/  LEA.HI.X.SX32 R39, R13, R9, 0x1, P5 ;  /* 0x000000090d277211 */ /* 0x000fcc00028f0eff */
[----:B------:R-:W0:Y:S01]  /*7700*/  LDC R16, c[0x0][0x268] ;  /* 0x00009a00ff107b82 */ /* 0x000e220000000800 */
[----:B-1----:R-:W-:Y:S01]  /*7710*/  IMAD R19, R22, 0x10c, RZ ;  /* 0x0000010c16137824 */ /* 0x002fe200078e02ff */
[-C--:B------:R-:W-:Y:S01]  /*7720*/  IADD3 RZ, P4, R25, R8.reuse, RZ ;  /* 0x0000000819ff7210 */ /* 0x080fe20007f9e0ff */
[----:B------:R1:W-:Y:S01]  /*7730*/  STL [R1+0x574], R39 ;  /* 0x0005742701007387 */ /* 0x0003e20000100800 */
[----:B------:R-:W-:-:S04]  /*7740*/  IADD3 RZ, P0, R29, R8, RZ ;  /* 0x000000081dff7210 */ /* 0x000fc80007f1e0ff */
[----:B------:R-:W4:Y:S01]  /*7750*/  LDC R24, c[0x0][0x268] ;  /* 0x00009a00ff187b82 */ /* 0x000f220000000800 */
[----:B--2---:R-:W-:-:S07]  /*7760*/  LEA RZ, P1, R27, R8, 0x8 ;  /* 0x000000081bff7211 */ /* 0x004fce00078240ff */
[----:B------:R-:W2:Y:S01]  /*7770*/  LDC R150, c[0x0][0x268] ;  /* 0x00009a00ff967b82 */ /* 0x000ea20000000800 */
[----:B---3--:R-:W-:-:S07]  /*7780*/  IMAD R25, R20, 0x108, RZ ;  /* 0x0000010814197824 */ /* 0x008fce00078e02ff */
[----:B------:R-:W3:Y:S01]  /*7790*/  LDC R160, c[0x0][0x268] ;  /* 0x00009a00ffa07b82 */ /* 0x000ee20000000800 */
[----:B------:R-:W-:-:S07]  /*77a0*/  IADD3 RZ, P5, R25, R8, RZ ;  /* 0x0000000819ff7210 */ /* 0x000fce0007fbe0ff */
[----:B------:R-:W1:Y:S08]  /*77b0*/  LDC R161, c[0x0][0x268] ;  /* 0x00009a00ffa17b82 */ /* 0x000e700000000800 */
[----:B------:R-:W0:Y:S01]  /*77c0*/  LDC R135, c[0x0][0x268] ;  /* 0x00009a00ff877b82 */ /* 0x000e220000000800 */
[----:B--2---:R-:W-:-:S07]  /*77d0*/  IMAD R128, R150, 0xac, RZ ;  /* 0x000000ac96807824 */ /* 0x004fce00078e02ff */
[----:B------:R-:W2:Y:S01]  /*77e0*/  LDC R172, c[0x0][0x268] ;  /* 0x00009a00ffac7b82 */ /* 0x000ea20000000800 */
[----:B---3--:R-:W-:-:S07]  /*77f0*/  IMAD R131, R160, 0x2c, RZ ;  /* 0x0000002ca0837824 */ /* 0x008fce00078e02ff */
[----:B------:R-:W3:Y:S01]  /*7800*/  LDC R124, c[0x0][0x268] ;  /* 0x00009a00ff7c7b82 */ /* 0x000ee20000000800 */
[----:B-1----:R-:W-:-:S07]  /*7810*/  IMAD R132, R161, 0x58, RZ ;  /* 0x00000058a1847824 */ /* 0x002fce00078e02ff */
[----:B------:R-:W1:Y:S01]  /*7820*/  LDC R136, c[0x0][0x268] ;  /* 0x00009a00ff887b82 */ /* 0x000e620000000800 */
[----:B0-----:R-:W-:-:S07]  /*7830*/  IMAD R123, R135, 0x2a, RZ ;  /* 0x0000002a877b7824 */ /* 0x001fce00078e02ff */
        /* <DEDUP_REMOVED lines=34> */
[----:B------:R-:W2:Y:S08]  /*7a60*/  LDC R110, c[0x0][0x268] ;  /* 0x00009a00ff6e7b82 */ /* 0x000eb00000000800 */
        /* <DEDUP_REMOVED lines=12> */
[----:B------:R-:W4:Y:S08]  /*7b30*/  LDC R149, c[0x0][0x268] ;  /* 0x00009a00ff957b82 */ /* 0x000f300000000800 */
[----:B------:R-:W3:Y:S08]  /*7b40*/  LDC R188, c[0x0][0x268] ;  /* 0x00009a00ffbc7b82 */ /* 0x000ef00000000800 */
[----:B------:R-:W1:Y:S08]  /*7b50*/  LDC R202, c[0x0][0x268] ;  /* 0x00009a00ffca7b82 */ /* 0x000e700000000800 */
[----:B------:R-:W0:Y:S01]  /*7b60*/  LDC R130, c[0x0][0x268] ;  /* 0x00009a00ff827b82 */ /* 0x000e220000000800 */
[----:B----4-:R-:W-:-:S07]  /*7b70*/  IMAD R127, R149, 0x56, RZ ;  /* 0x00000056957f7824 */ /* 0x010fce00078e02ff */
[----:B------:R-:W4:Y:S01]  /*7b80*/  LDC R159, c[0x0][0x268] ;  /* 0x00009a00ff9f7b82 */ /* 0x000f220000000800 */
[----:B---3--:R-:W-:-:S07]  /*7b90*/  IMAD R140, R188, 0xb8, RZ ;  /* 0x000000b8bc8c7824 */ /* 0x008fce00078e02ff */
[----:B------:R-:W3:Y:S01]  /*7ba0*/  LDC R167, c[0x0][0x268] ;  /* 0x00009a00ffa77b82 */ /* 0x000ee20000000800 */
[----:B-1----:R-:W-:-:S07]  /*7bb0*/  IMAD R202, R202, 0x8d, RZ ;  /* 0x0000008dcaca7824 */ /* 0x002fce00078e02ff */
[----:B------:R-:W1:Y:S01]  /*7bc0*/  LDC R208, c[0x0][0x268] ;  /* 0x00009a00ffd07b82 */ /* 0x000e620000000800 */
[----:B0-----:R-:W-:-:S07]  /*7bd0*/  IMAD R122, R130, 0xa6, RZ ;  /* 0x000000a6827a7824 */ /* 0x001fce00078e02ff */
        /* <DEDUP_REMOVED lines=81> */
[----:B----4-:R-:W-:Y:S01]  /*80f0*/  IMAD R251, R251, 0x146, RZ ;  /* 0x00000146fbfb7824 */ /* 0x010fe200078e02ff */
[----:B------:R-:W-:Y:S01]  /*8100*/  UIADD3.64 UR10, UR4, 0x180, URZ ;  /* 0x00000180040a7897 */ /* 0x000fe2000fffe03f */
[----:B------:R-:W-:Y:S01]  /*8110*/  CS2R R38, SRZ ;  /* 0x0000000000267805 */ /* 0x000fe2000001ff00 */
[----:B------:R-:W-:Y:S01]  /*8120*/  UIADD3.64 UR14, UR4, 0x200, URZ ;  /* 0x00000200040e7897 */ /* 0x000fe2000fffe03f */
[----:B------:R-:W-:Y:S02]  /*8130*/  CS2R R40, SRZ ;  /* 0x0000000000287805 */ /* 0x000fe4000001ff00 */
[----:B------:R-:W-:Y:S01]  /*8140*/  CS2R R42, SRZ ;  /* 0x00000000002a7805 */ /* 0x000fe2000001ff00 */
[----:B------:R-:W4:Y:S01]  /*8150*/  LDC R4, c[0x0][0x268] ;  /* 0x00009a00ff047b82 */ /* 0x000f220000000800 */
[----:B---3--:R-:W-:-:S07]  /*8160*/  IMAD R133, R162, 0xb0, RZ ;  /* 0x000000b0a2857824 */ /* 0x008fce00078e02ff */
[----:B------:R-:W3:Y:S01]  /*8170*/  LDC R0, c[0x0][0x268] ;  /* 0x00009a00ff007b82 */ /* 0x000ee20000000800 */
[----:B-1----:R-:W-:-:S07]  /*8180*/  IMAD R178, R178, 0x1c, RZ ;  /* 0x0000001cb2b27824 */ /* 0x002fce00078e02ff */
[----:B------:R-:W1:Y:S01]  /*8190*/  LDC R15, c[0x0][0x268] ;  /* 0x00009a00ff0f7b82 */ /* 0x000e620000000800 */
[----:B0-----:R-:W-:-:S07]  /*81a0*/  IMAD R197, R197, 0x1e, RZ ;  /* 0x0000001ec5c57824 */ /* 0x001fce00078e02ff */
[----:B------:R-:W0:Y:S01]  /*81b0*/  LDC R17, c[0x0][0x268] ;  /* 0x00009a00ff117b82 */ /* 0x000e220000000800 */
[----:B----4-:R-:W-:-:S04]  /*81c0*/  SHF.L.U32 R13, R4, 0x6, RZ ;  /* 0x00000006040d7819 */ /* 0x010fc800000006ff */
[-C--:B------:R-:W-:Y:S02]  /*81d0*/  LEA.HI.X.SX32 R27, R13, R9.reuse, 0x1, P3 ;  /* 0x000000090d1b7211 */ /* 0x080fe400018f0eff */
[----:B------:R-:W-:Y:S01]  /*81e0*/  IADD3 RZ, P3, R19, R8, RZ ;  /* 0x0000000813ff7210 */ /* 0x000fe20007f7e0ff */
[----:B------:R-:W4:Y:S01]  /*81f0*/  LDC R21, c[0x0][0x268] ;  /* 0x00009a00ff157b82 */ /* 0x000f220000000800 */
[----:B---3--:R-:W-:Y:S02]  /*8200*/  SHF.L.U32 R11, R0, 0x5, RZ ;  /* 0x00000005000b7819 */ /* 0x008fe400000006ff */
[----:B------:R-:W-:Y:S02]  /*8210*/  LEA R13, R16, R16, 0x7 ;  /* 0x00000010100d7211 */ /* 0x000fe400078e38ff */
[-C--:B------:R-:W-:Y:S02]  /*8220*/  LEA.HI.X.SX32 R31, R11, R9.reuse, 0x1, P6 ;  /* 0x000000090b1f7211 */ /* 0x080fe400030f0eff */
[-C--:B------:R-:W-:Y:S01]  /*8230*/  LEA.HI.X.SX32 R29, R13, R9.reuse, 0x1, P4 ;  /* 0x000000090d1d7211 */ /* 0x080fe200020f0eff */
[----:B------:R-:W3:Y:S01]  /*8240*/  LDC R12, c[0x0][0x268] ;  /* 0x00009a00ff0c7b82 */ /* 0x000ee20000000800 */
[----:B-1----:R-:W-:Y:S01]  /*8250*/  SHF.L.U32 R15, R15, 0x7, RZ ;  /* 0x000000070f0f7819 */ /* 0x002fe200000006ff */
[----:B------:R-:W-:Y:S03]  /*8260*/  STL [R1+0x56c], R31 ;  /* 0x00056c1f01007387 */ /* 0x000fe60000100800 */
[----:B------:R-:W-:Y:S01]  /*8270*/  LEA.HI.X.SX32 R15, R15, R9, 0x1, P1 ;  /* 0x000000090f0f7211 */ /* 0x000fe200008f0eff */
[----:B------:R-:W-:Y:S02]  /*8280*/  STL [R1+0x564], R27 ;  /* 0x0005641b01007387 */ /* 0x000fe40000100800 */
[----:B------:R-:W1:Y:S02]  /*8290*/  LDC R23, c[0x0][0x268] ;  /* 0x00009a00ff177b82 */ /* 0x000e640000000800 */
[----:B------:R0:W-:Y:S04]  /*82a0*/  STL [R1+0x55c], R15 ;  /* 0x00055c0f01007387 */ /* 0x0001e80000100800 */
[----:B------:R-:W-:Y:S02]  /*82b0*/  STL [R1+0x554], R29 ;  /* 0x0005541d01007387 */ /* 0x000fe40000100800 */
[----:B------:R-:W2:Y:S01]  /*82c0*/  LDC R20, c[0x0][0x268] ;  /* 0x00009a00ff147b82 */ /* 0x000ea20000000800 */
[----:B----4-:R-:W-:-:S02]  /*82d0*/  IMAD R21, R21, 0x10a, RZ ;  /* 0x0000010a15157824 */ /* 0x010fc400078e02ff */
[----:B0-----:R-:W-:-:S03]  /*82e0*/  IMAD R15, R17, 0x82, RZ ;  /* 0x00000082110f7824 */ /* 0x001fc600078e02ff */
[----:B------:R-:W-:Y:S02]  /*82f0*/  IADD3 RZ, P6, R21, R8, RZ ;  /* 0x0000000815ff7210 */ /* 0x000fe40007fde0ff */
[----:B------:R-:W0:Y:S01]  /*8300*/  LDC R19, c[0x0][0x268] ;  /* 0x00009a00ff137b82 */ /* 0x000e220000000800 */
[----:B---3--:R-:W-:Y:S02]  /*8310*/  LEA R11, R12, R12, 0x6 ;  /* 0x0000000c0c0b7211 */ /* 0x008fe400078e30ff */
[C---:B------:R-:W-:Y:S02]  /*8320*/  IADD3 R26, P4, R15.reuse, R8, RZ ;  /* 0x000000080f1a7210 */ /* 0x040fe40007f9e0ff */
[-C--:B------:R-:W-:Y:S02]  /*8330*/  LEA.HI.X.SX32 R13, R15, R9.reuse, 0x1, P0 ;  /* 0x000000090f0d7211 */ /* 0x080fe400000f0eff */
[----:B------:R-:W-:Y:S01]  /*8340*/  LEA.HI.X.SX32 R27, R11, R9, 0x1, P4 ;  /* 0x000000090b1b7211 */ /* 0x000fe200020f0eff */
[----:B------:R-:W3:Y:S01]  /*8350*/  LDC R14, c[0x0][0x268] ;  /* 0x00009a00ff0e7b82 */ /* 0x000ee20000000800 */
[----:B-1----:R-:W-:-:S02]  /*8360*/  IMAD R23, R23, 0x10e, RZ ;  /* 0x0000010e17177824 */ /* 0x002fc400078e02ff */
[----:B------:R-:W-:Y:S01]  /*8370*/  IMAD R11, R24, 0x112, RZ ;  /* 0x00000112180b7824 */ /* 0x000fe200078e02ff */
[----:B------:R-:W-:Y:S02]  /*8380*/  STL.64 [R1+0xb10], R26 ;  /* 0x000b101a01007387 */ /* 0x000fe40000100a00 */
[-C--:B------:R-:W-:Y:S02]  /*8390*/  IADD3 RZ, P1, R23, R8.reuse, RZ ;  /* 0x0000000817ff7210 */ /* 0x080fe40007f3e0ff */
[----:B------:R-:W1:Y:S01]  /*83a0*/  LDC R4, c[0x0][0x268] ;  /* 0x00009a00ff047b82 */ /* 0x000e620000000800 */
[----:B--2---:R-:W-:Y:S01]  /*83b0*/  IMAD R23, R20, 0x110, RZ ;  /* 0x0000011014177824 */ /* 0x004fe200078e02ff */
[----:B------:R3:W-:Y:S01]  /*83c0*/  STL [R1+0x54c], R13 ;  /* 0x00054c0d01007387 */ /* 0x0007e20000100800 */
[----:B------:R-:W-:-:S03]  /*83d0*/  IADD3 RZ, P0, R11, R8, RZ ;  /* 0x000000080bff7210 */ /* 0x000fc60007f1e0ff */
[----:B------:R-:W-:Y:S02]  /*83e0*/  IADD3 RZ, P4, R23, R8, RZ ;  /* 0x0000000817ff7210 */ /* 0x000fe40007f9e0ff */
[----:B------:R-:W2:Y:S01]  /*83f0*/  LDC R17, c[0x0][0x268] ;  /* 0x00009a00ff117b82 */ /* 0x000ea20000000800 */
[----:B0-----:R-:W-:-:S05]  /*8400*/  IMAD R15, R19, 0x83, RZ ;  /* 0x00000083130f7824 */ /* 0x001fca00078e02ff */
[----:B------:R-:W-:Y:S02]  /*8410*/  LEA.HI.X.SX32 R37, R15, R9, 0x1, P2 ;  /* 0x000000090f257211 */ /* 0x000fe400010f0eff */
[----:B------:R-:W0:Y:S01]  /*8420*/  LDC R21, c[0x0][0x268] ;  /* 0x00009a00ff157b82 */ /* 0x000e220000000800 */
[----:B---3--:R-:W-:Y:S02]  /*8430*/  IMAD R13, R14, 0x42, RZ ;  /* 0x000000420e0d7824 */ /* 0x008fe400078e02ff */
[----:B------:R-:W-:Y:S03]  /*8440*/  STL [R1+0x544], R37 ;  /* 0x0005442501007387 */ /* 0x000fe60000100800 */
[----:B------:R-:W-:Y:S02]  /*8450*/  IADD3 R30, P2, R13, R8, RZ ;  /* 0x000000080d1e7210 */ /* 0x000fe40007f5e0ff */
[----:B------:R-:W3:Y:S01]  /*8460*/  LDC R22, c[0x0][0x268] ;  /* 0x00009a00ff167b82 */ /* 0x000ee20000000800 */
[----:B-1----:R-:W-:-:S02]  /*8470*/  LEA R11, R4, R4, 0x5 ;  /* 0x00000004040b7211 */ /* 0x002fc400078e28ff */
[----:B------:R-:W-:Y:S02]  /*8480*/  MOV R4, RZ ;  /* 0x000000ff00047202 */ /* 0x000fe40000000f00 */
[----:B------:R-:W-:-:S03]  /*8490*/  LEA.HI.X.SX32 R31, R11, R9, 0x1, P2 ;  /* 0x000000090b1f7211 */ /* 0x000fc600010f0eff */
[----:B------:R-:W1:Y:S01]  /*84a0*/  LDC R25, c[0x0][0x268] ;  /* 0x00009a00ff197b82 */ /* 0x000e620000000800 */
[----:B--2---:R-:W-:Y:S01]  /*84b0*/  IMAD R17, R17, 0x84, RZ ;  /* 0x0000008411117824 */ /* 0x004fe200078e02ff */
[----:B------:R2:W-:Y:S06]  /*84c0*/  STL.64 [R1+0xc08], R30 ;  /* 0x000c081e01007387 */ /* 0x0005ec0000100a00 */
[----:B------:R-:W4:Y:S01]  /*84d0*/  LDC R3, c[0x0][0x268] ;  /* 0x00009a00ff037b82 */ /* 0x000f220000000800 */
[----:B0-----:R-:W-:Y:S01]  /*84e0*/  IMAD R19, R21, 0x85, RZ ;  /* 0x0000008515137824 */ /* 0x001fe200078e02ff */
[----:B------:R-:W-:-:S06]  /*84f0*/  LEA.HI.X.SX32 R35, R17, R9, 0x1, P5 ;  /* 0x0000000911237211 */ /* 0x000fcc00028f0eff */
[----:B------:R-:W0:Y:S01]  /*8500*/  LDC R7, c[0x0][0x268] ;  /* 0x00009a00ff077b82 */ /* 0x000e220000000800 */
[-C--:B--2---:R-:W-:Y:S01]  /*8510*/  IADD3 R30, P2, R17, R8.reuse, RZ ;  /* 0x00000008111e7210 */ /* 0x084fe20007f5e0ff */
[----:B---3--:R-:W-:Y:S01]  /*8520*/  IMAD R21, R22, 0x86, RZ ;  /* 0x0000008616157824 */ /* 0x008fe200078e02ff */
[-C--:B------:R-:W-:Y:S01]  /*8530*/  LEA.HI.X.SX32 R33, R19, R9.reuse, 0x1, P6 ;  /* 0x0000000913217211 */ /* 0x080fe200030f0eff */
[----:B------:R-:W-:Y:S01]  /*8540*/  UIADD3.64 UR10, UR4, 0x280, URZ ;  /* 0x00000280040a7897 */ /* 0x000fe2000fffe03f */
[-C--:B------:R-:W-:Y:S01]  /*8550*/  LEA.HI.X.SX32 R31, R13, R9.reuse, 0x1, P2 ;  /* 0x000000090d1f7211 */ /* 0x080fe200010f0eff */
[----:B------:R-:W-:Y:S01]  /*8560*/  UIADD3.64 UR14, UR4, 0x800, URZ ;  /* 0x00000800040e7897 */ /* 0x000fe2000fffe03f */
[----:B------:R-:W-:Y:S01]  /*8570*/  CS2R R36, SRZ ;  /* 0x0000000000247805 */ /* 0x000fe2000001ff00 */
[----:B------:R-:W2:Y:S01]  /*8580*/  LDC R16, c[0x0][0x268] ;  /* 0x00009a00ff107b82 */ /* 0x000ea20000000800 */
[----:B-1----:R-:W-:Y:S01]  /*8590*/  IMAD R25, R25, 0x114, RZ ;  /* 0x0000011419197824 */ /* 0x002fe200078e02ff */
[----:B------:R1:W-:Y:S04]  /*85a0*/  STL.64 [R1+0xb08], R30 ;  /* 0x000b081e01007387 */ /* 0x0003e80000100a00 */
[-C--:B------:R-:W-:Y:S01]  /*85b0*/  IADD3 RZ, P5, R25, R8.reuse, RZ ;  /* 0x0000000819ff7210 */ /* 0x080fe20007fbe0ff */
[----:B------:R-:W-:Y:S01]  /*85c0*/  STL [R1+0x53c], R35 ;  /* 0x00053c2301007387 */ /* 0x000fe20000100800 */
[----:B------:R-:W3:Y:S01]  /*85d0*/  LDC R26, c[0x0][0x268] ;  /* 0x00009a00ff1a7b82 */ /* 0x000ee20000000800 */
[----:B----4-:R-:W-:Y:S01]  /*85e0*/  IMAD R217, R3, 0xfe, RZ ;  /* 0x000000fe03d97824 */ /* 0x010fe200078e02ff */
[----:B------:R-:W-:Y:S01]  /*85f0*/  LEA.HI.X.SX32 R3, R183, R9, 0x1, P0 ;  /* 0x00000009b7037211 */ /* 0x000fe200000f0eff */
[----:B------:R-:W-:Y:S01]  /*8600*/  STL [R1+0x534], R33 ;  /* 0x0005342101007387 */ /* 0x000fe20000100800 */
[----:B-1----:R-:W-:-:S04]  /*8610*/  IADD3 R30, P2, R21, R8, RZ ;  /* 0x00000008151e7210 */ /* 0x002fc80007f5e0ff */
[----:B------:R-:W1:Y:S01]  /*8620*/  LDC R12, c[0x0][0x268] ;  /* 0x00009a00ff0c7b82 */ /* 0x000e620000000800 */
[----:B------:R-:W-:Y:S01]  /*8630*/  LEA.HI.X.SX32 R21, R21, R9, 0x1, P3 ;  /* 0x0000000915157211 */ /* 0x000fe200018f0eff */
[----:B0-----:R-:W-:-:S06]  /*8640*/  IMAD R183, R7, 0x1fc, RZ ;  /* 0x000001fc07b77824 */ /* 0x001fcc00078e02ff */
[----:B------:R-:W0:Y:S01]  /*8650*/  LDC R23, c[0x0][0x268] ;  /* 0x00009a00ff177b82 */ /* 0x000e220000000800 */
[----:B--2---:R-:W-:-:S07]  /*8660*/  IMAD R15, R16, 0x43, RZ ;  /* 0x00000043100f7824 */ /* 0x004fce00078e02ff */
[----:B------:R-:W2:Y:S01]  /*8670*/  LDC R20, c[0x0][0x268] ;  /* 0x00009a00ff147b82 */ /* 0x000ea20000000800 */
[----:B---3--:R-:W-:Y:S01]  /*8680*/  IMAD R11, R26, 0x116, RZ ;  /* 0x000001161a0b7824 */ /* 0x008fe200078e02ff */
[----:B------:R-:W-:-:S06]  /*8690*/  LEA.HI.X.SX32 R31, R15, R9, 0x1, P2 ;  /* 0x000000090f1f7211 */ /* 0x000fcc00010f0eff */
[----:B------:R-:W3:Y:S01]  /*86a0*/  LDC R24, c[0x0][0x268] ;  /* 0x00009a00ff187b82 */ /* 0x000ee20000000800 */
[----:B-1----:R-:W-:Y:S01]  /*86b0*/  IMAD R13, R12, 0x22, RZ ;  /* 0x000000220c0d7824 */ /* 0x002fe200078e02ff */
[----:B------:R-:W-:Y:S01]  /*86c0*/  IADD3 RZ, P6, R11, R8, RZ ;  /* 0x000000080bff7210 */ /* 0x000fe20007fde0ff */
[----:B------:R-:W-:Y:S05]  /*86d0*/  STL.64 [R1+0xb00], R30 ;  /* 0x000b001e01007387 */ /* 0x000fea0000100a00 */
[----:B------:R-:W1:Y:S01]  /*86e0*/  LDC R0, c[0x0][0x268] ;  /* 0x00009a00ff007b82 */ /* 0x000e620000000800 */
[----:B0-----:R-:W-:Y:S01]  /*86f0*/  IMAD R17, R23, 0x87, RZ ;  /* 0x0000008717117824 */ /* 0x001fe200078e02ff */
[----:B------:R0:W-:Y:S01]  /*8700*/  STL [R1+0x52c], R21 ;  /* 0x00052c1501007387 */ /* 0x0001e20000100800 */
[----:B------:R-:W-:-:S05]  /*8710*/  IMAD R23, R28, 0x11a, RZ ;  /* 0x0000011a1c177824 */ /* 0x000fca00078e02ff */
[----:B------:R-:W4:Y:S01]  /*8720*/  LDC R14, c[0x0][0x268] ;  /* 0x00009a00ff0e7b82 */ /* 0x000f220000000800 */
[----:B--2---:R-:W-:Y:S01]  /*8730*/  IMAD R15, R20, 0x44, RZ ;  /* 0x00000044140f7824 */ /* 0x004fe200078e02ff */
[----:B------:R-:W-:-:S06]  /*8740*/  LEA.HI.X.SX32 R17, R17, R9, 0x1, P1 ;  /* 0x0000000911117211 */ /* 0x000fcc00008f0eff */
[----:B------:R-:W2:Y:S01]  /*8750*/  LDC R27, c[0x0][0x268] ;  /* 0x00009a00ff1b7b82 */ /* 0x000ea20000000800 */
[----:B---3--:R-:W-:Y:S01]  /*8760*/  IMAD R19, R24, 0x88, RZ ;  /* 0x0000008818137824 */ /* 0x008fe200078e02ff */
[-C--:B------:R-:W-:Y:S01]  /*8770*/  IADD3 R24, P3, R13, R8.reuse, RZ ;  /* 0x000000080d187210 */ /* 0x080fe20007f7e0ff */
[----:B------:R3:W-:Y:S01]  /*8780*/  STL [R1+0x524], R17 ;  /* 0x0005241101007387 */ /* 0x0007e20000100800 */
[----:B------:R-:W-:-:S04]  /*8790*/  IADD3 R20, P1, R15, R8, RZ ;  /* 0x000000080f147210 */ /* 0x000fc80007f3e0ff */
[----:B------:R-:W2:Y:S01]  /*87a0*/  LDC R22, c[0x0][0x268] ;  /* 0x00009a00ff167b82 */ /* 0x000ea20000000800 */
[----:B-1----:R-:W-:-:S07]  /*87b0*/  LEA R11, R0, R0, 0x4 ;  /* 0x00000000000b7211 */ /* 0x002fce00078e20ff */
[----:B------:R-:W1:Y:S01]  /*87c0*/  LDC R29, c[0x0][0x268] ;  /* 0x00009a00ff1d7b82 */ /* 0x000e620000000800 */
[----:B------:R-:W-:Y:S01]  /*87d0*/  LEA.HI.X.SX32 R25, R11, R9, 0x1, P3 ;  /* 0x000000090b197211 */ /* 0x000fe200018f0eff */
[----:B----4-:R-:W-:Y:S01]  /*87e0*/  IMAD R11, R14, 0x11e, RZ ;  /* 0x0000011e0e0b7824 */ /* 0x010fe200078e02ff */
[----:B------:R-:W-:-:S05]  /*87f0*/  IADD3 R16, P3, R19, R8, RZ ;  /* 0x0000000813107210 */ /* 0x000fca0007f7e0ff */
[----:B------:R-:W4:Y:S01]  /*8800*/  LDC R162, c[0x0][0x268] ;  /* 0x00009a00ffa27b82 */ /* 0x000f220000000800 */
[-C--:B0-----:R-:W-:Y:S01]  /*8810*/  LEA.HI.X.SX32 R21, R13, R9.reuse, 0x1, P1 ;  /* 0x000000090d157211 */ /* 0x081fe200008f0eff */
[----:B------:R0:W-:Y:S01]  /*8820*/  STL.64 [R1+0xc80], R24 ;  /* 0x000c801801007387 */ /* 0x0001e20000100a00 */
[-C--:B---3--:R-:W-:Y:S01]  /*8830*/  LEA.HI.X.SX32 R17, R15, R9.reuse, 0x1, P3 ;  /* 0x000000090f117211 */ /* 0x088fe200018f0eff */
[----:B--2---:R-:W-:Y:S01]  /*8840*/  IMAD R27, R27, 0x118, RZ ;  /* 0x000001181b1b7824 */ /* 0x004fe200078e02ff */
[----:B------:R-:W-:Y:S01]  /*8850*/  LEA.HI.X.SX32 R13, R19, R9, 0x1, P4 ;  /* 0x00000009130d7211 */ /* 0x000fe200020f0eff */
[----:B------:R-:W-:Y:S01]  /*8860*/  STL.64 [R1+0xc00], R20 ;  /* 0x000c001401007387 */ /* 0x000fe20000100a00 */
[----:B------:R-:W-:Y:S01]  /*8870*/  MOV R0, 0x3f800000 ;  /* 0x3f80000000007802 */ /* 0x000fe20000000f00 */
[----:B------:R-:W2:Y:S01]  /*8880*/  LDC R12, c[0x0][0x268] ;  /* 0x00009a00ff0c7b82 */ /* 0x000ea20000000800 */
[-C--:B------:R-:W-:Y:S01]  /*8890*/  IADD3 RZ, P4, R11, R8.reuse, RZ ;  /* 0x000000080bff7210 */ /* 0x080fe20007f9e0ff */
[----:B------:R-:W-:Y:S01]  /*88a0*/  STL.64 [R1+0xaf8], R16 ;  /* 0x000af81001007387 */ /* 0x000fe20000100a00 */
[----:B------:R-:W-:-:S02]  /*88b0*/  IADD3 RZ, P2, R27, R8, RZ ;  /* 0x000000081bff7210 */ /* 0x000fc40007f5e0ff */
[----:B------:R-:W-:Y:S02]  /*88c0*/  CS2R R26, SRZ ;  /* 0x00000000001a7805 */ /* 0x000fe4000001ff00 */
[----:B------:R-:W-:Y:S01]  /*88d0*/  IADD3 RZ, P1, R23, R8, RZ ;  /* 0x0000000817ff7210 */ /* 0x000fe20007f3e0ff */
[----:B------:R3:W-:Y:S01]  /*88e0*/  STL [R1+0x51c], R13 ;  /* 0x00051c0d01007387 */ /* 0x0007e20000100800 */
[----:B0-----:R-:W-:Y:S01]  /*88f0*/  MOV R24, 0xff800000 ;  /* 0xff80000000187802 */ /* 0x001fe20000000f00 */
[----:B------:R-:W0:Y:S01]  /*8900*/  LDC R11, c[0x0][0x268] ;  /* 0x00009a00ff0b7b82 */ /* 0x000e220000000800 */
[----:B------:R-:W-:Y:S01]  /*8910*/  MOV R25, 0x3f800000 ;  /* 0x3f80000000197802 */ /* 0x000fe20000000f00 */
[----:B-1----:R-:W-:Y:S01]  /*8920*/  IMAD R29, R29, 0x11c, RZ ;  /* 0x0000011c1d1d7824 */ /* 0x002fe200078e02ff */
[----:B------:R-:W-:Y:S01]  /*8930*/  UIADD3.64 UR10, UR4, 0x880, URZ ;  /* 0x00000880040a7897 */ /* 0x000fe2000fffe03f */
[----:B------:R1:W-:Y:S01]  /*8940*/  STL [R1+0x4c8], R24 ;  /* 0x0004c81801007387 */ /* 0x0003e20000100800 */
[----:B------:R-:W-:Y:S01]  /*8950*/  UIADD3.64 UR14, UR4, 0x900, URZ ;  /* 0x00000900040e7897 */ /* 0x000fe2000fffe03f */
[----:B------:R-:W-:-:S02]  /*8960*/  CS2R R30, SRZ ;  /* 0x00000000001e7805 */ /* 0x000fc4000001ff00 */
[----:B------:R-:W-:Y:S01]  /*8970*/  IADD3 RZ, P3, R29, R8, RZ ;  /* 0x000000081dff7210 */ /* 0x000fe20007f7e0ff */
[----:B------:R-:W-:Y:S01]  /*8980*/  STL.64 [R1+0xd00], R4 ;  /* 0x000d000401007387 */ /* 0x000fe20000100a00 */
[----:B---3--:R-:W3:Y:S01]  /*8990*/  LDC R13, c[0x0][0x268] ;  /* 0x00009a00ff0d7b82 */ /* 0x008ee20000000800 */
[----:B----4-:R-:W-:Y:S01]  /*89a0*/  IMAD R162, R162, 0x1a, RZ ;  /* 0x0000001aa2a27824 */ /* 0x010fe200078e02ff */
[----:B------:R-:W-:Y:S01]  /*89b0*/  CS2R R32, SRZ ;  /* 0x0000000000207805 */ /* 0x000fe2000001ff00 */
[----:B------:R-:W-:Y:S01]  /*89c0*/  STL [R1+0x4dc], R0 ;  /* 0x0004dc0001007387 */ /* 0x000fe20000100800 */
[----:B------:R-:W-:Y:S02]  /*89d0*/  CS2R R34, SRZ ;  /* 0x0000000000227805 */ /* 0x000fe4000001ff00 */
[----:B-1----:R-:W-:Y:S02]  /*89e0*/  MOV R24, 0x3f800000 ;  /* 0x3f80000000187802 */ /* 0x002fe40000000f00 */
[----:B------:R-:W1:Y:S01]  /*89f0*/  LDC R14, c[0x0][0x268] ;  /* 0x00009a00ff0e7b82 */ /* 0x000e620000000800 */
[----:B------:R4:W-:Y:S01]  /*8a00*/  STL [R1+0xd2c], R5 ;  /* 0x000d2c0501007387 */ /* 0x0009e20000100800 */
[----:B0-----:R-:W-:-:S03]  /*8a10*/  IMAD R10, R11, 0x8a, RZ ;  /* 0x0000008a0b0a7824 */ /* 0x001fc600078e02ff */
[----:B------:R-:W-:Y:S01]  /*8a20*/  STL [R1+0x4d8], RZ ;  /* 0x0004d8ff01007387 */ /* 0x000fe20000100800 */
[----:B--2---:R-:W-:Y:S02]  /*8a30*/  IMAD R11, R12, 0x46, RZ ;  /* 0x000000460c0b7824 */ /* 0x004fe400078e02ff */
[----:B------:R-:W0:Y:S01]  /*8a40*/  LDC R15, c[0x0][0x268] ;  /* 0x00009a00ff0f7b82 */ /* 0x000e220000000800 */
[----:B----4-:R-:W-:Y:S01]  /*8a50*/  MOV R5, 0x3f800000 ;  /* 0x3f80000000057802 */ /* 0x010fe20000000f00 */
[----:B------:R2:W-:Y:S01]  /*8a60*/  STL [R1+0x594], R25 ;  /* 0x0005941901007387 */ /* 0x0005e20000100800 */
[----:B------:R-:W-:-:S05]  /*8a70*/  IADD3 R2, P0, R10, R8, RZ ;  /* 0x000000080a027210 */ /* 0x000fca0007f1e0ff */
[----:B------:R-:W4:Y:S01]  /*8a80*/  LDC R16, c[0x0][0x268] ;  /* 0x00009a00ff107b82 */ /* 0x000f220000000800 */
[----:B------:R1:W-:Y:S01]  /*8a90*/  STL [R1+0x598], R24 ;  /* 0x0005981801007387 */ /* 0x0003e20000100800 */
[----:B------:R-:W-:Y:S01]  /*8aa0*/  LEA.HI.X.SX32 R7, R10, R9, 0x1, P5 ;  /* 0x000000090a077211 */ /* 0x000fe200028f0eff */
[----:B---3--:R-:W-:Y:S01]  /*8ab0*/  IMAD R12, R13, 0x8c, RZ ;  /* 0x0000008c0d0c7824 */ /* 0x008fe200078e02ff */
[----:B--2---:R-:W-:Y:S01]  /*8ac0*/  MOV R25, 0xff800000 ;  /* 0xff80000000197802 */ /* 0x004fe20000000f00 */
[----:B------:R2:W-:Y:S01]  /*8ad0*/  STL [R1+0x590], R5 ;  /* 0x0005900501007387 */ /* 0x0005e20000100800 */
[----:B-1----:R-:W-:Y:S02]  /*8ae0*/  IMAD R13, R14, 0x8e, RZ ;  /* 0x0000008e0e0d7824 */ /* 0x002fe400078e02ff */
[----:B------:R-:W1:Y:S01]  /*8af0*/  LDC R17, c[0x0][0x268] ;  /* 0x00009a00ff117b82 */ /* 0x000e620000000800 */
[----:B------:R-:W-:Y:S01]  /*8b00*/  STL [R1+0x4cc], R25 ;  /* 0x0004cc1901007387 */ /* 0x000fe20000100800 */
[----:B------:R-:W-:-:S06]  /*8b10*/  IADD3 R6, P5, R12, R8, RZ ;  /* 0x000000080c067210 */ /* 0x000fcc0007fbe0ff */
[----:B------:R-:W3:Y:S01]  /*8b20*/  LDC R19, c[0x0][0x268] ;  /* 0x00009a00ff137b82 */ /* 0x000ee20000000800 */
[----:B------:R-:W-:Y:S01]  /*8b30*/  MOV R24, 0xff800000 ;  /* 0xff80000000187802 */ /* 0x000fe20000000f00 */
[----:B0-----:R-:W-:Y:S01]  /*8b40*/  IMAD R14, R15, 0x12, RZ ;  /* 0x000000120f0e7824 */ /* 0x001fe200078e02ff */
[----:B--2---:R-:W-:-:S05]  /*8b50*/  MOV R5, 0xff800000 ;  /* 0xff80000000057802 */ /* 0x004fca0000000f00 */
[----:B------:R-:W0:Y:S01]  /*8b60*/  LDC R20, c[0x0][0x268] ;  /* 0x00009a00ff147b82 */ /* 0x000e220000000800 */
[----:B------:R2:W-:Y:S01]  /*8b70*/  STL [R1+0x4d4], R24 ;  /* 0x0004d41801007387 */ /* 0x0005e20000100800 */
[----:B----4-:R-:W-:-:S06]  /*8b80*/  IMAD R15, R16, 0x24, RZ ;  /* 0x00000024100f7824 */ /* 0x010fcc00078e02ff */
[----:B------:R-:W4:Y:S01]  /*8b90*/  LDC R21, c[0x0][0x268] ;  /* 0x00009a00ff157b82 */ /* 0x000f220000000800 */
[----:B------:R-:W-:Y:S01]  /*8ba0*/  STL [R1], RZ ;  /* 0x000000ff01007387 */ /* 0x000fe20000100800 */
[----:B-1----:R-:W-:Y:S01]  /*8bb0*/  IMAD R16, R17, 0x48, RZ ;  /* 0x0000004811107824 */ /* 0x002fe200078e02ff */
[----:B--2---:R-:W-:-:S05]  /*8bc0*/  CS2R R24, SRZ ;  /* 0x0000000000187805 */ /* 0x004fca000001ff00 */
[----:B------:R-:W1:Y:S01]  /*8bd0*/  LDC R23, c[0x0][0x268] ;  /* 0x00009a00ff177b82 */ /* 0x000e620000000800 */
[----:B------:R2:W-:Y:S01]  /*8be0*/  STL [R1+0x4d0], R5 ;  /* 0x0004d00501007387 */ /* 0x0005e20000100800 */
[----:B---3--:R-:W-:Y:S01]  /*8bf0*/  IMAD R17, R19, 0x90, RZ ;  /* 0x0000009013117824 */ /* 0x008fe200078e02ff */
[----:B------:R-:W-:Y:S01]  /*8c00*/  UIADD3.64 UR10, UR4, 0x980, URZ ;  /* 0x00000980040a7897 */ /* 0x000fe2000fffe03f */
[----:B------:R-:W-:Y:S01]  /*8c10*/  MOV R0, RZ ;  /* 0x000000ff00007202 */ /* 0x000fe20000000f00 */
[----:B------:R-:W-:Y:S01]  /*8c20*/  STL [R1+0x4], RZ ;  /* 0x000004ff01007387 */ /* 0x000fe20000100800 */
[----:B------:R-:W-:Y:S01]  /*8c30*/  UIADD3.64 UR14, UR4, 0xa00, URZ ;  /* 0x00000a00040e7897 */ /* 0x000fe2000fffe03f */
[----:B------:R-:W-:Y:S01]  /*8c40*/  CS2R R28, SRZ ;  /* 0x00000000001c7805 */ /* 0x000fe2000001ff00 */
[----:B0-----:R-:W-:Y:S01]  /*8c50*/  IMAD R19, R20, 0x92, RZ ;  /* 0x0000009214137824 */ /* 0x001fe200078e02ff */
[----:B------:R-:W-:Y:S01]  /*8c60*/  STL [R1+0x8], RZ ;  /* 0x000008ff01007387 */ /* 0x000fe20000100800 */
[----:B--2---:R-:W0:Y:S03]  /*8c70*/  LDC R5, c[0x0][0x268] ;  /* 0x00009a00ff057b82 */ /* 0x004e260000000800 */
[----:B------:R-:W-:Y:S01]  /*8c80*/  STL [R1+0xc], RZ ;  /* 0x00000cff01007387 */ /* 0x000fe20000100800 */
[----:B----4-:R-:W-:-:S03]  /*8c90*/  IMAD R20, R21, 0x4a, RZ ;  /* 0x0000004a15147824 */ /* 0x010fc600078e02ff */
[----:B------:R-:W-:Y:S01]  /*8ca0*/  STL [R1+0x10], RZ ;  /* 0x000010ff01007387 */ /* 0x000fe20000100800 */
[----:B------:R-:W-:-:S03]  /*8cb0*/  IMAD R21, R22, 0x94, RZ ;  /* 0x0000009416157824 */ /* 0x000fc600078e02ff */
[----:B------:R-:W-:Y:S01]  /*8cc0*/  STL [R1+0x14], RZ ;  /* 0x000014ff01007387 */ /* 0x000fe20000100800 */
[----:B-1----:R-:W-:-:S03]  /*8cd0*/  IMAD R22, R23, 0x96, RZ ;  /* 0x0000009617167824 */ /* 0x002fc600078e02ff */
[----:B------:R-:W-:Y:S01]  /*8ce0*/  STL [R1+0x18], RZ ;  /* 0x000018ff01007387 */ /* 0x000fe20000100800 */
[----:B------:R-:W-:Y:S02]  /*8cf0*/  IMAD R23, R108, 0x26, RZ ;  /* 0x000000266c177824 */ /* 0x000fe400078e02ff */
[----:B------:R-:W-:Y:S01]  /*8d00*/  IMAD R108, R109, 0x4c, RZ ;  /* 0x0000004c6d6c7824 */ /* 0x000fe200078e02ff */
[----:B------:R-:W-:Y:S01]  /*8d10*/  STL [R1+0x1c], RZ ;  /* 0x00001cff01007387 */ /* 0x000fe20000100800 */
[----:B------:R-:W-:Y:S02]  /*8d20*/  IMAD R109, R110, 0x98, RZ ;  /* 0x000000986e6d7824 */ /* 0x000fe400078e02ff */
[----:B------:R-:W-:Y:S01]  /*8d30*/  IMAD R110, R111, 0x9a, RZ ;  /* 0x0000009a6f6e7824 */ /* 0x000fe200078e02ff */
[----:B------:R-:W-:Y:S01]  /*8d40*/  STL [R1+0x20], RZ ;  /* 0x000020ff01007387 */ /* 0x000fe20000100800 */
[----:B------:R-:W-:Y:S02]  /*8d50*/  IMAD R111, R112, 0x4e, RZ ;  /* 0x0000004e706f7824 */ /* 0x000fe400078e02ff */
[----:B0-----:R-:W-:Y:S01]  /*8d60*/  IMAD R150, R5, 0xc0, RZ ;  /* 0x000000c005967824 */ /* 0x001fe200078e02ff */
[----:B------:R-:W-:Y:S01]  /*8d70*/  STL [R1+0x24], RZ ;  /* 0x000024ff01007387 */ /* 0x000fe20000100800 */
[----:B------:R-:W0:Y:S01]  /*8d80*/  LDC R5, c[0x0][0x268] ;  /* 0x00009a00ff057b82 */ /* 0x000e220000000800 */
[----:B------:R-:W-:-:S02]  /*8d90*/  IMAD R112, R113, 0x9c, RZ ;  /* 0x0000009c71707824 */ /* 0x000fc400078e02ff */
        /* <DEDUP_REMOVED lines=8> */
[----:B------:R-:W-:Y:S01]  /*8e20*/  IMAD R119, R121, 0xa2, RZ ;  /* 0x000000a279777824 */ /* 0x000fe200078e02ff */
[----:B------:R-:W-:Y:S01]  /*8e30*/  STL [R1+0x34], RZ ;  /* 0x000034ff01007387 */ /* 0x000fe20000100800 */
[----:B------:R-:W-:-:S02]  /*8e40*/  IMAD R121, R125, 0xa4, RZ ;  /* 0x000000a47d797824 */ /* 0x000fc400078e02ff */
[----:B------:R-:W-:Y:S01]  /*8e50*/  IMAD R125, R137, 0xa8, RZ ;  /* 0x000000a8897d7824 */ /* 0x000fe200078e02ff */
[----:B------:R-:W-:Y:S01]  /*8e60*/  STL [R1+0x38], RZ ;  /* 0x000038ff01007387 */ /* 0x000fe20000100800 */
[----:B------:R-:W-:-:S03]  /*8e70*/  IMAD R137, R179, 0xb6, RZ ;  /* 0x000000b6b3897824 */ /* 0x000fc600078e02ff */
[----:B------:R-:W-:Y:S01]  /*8e80*/  STL [R1+0x3c], RZ ;  /* 0x00003cff01007387 */ /* 0x000fe20000100800 */
[----:B0-----:R-:W-:Y:S02]  /*8e90*/  IMAD R151, R5, 0xc2, RZ ;  /* 0x000000c205977824 */ /* 0x001fe400078e02ff */
[----:B------:R-:W0:Y:S01]  /*8ea0*/  LDC R5, c[0x0][0x268] ;  /* 0x00009a00ff057b82 */ /* 0x000e220000000800 */
[----:B------:R-:W-:Y:S04]  /*8eb0*/  STL [R1+0x40], RZ ;  /* 0x000040ff01007387 */ /* 0x000fe80000100800 */
[----:B------:R-:W-:Y:S04]  /*8ec0*/  STL [R1+0x44], RZ ;  /* 0x000044ff01007387 */ /* 0x000fe80000100800 */
[----:B------:R-:W-:Y:S04]  /*8ed0*/  STL [R1+0x48], RZ ;  /* 0x000048ff01007387 */ /* 0x000fe80000100800 */
[----:B------:R-:W-:Y:S04]  /*8ee0*/  STL [R1+0x4c], RZ ;  /* 0x00004cff01007387 */ /* 0x000fe80000100800 */
[----:B------:R-:W-:Y:S04]  /*8ef0*/  STL [R1+0x50], RZ ;  /* 0x000050ff01007387 */ /* 0x000fe80000100800 */
[----:B------:R-:W-:Y:S01]  /*8f00*/  STL [R1+0x54], RZ ;  /* 0x000054ff01007387 */ /* 0x000fe20000100800 */
[----:B0-----:R-:W-:-:S03]  /*8f10*/  IMAD R153, R5, 0xc4, RZ ;  /* 0x000000c405997824 */ /* 0x001fc600078e02ff */
[----:B------:R-:W-:Y:S01]  /*8f20*/  STL [R1+0x58], RZ ;  /* 0x000058ff01007387 */ /* 0x000fe20000100800 */
[----:B------:R-:W0:Y:S03]  /*8f30*/  LDC R5, c[0x0][0x268] ;  /* 0x00009a00ff057b82 */ /* 0x000e260000000800 */
[----:B------:R-:W-:Y:S04]  /*8f40*/  STL [R1+0x5c], RZ ;  /* 0x00005cff01007387 */ /* 0x000fe80000100800 */
[----:B------:R-:W-:Y:S04]  /*8f50*/  STL [R1+0x60], RZ ;  /* 0x000060ff01007387 */ /* 0x000fe80000100800 */
[----:B------:R-:W-:Y:S04]  /*8f60*/  STL [R1+0x64], RZ ;  /* 0x000064ff01007387 */ /* 0x000fe80000100800 */
[----:B------:R-:W-:Y:S04]  /*8f70*/  STL [R1+0x68], RZ ;  /* 0x000068ff01007387 */ /* 0x000fe80000100800 */
[----:B------:R-:W-:Y:S04]  /*8f80*/  STL [R1+0x6c], RZ ;  /* 0x00006cff01007387 */ /* 0x000fe80000100800 */
[----:B------:R-:W-:Y:S01]  /*8f90*/  STL [R1+0x70], RZ ;  /* 0x000070ff01007387 */ /* 0x000fe20000100800 */
[----:B0-----:R-:W-:-:S02]  /*8fa0*/  IMAD R154, R5, 0xc6, RZ ;  /* 0x000000c6059a7824 */ /* 0x001fc400078e02ff */
        /* <DEDUP_REMOVED lines=130> */
[----:B------:R1:W-:Y:S04]  /*97d0*/  STL.64 [R1+0xd08], R24 ;  /* 0x000d081801007387 */ /* 0x0003e80000100a00 */
[----:B------:R-:W-:Y:S04]  /*97e0*/  STL [R1+0xd20], R25 ;  /* 0x000d201901007387 */ /* 0x000fe80000100800 */
[----:B------:R-:W-:Y:S04]  /*97f0*/  STL.64 [R1+0xd18], R26 ;  /* 0x000d181a01007387 */ /* 0x000fe80000100a00 */
[----:B------:R2:W-:Y:S01]  /*9800*/  STL [R1+0x514], R3 ;  /* 0x0005140301007387 */ /* 0x0005e20000100800 */
[----:B-1----:R-:W1:Y:S01]  /*9810*/  LDC R24, c[0x0][0x268] ;  /* 0x00009a00ff187b82 */ /* 0x002e620000000800 */
[----:B0-----:R-:W-:-:S07]  /*9820*/  IMAD R186, R5, 0xe6, RZ ;  /* 0x000000e605ba7824 */ /* 0x001fce00078e02ff */
[----:B------:R-:W0:Y:S01]  /*9830*/  LDC R5, c[0x0][0x268] ;  /* 0x00009a00ff057b82 */ /* 0x000e220000000800 */
[----:B--2---:R-:W-:-:S05]  /*9840*/  LEA.HI.X.SX32 R3, R187, R9, 0x1, P0 ;  /* 0x00000009bb037211 */ /* 0x004fca00000f0eff */
[----:B------:R2:W-:Y:S02]  /*9850*/  STL.64 [R1+0xaf0], R2 ;  /* 0x000af00201007387 */ /* 0x0005e40000100a00 */
[----:B------:R-:W3:Y:S02]  /*9860*/  LDC R26, c[0x0][0x268] ;  /* 0x00009a00ff1a7b82 */ /* 0x000ee40000000800 */
[----:B------:R4:W-:Y:S01]  /*9870*/  STL [R1+0x50c], R7 ;  /* 0x00050c0701007387 */ /* 0x0009e20000100800 */
[----:B-1----:R-:W-:-:S05]  /*9880*/  IMAD R149, R24, 0x60, RZ ;  /* 0x0000006018957824 */ /* 0x002fca00078e02ff */
[----:B------:R-:W1:Y:S01]  /*9890*/  LDC R187, c[0x0][0x268] ;  /* 0x00009a00ffbb7b82 */ /* 0x000e620000000800 */
[----:B--2---:R-:W-:Y:S01]  /*98a0*/  IADD3 R2, P0, R11, R8, RZ ;  /* 0x000000080b027210 */ /* 0x004fe20007f1e0ff */
[----:B0-----:R-:W-:-:S06]  /*98b0*/  IMAD R190, R5, 0xe8, RZ ;  /* 0x000000e805be7824 */ /* 0x001fcc00078e02ff */
[----:B------:R-:W0:Y:S01]  /*98c0*/  LDC R24, c[0x0][0x268] ;  /* 0x00009a00ff187b82 */ /* 0x000e220000000800 */
[----:B---3--:R-:W-:-:S07]  /*98d0*/  IMAD R155, R26, 0x32, RZ ;  /* 0x000000321a9b7824 */ /* 0x008fce00078e02ff */
[----:B------:R-:W2:Y:S01]  /*98e0*/  LDC R5, c[0x0][0x268] ;  /* 0x00009a00ff057b82 */ /* 0x000ea20000000800 */
[----:B------:R-:W-:-:S07]  /*98f0*/  LEA.HI.X.SX32 R3, R195, R9, 0x1, P0 ;  /* 0x00000009c3037211 */ /* 0x000fce00000f0eff */
[----:B------:R-:W3:Y:S01]  /*9900*/  LDC R26, c[0x0][0x268] ;  /* 0x00009a00ff1a7b82 */ /* 0x000ee20000000800 */
[----:B0-----:R-:W-:Y:S01]  /*9910*/  IMAD R152, R24, 0x62, RZ ;  /* 0x0000006218987824 */ /* 0x001fe200078e02ff */
[----:B----4-:R-:W-:-:S06]  /*9920*/  LEA.HI.X.SX32 R7, R11, R9, 0x1, P5 ;  /* 0x000000090b077211 */ /* 0x010fcc00028f0eff */
[----:B------:R-:W0:Y:S01]  /*9930*/  LDC R24, c[0x0][0x268] ;  /* 0x00009a00ff187b82 */ /* 0x000e220000000800 */
[----:B--2---:R-:W-:-:S07]  /*9940*/  IMAD R191, R5, 0xea, RZ ;  /* 0x000000ea05bf7824 */ /* 0x004fce00078e02ff */
[----:B------:R-:W2:Y:S01]  /*9950*/  LDC R5, c[0x0][0x268] ;  /* 0x00009a00ff057b82 */ /* 0x000ea20000000800 */
[----:B---3--:R-:W-:-:S07]  /*9960*/  IMAD R163, R26, 0x34, RZ ;  /* 0x000000341aa37824 */ /* 0x008fce00078e02ff */
[----:B------:R-:W3:Y:S01]  /*9970*/  LDC R26, c[0x0][0x268] ;  /* 0x00009a00ff1a7b82 */ /* 0x000ee20000000800 */
[----:B0-----:R-:W-:-:S07]  /*9980*/  IMAD R156, R24, 0x64, RZ ;  /* 0x00000064189c7824 */ /* 0x001fce00078e02ff */
[----:B------:R-:W0:Y:S01]  /*9990*/  LDC R195, c[0x0][0x268] ;  /* 0x00009a00ffc37b82 */ /* 0x000e220000000800 */
[----:B--2---:R-:W-:-:S07]  /*99a0*/  IMAD R194, R5, 0xec, RZ ;  /* 0x000000ec05c27824 */ /* 0x004fce00078e02ff */
[----:B------:R-:W2:Y:S01]  /*99b0*/  LDC R24, c[0x0][0x268] ;  /* 0x00009a00ff187b82 */ /* 0x000ea20000000800 */
[----:B---3--:R-:W-:-:S07]  /*99c0*/  IMAD R170, R26, 0x36, RZ ;  /* 0x000000361aaa7824 */ /* 0x008fce00078e02ff */
[----:B------:R-:W3:Y:S08]  /*99d0*/  LDC R5, c[0x0][0x268] ;  /* 0x00009a00ff057b82 */ /* 0x000ef00000000800 */
[----:B------:R-:W4:Y:S01]  /*99e0*/  LDC R26, c[0x0][0x268] ;  /* 0x00009a00ff1a7b82 */ /* 0x000f220000000800 */
[----:B------:R-:W-:Y:S01]  /*99f0*/  LEA.HI.X.SX32 R11, R12, R9, 0x1, P2 ;  /* 0x000000090c0b7211 */ /* 0x000fe200010f0eff */
[----:B--2---:R-:W-:-:S06]  /*9a00*/  IMAD R159, R24, 0x66, RZ ;  /* 0x00000066189f7824 */ /* 0x004fcc00078e02ff */
[----:B------:R-:W2:Y:S01]  /*9a10*/  LDC R24, c[0x0][0x268] ;  /* 0x00009a00ff187b82 */ /* 0x000ea20000000800 */
[----:B---3--:R-:W-:-:S07]  /*9a20*/  IMAD R196, R5, 0xee, RZ ;  /* 0x000000ee05c47824 */ /* 0x008fce00078e02ff */
[----:B------:R-:W3:Y:S01]  /*9a30*/  LDC R5, c[0x0][0x268] ;  /* 0x00009a00ff057b82 */ /* 0x000ee20000000800 */
[----:B----4-:R-:W-:-:S07]  /*9a40*/  IMAD R179, R26, 0x38, RZ ;  /* 0x000000381ab37824 */ /* 0x010fce00078e02ff */
[----:B------:R-:W4:Y:S01]  /*9a50*/  LDC R26, c[0x0][0x268] ;  /* 0x00009a00ff1a7b82 */ /* 0x000f220000000800 */
[----:B--2---:R-:W-:-:S07]  /*9a60*/  IMAD R164, R24, 0x68, RZ ;  /* 0x0000006818a47824 */ /* 0x004fce00078e02ff */
        /* <DEDUP_REMOVED lines=15> */
[----:B----4-:R-:W-:Y:S02]  /*9b60*/  IMAD R207, R26, 0x3e, RZ ;  /* 0x0000003e1acf7824 */ /* 0x010fe400078e02ff */
[----:B--2---:R-:W-:Y:S02]  /*9b70*/  IMAD R174, R24, 0x6e, RZ ;  /* 0x0000006e18ae7824 */ /* 0x004fe400078e02ff */
[----:B---3--:R-:W-:Y:S01]  /*9b80*/  IMAD R205, R5, 0xf6, RZ ;  /* 0x000000f605cd7824 */ /* 0x008fe200078e02ff */
[----:B------:R-:W-:Y:S02]  /*9b90*/  IADD3 R26, P0, R145, R8, RZ ;  /* 0x00000008911a7210 */ /* 0x000fe40007f1e0ff */
[----:B------:R-:W2:Y:S08]  /*9ba0*/  LDC R5, c[0x0][0x268] ;  /* 0x00009a00ff057b82 */ /* 0x000eb00000000800 */
[----:B------:R-:W3:Y:S01]  /*9bb0*/  LDC R24, c[0x0][0x268] ;  /* 0x00009a00ff187b82 */ /* 0x000ee20000000800 */
[----:B--2---:R-:W-:-:S07]  /*9bc0*/  IMAD R209, R5, 0xf8, RZ ;  /* 0x000000f805d17824 */ /* 0x004fce00078e02ff */
[----:B------:R-:W2:Y:S01]  /*9bd0*/  LDC R5, c[0x0][0x268] ;  /* 0x00009a00ff057b82 */ /* 0x000ea20000000800 */
[----:B---3--:R-:W-:-:S07]  /*9be0*/  IMAD R180, R24, 0x70, RZ ;  /* 0x0000007018b47824 */ /* 0x008fce00078e02ff */
[----:B------:R-:W3:Y:S01]  /*9bf0*/  LDC R24, c[0x0][0x268] ;  /* 0x00009a00ff187b82 */ /* 0x000ee20000000800 */
[----:B--2---:R-:W-:-:S07]  /*9c00*/  IMAD R211, R5, 0xfa, RZ ;  /* 0x000000fa05d37824 */ /* 0x004fce00078e02ff */
[----:B------:R-:W2:Y:S01]  /*9c10*/  LDC R5, c[0x0][0x268] ;  /* 0x00009a00ff057b82 */ /* 0x000ea20000000800 */
[----:B---3--:R-:W-:-:S07]  /*9c20*/  IMAD R184, R24, 0x72, RZ ;  /* 0x0000007218b87824 */ /* 0x008fce00078e02ff */
[----:B------:R-:W3:Y:S01]  /*9c30*/  LDC R24, c[0x0][0x268] ;  /* 0x00009a00ff187b82 */ /* 0x000ee20000000800 */
[----:B--2---:R-:W-:Y:S01]  /*9c40*/  IMAD R215, R5, 0xfc, RZ ;  /* 0x000000fc05d77824 */ /* 0x004fe200078e02ff */
[----:B------:R-:W-:Y:S01]  /*9c50*/  LEA.HI.X.SX32 R5, R192, R9, 0x1, P6 ;  /* 0x00000009c0057211 */ /* 0x000fe200030f0eff */
[----:B-1----:R-:W-:-:S05]  /*9c60*/  IMAD R187, R187, 0x51, RZ ;  /* 0x00000051bbbb7824 */ /* 0x002fca00078e02ff */
[----:B------:R-:W1:Y:S01]  /*9c70*/  LDC R192, c[0x0][0x268] ;  /* 0x00009a00ffc07b82 */ /* 0x000e620000000800 */
[----:B------:R2:W-:Y:S01]  /*9c80*/  STL [R1+0x504], R5 ;  /* 0x0005040501007387 */ /* 0x0005e20000100800 */
[----:B---3--:R-:W-:Y:S01]  /*9c90*/  IMAD R189, R24, 0x74, RZ ;  /* 0x0000007418bd7824 */ /* 0x008fe200078e02ff */
[----:B------:R-:W-:-:S05]  /*9ca0*/  IADD3 R4, P6, R114, R8, RZ ;  /* 0x0000000872047210 */ /* 0x000fca0007fde0ff */
[----:B------:R-:W3:Y:S01]  /*9cb0*/  LDC R24, c[0x0][0x268] ;  /* 0x00009a00ff187b82 */ /* 0x000ee20000000800 */
[----:B--2---:R-:W2:Y:S04]  /*9cc0*/  LDL.LU R5, [R1+0xd2c] ;  /* 0x000d2c0001057983 */ /* 0x004ea80000300800 */
[----:B------:R4:W-:Y:S04]  /*9cd0*/  STL.64 [R1+0xbf8], R2 ;  /* 0x000bf80201007387 */ /* 0x0009e80000100a00 */
[----:B----4-:R4:W4:Y:S01]  /*9ce0*/  LDL.LU R2, [R1+0xd28] ;  /* 0x000d280001027983 */ /* 0x0109220000300800 */
[----:B------:R-:W-:Y:S01]  /*9cf0*/  LEA.HI.X.SX32 R3, R202, R9, 0x1, P1 ;  /* 0x00000009ca037211 */ /* 0x000fe200008f0eff */
[----:B---3--:R-:W-:-:S02]  /*9d00*/  IMAD R193, R24, 0x76, RZ ;  /* 0x0000007618c17824 */ /* 0x008fc400078e02ff */
[----:B------:R-:W-:Y:S01]  /*9d10*/  STL [R1+0xcd0], R4 ;  /* 0x000cd00401007387 */ /* 0x000fe20000100800 */
[----:B------:R-:W3:Y:S03]  /*9d20*/  LDC R24, c[0x0][0x268] ;  /* 0x00009a00ff187b82 */ /* 0x000ee60000000800 */
[----:B------:R3:W-:Y:S04]  /*9d30*/  STL.64 [R1+0xae8], R6 ;  /* 0x000ae80601007387 */ /* 0x0007e80000100a00 */
[----:B------:R-:W-:Y:S01]  /*9d40*/  STL [R1+0xcd8], R26 ;  /* 0x000cd81a01007387 */ /* 0x000fe20000100800 */
[----:B0-----:R-:W-:Y:S01]  /*9d50*/  IMAD R195, R195, 0xa3, RZ ;  /* 0x000000a3c3c37824 */ /* 0x001fe200078e02ff */
[-C--:B------:R-:W-:Y:S01]  /*9d60*/  IADD3 R10, P2, R146, R8.reuse, RZ ;  /* 0x00000008920a7210 */ /* 0x080fe20007f5e0ff */
[----:B-1----:R-:W-:Y:S01]  /*9d70*/  IMAD R192, R192, 0x14a, RZ ;  /* 0x0000014ac0c07824 */ /* 0x002fe200078e02ff */
[----:B------:R0:W-:Y:S01]  /*9d80*/  STL [R1+0x4fc], R11 ;  /* 0x0004fc0b01007387 */ /* 0x0001e20000100800 */
[----:B------:R-:W1:Y:S03]  /*9d90*/  LDC R202, c[0x0][0x268] ;  /* 0x00009a00ffca7b82 */ /* 0x000e660000000800 */
[----:B------:R4:W-:Y:S01]  /*9da0*/  STL [R1+0x4f4], R3 ;  /* 0x0004f40301007387 */ /* 0x0009e20000100800 */
[----:B---3--:R-:W-:Y:S01]  /*9db0*/  IMAD R199, R24, 0x78, RZ ;  /* 0x0000007818c77824 */ /* 0x008fe200078e02ff */
[----:B------:R-:W-:-:S03]  /*9dc0*/  IADD3 R6, P5, R13, R8, RZ ;  /* 0x000000080d067210 */ /* 0x000fc60007fbe0ff */
[----:B------:R-:W3:Y:S08]  /*9dd0*/  LDC R24, c[0x0][0x268] ;  /* 0x00009a00ff187b82 */ /* 0x000ef00000000800 */
[----:B0-----:R-:W0:Y:S01]  /*9de0*/  LDC R11, c[0x0][0x268] ;  /* 0x00009a00ff0b7b82 */ /* 0x001e220000000800 */
[----:B---3--:R-:W-:-:S07]  /*9df0*/  IMAD R203, R24, 0x7a, RZ ;  /* 0x0000007a18cb7824 */ /* 0x008fce00078e02ff */
[----:B------:R-:W3:Y:S01]  /*9e00*/  LDC R24, c[0x0][0x268] ;  /* 0x00009a00ff187b82 */ /* 0x000ee20000000800 */
[----:B----4-:R4:W2:Y:S01]  /*9e10*/  LDL.LU R2, [R1+0xd24] ;  /* 0x000d240001027983 */ /* 0x0108a20000300800 */
[----:B---3--:R-:W-:-:S06]  /*9e20*/  IMAD R208, R24, 0x7c, RZ ;  /* 0x0000007c18d07824 */ /* 0x008fcc00078e02ff */
[----:B------:R-:W3:Y:S01]  /*9e30*/  LDC R24, c[0x0][0x268] ;  /* 0x00009a00ff187b82 */ /* 0x000ee20000000800 */
[-C--:B------:R-:W-:Y:S02]  /*9e40*/  LEA.HI.X.SX32 R7, R206, R9.reuse, 0x1, P5 ;  /* 0x00000009ce077211 */ /* 0x080fe400028f0eff */
[----:B------:R-:W-:-:S03]  /*9e50*/  LEA.HI.X.SX32 R3, R13, R9, 0x1, P3 ;  /* 0x000000090d037211 */ /* 0x000fc600018f0eff */
[----:B------:R1:W-:Y:S01]  /*9e60*/  STL.64 [R1+0xae0], R6 ;  /* 0x000ae00601007387 */ /* 0x0003e20000100a00 */
[-C--:B------:R-:W-:Y:S02]  /*9e70*/  LEA.HI.X.SX32 R13, R210, R9.reuse, 0x1, P4 ;  /* 0x00000009d20d7211 */ /* 0x080fe400020f0eff */
[-C--:B-1----:R-:W-:Y:S01]  /*9e80*/  IADD3 R6, P5, R14, R8.reuse, RZ ;  /* 0x000000080e067210 */ /* 0x082fe20007fbe0ff */
[----:B---3--:R-:W-:Y:S01]  /*9e90*/  IMAD R213, R24, 0x7e, RZ ;  /* 0x0000007e18d57824 */ /* 0x008fe200078e02ff */
[----:B------:R-:W-:Y:S02]  /*9ea0*/  IADD3 R24, P1, R177, R8, RZ ;  /* 0x00000008b1187210 */ /* 0x000fe40007f3e0ff */
[----:B------:R-:W-:-:S03]  /*9eb0*/  LEA.HI.X.SX32 R7, R212, R9, 0x1, P5 ;  /* 0x00000009d4077211 */ /* 0x000fc600028f0eff */
[----:B------:R1:W-:Y:S01]  /*9ec0*/  STL [R1+0xcc0], R24 ;  /* 0x000cc01801007387 */ /* 0x0003e20000100800 */
[----:B------:R-:W-:-:S03]  /*9ed0*/  MOV R12, R24 ;  /* 0x00000018000c7202 */ /* 0x000fc60000000f00 */
[----:B------:R-:W-:Y:S04]  /*9ee0*/  STL [R1+0x4ec], R3 ;  /* 0x0004ec0301007387 */ /* 0x000fe80000100800 */
[----:B------:R3:W-:Y:S01]  /*9ef0*/  STL [R1+0x4e4], R13 ;  /* 0x0004e40d01007387 */ /* 0x0007e20000100800 */
[----:B-1----:R-:W-:-:S03]  /*9f00*/  IADD3 R24, P4, R16, R8, RZ ;  /* 0x0000000810187210 */ /* 0x002fc60007f9e0ff */
[----:B------:R1:W-:Y:S01]  /*9f10*/  STL.64 [R1+0xcb8], R6 ;  /* 0x000cb80601007387 */ /* 0x0003e20000100a00 */
[----:B---3--:R-:W-:Y:S02]  /*9f20*/  MOV R13, R25 ;  /* 0x00000019000d7202 */ /* 0x008fe40000000f00 */
[----:B------:R-:W-:Y:S02]  /*9f30*/  LEA.HI.X.SX32 R25, R15, R9, 0x1, P4 ;  /* 0x000000090f197211 */ /* 0x000fe400020f0eff */
[----:B-1----:R-:W-:-:S04]  /*9f40*/  IADD3 R6, P5, R17, R8, RZ ;  /* 0x0000000811067210 */ /* 0x002fc80007fbe0ff */
[----:B------:R-:W-:Y:S02]  /*9f50*/  LEA.HI.X.SX32 R7, R16, R9, 0x1, P5 ;  /* 0x0000000910077211 */ /* 0x000fe400028f0eff */
[----:B--2---:R-:W-:-:S04]  /*9f60*/  IADD3 R2, P3, R15, R8, RZ ;  /* 0x000000080f027210 */ /* 0x004fc80007f7e0ff */
[----:B------:R-:W-:-:S05]  /*9f70*/  LEA.HI.X.SX32 R3, R14, R9, 0x1, P3 ;  /* 0x000000090e037211 */ /* 0x000fca00018f0eff */
[----:B------:R1:W-:Y:S01]  /*9f80*/  STL.64 [R1+0xc78], R2 ;  /* 0x000c780201007387 */ /* 0x0003e20000100a00 */
[----:B------:R-:W-:-:S03]  /*9f90*/  MOV R14, R26 ;  /* 0x0000001a000e7202 */ /* 0x000fc60000000f00 */
[----:B------:R2:W-:Y:S01]  /*9fa0*/  STL.64 [R1+0xbf0], R24 ;  /* 0x000bf01801007387 */ /* 0x0005e20000100a00 */
[----:B------:R-:W-:Y:S02]  /*9fb0*/  MOV R15, R27 ;  /* 0x0000001b000f7202 */ /* 0x000fe40000000f00 */
[----:B-1----:R-:W-:-:S04]  /*9fc0*/  IADD3 R2, P3, R214, R8, RZ ;  /* 0x00000008d6027210 */ /* 0x002fc80007f7e0ff */
[----:B------:R-:W-:Y:S01]  /*9fd0*/  LEA.HI.X.SX32 R3, R17, R9, 0x1, P3 ;  /* 0x0000000911037211 */ /* 0x000fe200018f0eff */
[----:B--2---:R-:W2:Y:S04]  /*9fe0*/  LDL.LU R25, [R1+0xd20] ;  /* 0x000d200001197983 */ /* 0x004ea80000300800 */
[----:B------:R4:W5:Y:S04]  /*9ff0*/  LDL.LU.64 R26, [R1+0xd18] ;  /* 0x000d1800011a7983 */ /* 0x0009680000300a00 */
[----:B------:R-:W-:Y:S04]  /*a000*/  STL.64 [R1+0xad8], R6 ;  /* 0x000ad80601007387 */ /* 0x000fe80000100a00 */
[----:B------:R1:W-:Y:S04]  /*a010*/  STL.64 [R1+0x918], R2 ;  /* 0x0009180201007387 */ /* 0x0003e80000100a00 */
[----:B-1----:R-:W3:Y:S01]  /*a020*/  LDL.LU R3, [R1+0xd10] ;  /* 0x000d100001037983 */ /* 0x002ee20000300800 */
[----:B------:R-:W-:-:S02]  /*a030*/  IADD3 R24, P4, R216, R8, RZ ;  /* 0x00000008d8187210 */ /* 0x000fc40007f9e0ff */
[----:B------:R-:W-:Y:S02]  /*a040*/  IADD3 R6, P5, R19, R8, RZ ;  /* 0x0000000813067210 */ /* 0x000fe40007fbe0ff */
[----:B------:R-:W-:Y:S02]  /*a050*/  MOV R16, R24 ;  /* 0x0000001800107202 */ /* 0x000fe40000000f00 */
[----:B------:R-:W-:Y:S01]  /*a060*/  IADD3 R2, P3, R218, R8, RZ ;  /* 0x00000008da027210 */ /* 0x000fe20007f7e0ff */
[----:B------:R1:W-:Y:S01]  /*a070*/  STL [R1+0x910], R24 ;  /* 0x0009101801007387 */ /* 0x0003e20000100800 */
[----:B------:R-:W-:Y:S02]  /*a080*/  LEA.HI.X.SX32 R7, R221, R9, 0x1, P5 ;  /* 0x00000009dd077211 */ /* 0x000fe400028f0eff */
[----:B------:R-:W-:Y:S01]  /*a090*/  MOV R218, R4 ;  /* 0x0000000400da7202 */ /* 0x000fe20000000f00 */
[----:B0-----:R-:W-:Y:S01]  /*a0a0*/  IMAD R11, R11, 0x148, RZ ;  /* 0x000001480b0b7824 */ /* 0x001fe200078e02ff */
[----:B--2---:R-:W-:-:S02]  /*a0b0*/  MOV R17, R25 ;  /* 0x0000001900117202 */ /* 0x004fc40000000f00 */
[----:B------:R-:W-:Y:S01]  /*a0c0*/  LEA.HI.X.SX32 R17, R220, R9, 0x1, P4 ;  /* 0x00000009dc117211 */ /* 0x000fe200020f0eff */
[----:B-1----:R4:W5:Y:S01]  /*a0d0*/  LDL.LU.64 R24, [R1+0xd08] ;  /* 0x000d080001187983 */ /* 0x0029620000300a00 */
[----:B------:R-:W-:Y:S02]  /*a0e0*/  IADD3 R16, P4, R219, R8, RZ ;  /* 0x00000008db107210 */ /* 0x000fe40007f9e0ff */
[----:B------:R-:W-:Y:S01]  /*a0f0*/  MOV R219, R5 ;  /* 0x0000000500db7202 */ /* 0x000fe20000000f00 */
[----:B------:R0:W-:Y:S01]  /*a100*/  STL [R1+0x914], R17 ;  /* 0x0009141101007387 */ /* 0x0001e20000100800 */
[----:B------:R-:W-:-:S03]  /*a110*/  MOV R220, R2 ;  /* 0x0000000200dc7202 */ /* 0x000fc60000000f00 */
[----:B------:R4:W5:Y:S04]  /*a120*/  LDL.LU.64 R4, [R1+0xd00] ;  /* 0x000d000001047983 */ /* 0x0009680000300a00 */
[----:B------:R1:W-:Y:S01]  /*a130*/  STL [R1+0x908], R2 ;  /* 0x0009080201007387 */ /* 0x0003e20000100800 */
[----:B0-----:R-:W-:-:S03]  /*a140*/  LEA.HI.X.SX32 R17, R223, R9, 0x1, P4 ;  /* 0x00000009df117211 */ /* 0x001fc600020f0eff */
[----:B------:R0:W-:Y:S01]  /*a150*/  STL.64 [R1+0xad0], R6 ;  /* 0x000ad00601007387 */ /* 0x0001e20000100a00 */
[----:B---3--:R-:W-:Y:S02]  /*a160*/  MOV R221, R3 ;  /* 0x0000000300dd7202 */ /* 0x008fe40000000f00 */
[----:B------:R-:W-:Y:S02]  /*a170*/  LEA.HI.X.SX32 R221, R19, R9, 0x1, P3 ;  /* 0x0000000913dd7211 */ /* 0x000fe400018f0eff */
[-C--:B-1----:R-:W-:Y:S01]  /*a180*/  IADD3 R2, P5, R20, R8.reuse, RZ ;  /* 0x0000000814027210 */ /* 0x082fe20007fbe0ff */
[----:B0-----:R4:W5:Y:S01]  /*a190*/  LDL.LU.64 R6, [R1+0xcf8] ;  /* 0x000cf80001067983 */ /* 0x0019620000300a00 */
[----:B------:R-:W-:-:S03]  /*a1a0*/  IADD3 R220, P3, R21, R8, RZ ;  /* 0x0000000815dc7210 */ /* 0x000fc60007f7e0ff */
[----:B------:R0:W-:Y:S01]  /*a1b0*/  STL [R1+0x90c], R221 ;  /* 0x00090cdd01007387 */ /* 0x0001e20000100800 */
[----:B------:R-:W-:-:S03]  /*a1c0*/  LEA.HI.X.SX32 R3, R225, R9, 0x1, P5 ;  /* 0x00000009e1037211 */ /* 0x000fc600028f0eff */
[----:B------:R1:W-:Y:S01]  /*a1d0*/  STL.64 [R1+0x900], R16 ;  /* 0x0009001001007387 */ /* 0x0003e20000100a00 */
[-C--:B0-----:R-:W-:Y:S02]  /*a1e0*/  LEA.HI.X.SX32 R221, R20, R9.reuse, 0x1, P3 ;  /* 0x0000000914dd7211 */ /* 0x081fe400018f0eff */
[-C--:B-1----:R-:W-:Y:S01]  /*a1f0*/  IADD3 R16, P4, R222, R8.reuse, RZ ;  /* 0x00000008de107210 */ /* 0x082fe20007f9e0ff */
[----:B------:R0:W-:Y:S03]  /*a200*/  STL.64 [R1+0xbe8], R2 ;  /* 0x000be80201007387 */ /* 0x0001e60000100a00 */
[-C--:B------:R-:W-:Y:S02]  /*a210*/  LEA.HI.X.SX32 R17, R21, R9.reuse, 0x1, P4 ;  /* 0x0000000915117211 */ /* 0x080fe400020f0eff */
[----:B------:R-:W-:Y:S01]  /*a220*/  IADD3 R222, P5, R224, R8, RZ ;  /* 0x00000008e0de7210 */ /* 0x000fe20007fbe0ff */
[----:B0-----:R4:W5:Y:S04]  /*a230*/  LDL.LU.64 R2, [R1+0xcf0] ;  /* 0x000cf00001027983 */ /* 0x0019680000300a00 */
[----:B------:R0:W-:Y:S01]  /*a240*/  STL.64 [R1+0xac8], R220 ;  /* 0x000ac8dc01007387 */ /* 0x0001e20000100a00 */
[----:B------:R-:W-:-:S03]  /*a250*/  LEA.HI.X.SX32 R223, R228, R9, 0x1, P5 ;  /* 0x00000009e4df7211 */ /* 0x000fc600028f0eff */
[----:B------:R1:W-:Y:S01]  /*a260*/  STL.64 [R1+0x8f8], R16 ;  /* 0x0008f81001007387 */ /* 0x0003e20000100a00 */
[-C--:B------:R-:W-:Y:S02]  /*a270*/  IADD3 R20, P5, R227, R8.reuse, RZ ;  /* 0x00000008e3147210 */ /* 0x080fe40007fbe0ff */
[-C--:B0-----:R-:W-:Y:S02]  /*a280*/  IADD3 R220, P3, R22, R8.reuse, RZ ;  /* 0x0000000816dc7210 */ /* 0x081fe40007f7e0ff */
[----:B-1----:R-:W-:Y:S02]  /*a290*/  IADD3 R16, P4, R226, R8, RZ ;  /* 0x00000008e2107210 */ /* 0x002fe40007f9e0ff */
[-C--:B------:R-:W-:Y:S02]  /*a2a0*/  LEA.HI.X.SX32 R221, R229, R9.reuse, 0x1, P3 ;  /* 0x00000009e5dd7211 */ /* 0x080fe400018f0eff */
[-C--:B------:R-:W-:Y:S01]  /*a2b0*/  LEA.HI.X.SX32 R17, R22, R9.reuse, 0x1, P4 ;  /* 0x0000000916117211 */ /* 0x080fe200020f0eff */
[----:B------:R-:W-:Y:S01]  /*a2c0*/  STL.64 [R1+0x8f0], R222 ;  /* 0x0008f0de01007387 */ /* 0x000fe20000100a00 */
[----:B------:R-:W-:-:S03]  /*a2d0*/  LEA.HI.X.SX32 R21, R230, R9, 0x1, P5 ;  /* 0x00000009e6157211 */ /* 0x000fc600028f0eff */
[----:B------:R0:W-:Y:S04]  /*a2e0*/  STL.64 [R1+0xac0], R220 ;  /* 0x000ac0dc01007387 */ /* 0x0001e80000100a00 */
[----:B------:R1:W-:Y:S01]  /*a2f0*/  STL.64 [R1+0x8e8], R16 ;  /* 0x0008e81001007387 */ /* 0x0003e20000100a00 */
[CC--:B0-----:R-:W-:Y:S02]  /*a300*/  IADD3 R220, P3, R23.reuse, R8.reuse, RZ ;  /* 0x0000000817dc7210 */ /* 0x0c1fe40007f7e0ff */
[----:B-1----:R-:W-:Y:S02]  /*a310*/  IADD3 R16, P4, R108, R8, RZ ;  /* 0x000000086c107210 */ /* 0x002fe40007f9e0ff */
[-C--:B------:R-:W-:Y:S01]  /*a320*/  LEA.HI.X.SX32 R221, R232, R9.reuse, 0x1, P3 ;  /* 0x00000009e8dd7211 */ /* 0x080fe200018f0eff */
[----:B------:R0:W-:Y:S01]  /*a330*/  STL.64 [R1+0x8e0], R20 ;  /* 0x0008e01401007387 */ /* 0x0001e20000100a00 */
[----:B------:R-:W-:-:S03]  /*a340*/  LEA.HI.X.SX32 R17, R23, R9, 0x1, P4 ;  /* 0x0000000917117211 */ /* 0x000fc600020f0eff */
[----:B------:R-:W-:Y:S04]  /*a350*/  STL.64 [R1+0xc70], R220 ;  /* 0x000c70dc01007387 */ /* 0x000fe80000100a00 */
[----:B------:R1:W-:Y:S01]  /*a360*/  STL.64 [R1+0xbe0], R16 ;  /* 0x000be01001007387 */ /* 0x0003e20000100a00 */
[----:B0-----:R-:W-:-:S04]  /*a370*/  IADD3 R20, P5, R109, R8, RZ ;  /* 0x000000086d147210 */ /* 0x001fc80007fbe0ff */
[----:B------:R-:W-:Y:S02]  /*a380*/  LEA.HI.X.SX32 R21, R108, R9, 0x1, P5 ;  /* 0x000000096c157211 */ /* 0x000fe400028f0eff */
[----:B-1----:R-:W-:-:S03]  /*a390*/  IADD3 R16, P4, R233, R8, RZ ;  /* 0x00000008e9107210 */ /* 0x002fc60007f9e0ff */
[----:B------:R0:W-:Y:S01]  /*a3a0*/  STL.64 [R1+0xab8], R20 ;  /* 0x000ab81401007387 */ /* 0x0001e20000100a00 */
[-C--:B------:R-:W-:Y:S02]  /*a3b0*/  IADD3 R220, P3, R231, R8.reuse, RZ ;  /* 0x00000008e7dc7210 */ /* 0x080fe40007f7e0ff */
[-C--:B------:R-:W-:Y:S02]  /*a3c0*/  LEA.HI.X.SX32 R17, R236, R9.reuse, 0x1, P4 ;  /* 0x00000009ec117211 */ /* 0x080fe400020f0eff */
[----:B------:R-:W-:Y:S02]  /*a3d0*/  LEA.HI.X.SX32 R221, R109, R9, 0x1, P3 ;  /* 0x000000096ddd7211 */ /* 0x000fe400018f0eff */
[-C--:B------:R-:W-:Y:S01]  /*a3e0*/  IADD3 R22, P3, R234, R8.reuse, RZ ;  /* 0x00000008ea167210 */ /* 0x080fe20007f7e0ff */
[----:B------:R1:W-:Y:S01]  /*a3f0*/  STL.64 [R1+0x8d0], R16 ;  /* 0x0008d01001007387 */ /* 0x0003e20000100a00 */
[----:B0-----:R-:W-:-:S04]  /*a400*/  IADD3 R20, P5, R110, R8, RZ ;  /* 0x000000086e147210 */ /* 0x001fc80007fbe0ff */
[-C--:B------:R-:W-:Y:S02]  /*a410*/  LEA.HI.X.SX32 R21, R237, R9.reuse, 0x1, P5 ;  /* 0x00000009ed157211 */ /* 0x080fe400028f0eff */
[-C--:B-1----:R-:W-:Y:S01]  /*a420*/  IADD3 R16, P4, R235, R8.reuse, RZ ;  /* 0x00000008eb107210 */ /* 0x082fe20007f9e0ff */
[----:B------:R-:W-:Y:S01]  /*a430*/  STL.64 [R1+0x8d8], R220 ;  /* 0x0008d8dc01007387 */ /* 0x000fe20000100a00 */
[-C--:B------:R-:W-:Y:S02]  /*a440*/  LEA.HI.X.SX32 R23, R110, R9.reuse, 0x1, P3 ;  /* 0x000000096e177211 */ /* 0x080fe400018f0eff */
[----:B------:R-:W-:Y:S01]  /*a450*/  LEA.HI.X.SX32 R17, R239, R9, 0x1, P4 ;  /* 0x00000009ef117211 */ /* 0x000fe200020f0eff */
[----:B------:R0:W-:Y:S04]  /*a460*/  STL.64 [R1+0xab0], R20 ;  /* 0x000ab01401007387 */ /* 0x0001e80000100a00 */
[----:B------:R1:W-:Y:S04]  /*a470*/  STL.64 [R1+0x8c8], R22 ;  /* 0x0008c81601007387 */ /* 0x0003e80000100a00 */
[----:B------:R2:W-:Y:S01]  /*a480*/  STL.64 [R1+0x8c0], R16 ;  /* 0x0008c01001007387 */ /* 0x0005e20000100a00 */
[----:B0-----:R-:W-:-:S02]  /*a490*/  IADD3 R20, P5, R111, R8, RZ ;  /* 0x000000086f147210 */ /* 0x001fc40007fbe0ff */
[-C--:B-1----:R-:W-:Y:S02]  /*a4a0*/  IADD3 R22, P3, R112, R8.reuse, RZ ;  /* 0x0000000870167210 */ /* 0x082fe40007f7e0ff */
[-C--:B------:R-:W-:Y:S02]  /*a4b0*/  LEA.HI.X.SX32 R21, R241, R9.reuse, 0x1, P5 ;  /* 0x00000009f1157211 */ /* 0x080fe400028f0eff */
[----:B--2---:R-:W-:Y:S02]  /*a4c0*/  IADD3 R16, P4, R238, R8, RZ ;  /* 0x00000008ee107210 */ /* 0x004fe40007f9e0ff */
[-C--:B------:R-:W-:Y:S01]  /*a4d0*/  LEA.HI.X.SX32 R23, R111, R9.reuse, 0x1, P3 ;  /* 0x000000096f177211 */ /* 0x080fe200018f0eff */
[----:B------:R0:W-:Y:S01]  /*a4e0*/  STL.64 [R1+0xbd8], R20 ;  /* 0x000bd81401007387 */ /* 0x0001e20000100a00 */
[----:B------:R-:W-:-:S03]  /*a4f0*/  LEA.HI.X.SX32 R17, R112, R9, 0x1, P4 ;  /* 0x0000000970117211 */ /* 0x000fc600020f0eff */
[----:B------:R1:W-:Y:S04]  /*a500*/  STL.64 [R1+0xaa8], R22 ;  /* 0x000aa81601007387 */ /* 0x0003e80000100a00 */
[----:B------:R2:W-:Y:S01]  /*a510*/  STL.64 [R1+0x8b8], R16 ;  /* 0x0008b81001007387 */ /* 0x0005e20000100a00 */
[----:B0-----:R-:W-:-:S04]  /*a520*/  IADD3 R20, P5, R240, R8, RZ ;  /* 0x00000008f0147210 */ /* 0x001fc80007fbe0ff */
[-C--:B------:R-:W-:Y:S02]  /*a530*/  LEA.HI.X.SX32 R21, R244, R9.reuse, 0x1, P5 ;  /* 0x00000009f4157211 */ /* 0x080fe400028f0eff */
[-C--:B-1----:R-:W-:Y:S02]  /*a540*/  IADD3 R22, P3, R113, R8.reuse, RZ ;  /* 0x0000000871167210 */ /* 0x082fe40007f7e0ff */
[-C--:B--2---:R-:W-:Y:S01]  /*a550*/  IADD3 R16, P4, R242, R8.reuse, RZ ;  /* 0x00000008f2107210 */ /* 0x084fe20007f9e0ff */
[----:B------:R0:W-:Y:S01]  /*a560*/  STL.64 [R1+0x8b0], R20 ;  /* 0x0008b01401007387 */ /* 0x0001e20000100a00 */
[-C--:B------:R-:W-:Y:S02]  /*a570*/  LEA.HI.X.SX32 R23, R245, R9.reuse, 0x1, P3 ;  /* 0x00000009f5177211 */ /* 0x080fe400018f0eff */
[----:B------:R-:W-:Y:S02]  /*a580*/  LEA.HI.X.SX32 R17, R113, R9, 0x1, P4 ;  /* 0x0000000971117211 */ /* 0x000fe400020f0eff */
[----:B------:R-:W-:-:S03]  /*a590*/  IADD3 R108, P3, R115, R8, RZ ;  /* 0x00000008736c7210 */ /* 0x000fc60007f7e0ff */
[----:B------:R1:W-:Y:S01]  /*a5a0*/  STL.64 [R1+0x8a8], R16 ;  /* 0x0008a81001007387 */ /* 0x0003e20000100a00 */
[----:B0-----:R-:W-:-:S03]  /*a5b0*/  IADD3 R20, P5, R243, R8, RZ ;  /* 0x00000008f3147210 */ /* 0x001fc60007fbe0ff */
[----:B------:R0:W-:Y:S01]  /*a5c0*/  STL.64 [R1+0xaa0], R22 ;  /* 0x000aa01601007387 */ /* 0x0001e20000100a00 */
[-C--:B------:R-:W-:Y:S02]  /*a5d0*/  LEA.HI.X.SX32 R109, R114, R9.reuse, 0x1, P3 ;  /* 0x00000009726d7211 */ /* 0x080fe400018f0eff */
[-C--:B------:R-:W-:Y:S02]  /*a5e0*/  LEA.HI.X.SX32 R21, R246, R9.reuse, 0x1, P5 ;  /* 0x00000009f6157211 */ /* 0x080fe400028f0eff */
[CC--:B-1----:R-:W-:Y:S02]  /*a5f0*/  IADD3 R16, P4, R116.reuse, R8.reuse, RZ ;  /* 0x0000000874107210 */ /* 0x0c2fe40007f9e0ff */
[-C--:B------:R-:W-:Y:S02]  /*a600*/  LEA.HI.X.SX32 R219, R247, R9.reuse, 0x1, P6 ;  /* 0x00000009f7db7211 */ /* 0x080fe400030f0eff */
[----:B0-----:R-:W-:Y:S02]  /*a610*/  IADD3 R22, P5, R117, R8, RZ ;  /* 0x0000000875167210 */ /* 0x001fe40007fbe0ff */
[-C--:B------:R-:W-:Y:S01]  /*a620*/  LEA.HI.X.SX32 R17, R115, R9.reuse, 0x1, P4 ;  /* 0x0000000973117211 */ /* 0x080fe200020f0eff */
[----:B------:R-:W-:Y:S01]  /*a630*/  STL.64 [R1+0x8a0], R20 ;  /* 0x0008a01401007387 */ /* 0x000fe20000100a00 */
[----:B------:R-:W-:-:S03]  /*a640*/  LEA.HI.X.SX32 R23, R116, R9, 0x1, P5 ;  /* 0x0000000974177211 */ /* 0x000fc600028f0eff */
[----:B------:R-:W-:Y:S04]  /*a650*/  STL.64 [R1+0xcb0], R108 ;  /* 0x000cb06c01007387 */ /* 0x000fe80000100a00 */
[----:B------:R-:W-:Y:S04]  /*a660*/  STL [R1+0xcd4], R219 ;  /* 0x000cd4db01007387 */ /* 0x000fe80000100800 */
[----:B------:R-:W-:Y:S04]  /*a670*/  STL.64 [R1+0xc68], R16 ;  /* 0x000c681001007387 */ /* 0x000fe80000100a00 */
[----:B------:R0:W-:Y:S02]  /*a680*/  STL.64 [R1+0xbd0], R22 ;  /* 0x000bd01601007387 */ /* 0x0001e40000100a00 */
[----:B0-----:R-:W-:-:S04]  /*a690*/  IADD3 R22, P5, R119, R8, RZ ;  /* 0x0000000877167210 */ /* 0x001fc80007fbe0ff */
[-C--:B------:R-:W-:Y:S02]  /*a6a0*/  LEA.HI.X.SX32 R23, R187, R9.reuse, 0x1, P5 ;  /* 0x00000009bb177211 */ /* 0x080fe400028f0eff */
[----:B------:R-:W0:Y:S01]  /*a6b0*/  LDC R187, c[0x0][0x268] ;  /* 0x00009a00ffbb7b82 */ /* 0x000e220000000800 */
[-C--:B------:R-:W-:Y:S02]  /*a6c0*/  IADD3 R20, P6, R118, R8.reuse, RZ ;  /* 0x0000000876147210 */ /* 0x080fe40007fde0ff */
[-C--:B------:R-:W-:Y:S02]  /*a6d0*/  IADD3 R108, P3, R248, R8.reuse, RZ ;  /* 0x00000008f86c7210 */ /* 0x080fe40007f7e0ff */
[----:B------:R-:W-:Y:S02]  /*a6e0*/  IADD3 R16, P4, R249, R8, RZ ;  /* 0x00000008f9107210 */ /* 0x000fe40007f9e0ff */
[-C--:B------:R-:W-:Y:S02]  /*a6f0*/  LEA.HI.X.SX32 R21, R117, R9.reuse, 0x1, P6 ;  /* 0x0000000975157211 */ /* 0x080fe400030f0eff */
[----:B------:R-:W-:-:S02]  /*a700*/  LEA.HI.X.SX32 R109, R118, R9, 0x1, P3 ;  /* 0x00000009766d7211 */ /* 0x000fc400018f0eff */
[----:B------:R-:W-:Y:S01]  /*a710*/  LEA.HI.X.SX32 R17, R252, R9, 0x1, P4 ;  /* 0x00000009fc117211 */ /* 0x000fe200020f0eff */
[----:B------:R-:W-:Y:S04]  /*a720*/  STL.64 [R1+0xa98], R20 ;  /* 0x000a981401007387 */ /* 0x000fe80000100a00 */
[----:B------:R-:W-:Y:S04]  /*a730*/  STL.64 [R1+0x898], R108 ;  /* 0x0008986c01007387 */ /* 0x000fe80000100a00 */
[----:B------:R1:W-:Y:S01]  /*a740*/  STL.64 [R1+0x890], R16 ;  /* 0x0008901001007387 */ /* 0x0003e20000100a00 */
[----:B0-----:R-:W-:Y:S01]  /*a750*/  IMAD R187, R187, 0x29, RZ ;  /* 0x00000029bbbb7824 */ /* 0x001fe200078e02ff */
[----:B-1----:R-:W-:-:S02]  /*a760*/  MOV R16, R14 ;  /* 0x0000000e00107202 */ /* 0x002fc40000000f00 */
[-C--:B------:R-:W-:Y:S02]  /*a770*/  IADD3 R14, P4, R120, R8.reuse, RZ ;  /* 0x00000008780e7210 */ /* 0x080fe40007f9e0ff */
[----:B------:R-:W-:Y:S02]  /*a780*/  MOV R17, R15 ;  /* 0x0000000f00117202 */ /* 0x000fe40000000f00 */
[-C--:B------:R-:W-:Y:S02]  /*a790*/  LEA.HI.X.SX32 R15, R187, R9.reuse, 0x1, P4 ;  /* 0x00000009bb0f7211 */ /* 0x080fe400020f0eff */
[----:B------:R-:W0:Y:S01]  /*a7a0*/  LDC R187, c[0x0][0x268] ;  /* 0x00009a00ffbb7b82 */ /* 0x000e220000000800 */
[-C--:B------:R-:W-:Y:S02]  /*a7b0*/  IADD3 R20, P6, R250, R8.reuse, RZ ;  /* 0x00000008fa147210 */ /* 0x080fe40007fde0ff */
[----:B------:R-:W-:Y:S02]  /*a7c0*/  IADD3 R108, P3, R251, R8, RZ ;  /* 0x00000008fb6c7210 */ /* 0x000fe40007f7e0ff */
[----:B------:R-:W-:-:S02]  /*a7d0*/  LEA.HI.X.SX32 R21, R119, R9, 0x1, P6 ;  /* 0x0000000977157211 */ /* 0x000fc400030f0eff */
[----:B------:R-:W-:Y:S01]  /*a7e0*/  LEA.HI.X.SX32 R109, R195, R9, 0x1, P3 ;  /* 0x00000009c36d7211 */ /* 0x000fe200018f0eff */
[----:B------:R1:W-:Y:S01]  /*a7f0*/  STL.64 [R1+0xa90], R22 ;  /* 0x000a901601007387 */ /* 0x0003e20000100a00 */
[----:B------:R-:W2:Y:S03]  /*a800*/  LDC R195, c[0x0][0x268] ;  /* 0x00009a00ffc37b82 */ /* 0x000ea60000000800 */
[----:B------:R-:W-:Y:S04]  /*a810*/  STL.64 [R1+0x888], R20 ;  /* 0x0008881401007387 */ /* 0x000fe80000100a00 */
[----:B------:R3:W-:Y:S01]  /*a820*/  STL.64 [R1+0x880], R108 ;  /* 0x0008806c01007387 */ /* 0x0007e20000100a00 */
[----:B-1----:R-:W-:-:S04]  /*a830*/  IADD3 R22, P5, R121, R8, RZ ;  /* 0x0000000879167210 */ /* 0x002fc80007fbe0ff */
[----:B------:R-:W-:Y:S01]  /*a840*/  LEA.HI.X.SX32 R23, R120, R9, 0x1, P5 ;  /* 0x0000000978177211 */ /* 0x000fe200028f0eff */
[----:B0-----:R-:W-:Y:S01]  /*a850*/  IMAD R187, R187, 0x14c, RZ ;  /* 0x0000014cbbbb7824 */ /* 0x001fe200078e02ff */
[-C--:B---3--:R-:W-:Y:S02]  /*a860*/  IADD3 R108, P3, R192, R8.reuse, RZ ;  /* 0x00000008c06c7210 */ /* 0x088fe40007f7e0ff */
[----:B------:R-:W0:Y:S01]  /*a870*/  LDC R192, c[0x0][0x268] ;  /* 0x00009a00ffc07b82 */ /* 0x000e220000000800 */
[----:B------:R-:W-:Y:S04]  /*a880*/  STL.64 [R1+0xbc8], R14 ;  /* 0x000bc80e01007387 */ /* 0x000fe80000100a00 */
[----:B------:R1:W-:Y:S02]  /*a890*/  STL.64 [R1+0xa88], R22 ;  /* 0x000a881601007387 */ /* 0x0003e40000100a00 */
[----:B-1----:R-:W-:-:S02]  /*a8a0*/  IADD3 R22, P5, R187, R8, RZ ;  /* 0x00000008bb167210 */ /* 0x002fc40007fbe0ff */
[----:B------:R-:W1:Y:S01]  /*a8b0*/  LDC R187, c[0x0][0x268] ;  /* 0x00009a00ffbb7b82 */ /* 0x000e620000000800 */
[----:B0-----:R-:W-:Y:S01]  /*a8c0*/  IMAD R192, R192, 0xa5, RZ ;  /* 0x000000a5c0c07824 */ /* 0x001fe200078e02ff */
[----:B------:R-:W-:-:S06]  /*a8d0*/  IADD3 R20, P6, R11, R8, RZ ;  /* 0x000000080b147210 */ /* 0x000fcc0007fde0ff */
[----:B------:R-:W0:Y:S01]  /*a8e0*/  LDC R11, c[0x0][0x268] ;  /* 0x00009a00ff0b7b82 */ /* 0x000e220000000800 */
[----:B------:R-:W-:Y:S02]  /*a8f0*/  LEA.HI.X.SX32 R109, R192, R9, 0x1, P3 ;  /* 0x00000009c06d7211 */ /* 0x000fe400018f0eff */
[----:B------:R-:W-:-:S05]  /*a900*/  IADD3 R14, P4, R122, R8, RZ ;  /* 0x000000087a0e7210 */ /* 0x000fca0007f9e0ff */
[----:B------:R-:W3:Y:S01]  /*a910*/  LDC R192, c[0x0][0x268] ;  /* 0x00009a00ffc07b82 */ /* 0x000ee20000000800 */
[----:B-1----:R-:W-:-:S05]  /*a920*/  IMAD R187, R187, 0x53, RZ ;  /* 0x00000053bbbb7824 */ /* 0x002fca00078e02ff */
[-C--:B------:R-:W-:Y:S02]  /*a930*/  LEA.HI.X.SX32 R15, R187, R9.reuse, 0x1, P4 ;  /* 0x00000009bb0f7211 */ /* 0x080fe400020f0eff */
[----:B------:R-:W1:Y:S01]  /*a940*/  LDC R187, c[0x0][0x268] ;  /* 0x00009a00ffbb7b82 */ /* 0x000e620000000800 */
[----:B------:R-:W-:Y:S01]  /*a950*/  LEA.HI.X.SX32 R21, R121, R9, 0x1, P6 ;  /* 0x0000000979157211 */ /* 0x000fe200030f0eff */
[----:B--2---:R-:W-:-:S04]  /*a960*/  IMAD R195, R195, 0x14e, RZ ;  /* 0x0000014ec3c37824 */ /* 0x004fc800078e02ff */
[----:B------:R2:W-:Y:S01]  /*a970*/  STL.64 [R1+0x878], R20 ;  /* 0x0008781401007387 */ /* 0x0005e20000100a00 */
[----:B0-----:R-:W-:Y:S02]  /*a980*/  IMAD R11, R11, 0xa7, RZ ;  /* 0x000000a70b0b7824 */ /* 0x001fe400078e02ff */
[----:B---3--:R-:W-:Y:S01]  /*a990*/  IMAD R192, R192, 0x15, RZ ;  /* 0x00000015c0c07824 */ /* 0x008fe200078e02ff */
[----:B------:R0:W-:Y:S01]  /*a9a0*/  STL.64 [R1+0x870], R108 ;  /* 0x0008706c01007387 */ /* 0x0001e20000100a00 */
[-C--:B--2---:R-:W-:Y:S02]  /*a9b0*/  IADD3 R20, P6, R195, R8.reuse, RZ ;  /* 0x00000008c3147210 */ /* 0x084fe40007fde0ff */
[----:B------:R-:W2:Y:S01]  /*a9c0*/  LDC R195, c[0x0][0x268] ;  /* 0x00009a00ffc37b82 */ /* 0x000ea20000000800 */
[----:B0-----:R-:W-:Y:S02]  /*a9d0*/  IADD3 R108, P3, R123, R8, RZ ;  /* 0x000000087b6c7210 */ /* 0x001fe40007f7e0ff */
[----:B------:R-:W-:-:S02]  /*a9e0*/  LEA.HI.X.SX32 R23, R122, R9, 0x1, P5 ;  /* 0x000000097a177211 */ /* 0x000fc400028f0eff */
[-C--:B------:R-:W-:Y:S02]  /*a9f0*/  LEA.HI.X.SX32 R21, R11, R9.reuse, 0x1, P6 ;  /* 0x000000090b157211 */ /* 0x080fe400030f0eff */
[----:B------:R-:W-:Y:S01]  /*aa00*/  LEA.HI.X.SX32 R109, R192, R9, 0x1, P3 ;  /* 0x00000009c06d7211 */ /* 0x000fe200018f0eff */
[----:B-1----:R-:W-:Y:S01]  /*aa10*/  IMAD R187, R187, 0x152, RZ ;  /* 0x00000152bbbb7824 */ /* 0x002fe200078e02ff */
[----:B------:R-:W0:Y:S01]  /*aa20*/  LDC R192, c[0x0][0x268] ;  /* 0x00009a00ffc07b82 */ /* 0x000e220000000800 */
[----:B------:R-:W-:Y:S04]  /*aa30*/  STL.64 [R1+0xa80], R14 ;  /* 0x000a800e01007387 */ /* 0x000fe80000100a00 */
[----:B------:R-:W-:Y:S03]  /*aa40*/  STL.64 [R1+0x868], R22 ;  /* 0x0008681601007387 */ /* 0x000fe60000100a00 */
[----:B------:R-:W1:Y:S01]  /*aa50*/  LDC R11, c[0x0][0x268] ;  /* 0x00009a00ff0b7b82 */ /* 0x000e620000000800 */
[----:B------:R-:W-:Y:S04]  /*aa60*/  STL.64 [R1+0x860], R20 ;  /* 0x0008601401007387 */ /* 0x000fe80000100a00 */
[----:B------:R3:W-:Y:S01]  /*aa70*/  STL.64 [R1+0xc60], R108 ;  /* 0x000c606c01007387 */ /* 0x0007e20000100a00 */
[----:B--2---:R-:W-:Y:S01]  /*aa80*/  IMAD R195, R195, 0x150, RZ ;  /* 0x00000150c3c37824 */ /* 0x004fe200078e02ff */
[----:B---3--:R-:W-:-:S02]  /*aa90*/  IADD3 R108, P3, R187, R8, RZ ;  /* 0x00000008bb6c7210 */ /* 0x008fc40007f7e0ff */
[----:B------:R-:W2:Y:S01]  /*aaa0*/  LDC R187, c[0x0][0x268] ;  /* 0x00009a00ffbb7b82 */ /* 0x000ea20000000800 */
[-C--:B------:R-:W-:Y:S02]  /*aab0*/  IADD3 R14, P4, R124, R8.reuse, RZ ;  /* 0x000000087c0e7210 */ /* 0x080fe40007f9e0ff */
[-C--:B------:R-:W-:Y:S02]  /*aac0*/  IADD3 R22, P5, R125, R8.reuse, RZ ;  /* 0x000000087d167210 */ /* 0x080fe40007fbe0ff */
[-C--:B------:R-:W-:Y:S02]  /*aad0*/  IADD3 R20, P6, R195, R8.reuse, RZ ;  /* 0x00000008c3147210 */ /* 0x080fe40007fde0ff */
[-C--:B------:R-:W-:Y:S01]  /*aae0*/  LEA.HI.X.SX32 R15, R123, R9.reuse, 0x1, P4 ;  /* 0x000000097b0f7211 */ /* 0x080fe200020f0eff */
[----:B0-----:R-:W-:Y:S01]  /*aaf0*/  IMAD R192, R192, 0x156, RZ ;  /* 0x00000156c0c07824 */ /* 0x001fe200078e02ff */
[-C--:B------:R-:W-:Y:S01]  /*ab00*/  LEA.HI.X.SX32 R23, R124, R9.reuse, 0x1, P5 ;  /* 0x000000097c177211 */ /* 0x080fe200028f0eff */
[----:B------:R-:W0:Y:S01]  /*ab10*/  LDC R195, c[0x0][0x268] ;  /* 0x00009a00ffc37b82 */ /* 0x000e220000000800 */
[----:B------:R-:W-:Y:S01]  /*ab20*/  LEA.HI.X.SX32 R21, R125, R9, 0x1, P6 ;  /* 0x000000097d157211 */ /* 0x000fe200030f0eff */
[----:B------:R-:W-:Y:S04]  /*ab30*/  STL.64 [R1+0xbc0], R14 ;  /* 0x000bc00e01007387 */ /* 0x000fe80000100a00 */
[----:B------:R-:W-:Y:S04]  /*ab40*/  STL.64 [R1+0xa78], R22 ;  /* 0x000a781601007387 */ /* 0x000fe80000100a00 */
[----:B------:R3:W-:Y:S01]  /*ab50*/  STL.64 [R1+0x858], R20 ;  /* 0x0008581401007387 */ /* 0x0007e20000100a00 */
[----:B--2---:R-:W-:Y:S01]  /*ab60*/  IMAD R187, R187, 0xa9, RZ ;  /* 0x000000a9bbbb7824 */ /* 0x004fe200078e02ff */
[----:B---3--:R-:W-:-:S02]  /*ab70*/  IADD3 R20, P6, R192, R8, RZ ;  /* 0x00000008c0147210 */ /* 0x008fc40007fde0ff */
[----:B------:R-:W2:Y:S02]  /*ab80*/  LDC R192, c[0x0][0x268] ;  /* 0x00009a00ffc07b82 */ /* 0x000ea40000000800 */
[----:B------:R-:W-:-:S06]  /*ab90*/  LEA.HI.X.SX32 R109, R187, R9, 0x1, P3 ;  /* 0x00000009bb6d7211 */ /* 0x000fcc00018f0eff */
[----:B------:R-:W3:Y:S01]  /*aba0*/  LDC R187, c[0x0][0x268] ;  /* 0x00009a00ffbb7b82 */ /* 0x000ee20000000800 */
[----:B0-----:R-:W-:Y:S01]  /*abb0*/  IMAD R195, R195, 0x154, RZ ;  /* 0x00000154c3c37824 */ /* 0x001fe200078e02ff */
[----:B------:R-:W-:-:S04]  /*abc0*/  IADD3 R14, P4, R126, R8, RZ ;  /* 0x000000087e0e7210 */ /* 0x000fc80007f9e0ff */
[----:B------:R-:W-:Y:S01]  /*abd0*/  IADD3 R22, P5, R195, R8, RZ ;  /* 0x00000008c3167210 */ /* 0x000fe20007fbe0ff */
[----:B------:R-:W-:Y:S01]  /*abe0*/  STL.64 [R1+0x850], R108 ;  /* 0x0008506c01007387 */ /* 0x000fe20000100a00 */
[----:B------:R-:W0:Y:S02]  /*abf0*/  LDC R195, c[0x0][0x268] ;  /* 0x00009a00ffc37b82 */ /* 0x000e240000000800 */
[----:B------:R-:W-:Y:S01]  /*ac00*/  LEA.HI.X.SX32 R23, R126, R9, 0x1, P5 ;  /* 0x000000097e177211 */ /* 0x000fe200028f0eff */
[----:B--2---:R-:W-:-:S05]  /*ac10*/  IMAD R192, R192, 0x55, RZ ;  /* 0x00000055c0c07824 */ /* 0x004fca00078e02ff */
[----:B------:R-:W-:Y:S02]  /*ac20*/  LEA.HI.X.SX32 R15, R192, R9, 0x1, P4 ;  /* 0x00000009c00f7211 */ /* 0x000fe400020f0eff */
[----:B------:R-:W2:Y:S01]  /*ac30*/  LDC R192, c[0x0][0x268] ;  /* 0x00009a00ffc07b82 */ /* 0x000ea20000000800 */
[----:B---3--:R-:W-:Y:S02]  /*ac40*/  IMAD R187, R187, 0x158, RZ ;  /* 0x00000158bbbb7824 */ /* 0x008fe400078e02ff */
[----:B------:R-:W-:Y:S04]  /*ac50*/  STL.64 [R1+0xa70], R14 ;  /* 0x000a700e01007387 */ /* 0x000fe80000100a00 */
[----:B------:R3:W-:Y:S02]  /*ac60*/  STL.64 [R1+0x848], R22 ;  /* 0x0008481601007387 */ /* 0x0007e40000100a00 */
[----:B---3--:R-:W-:-:S02]  /*ac70*/  IADD3 R22, P5, R187, R8, RZ ;  /* 0x00000008bb167210 */ /* 0x008fc40007fbe0ff */
[----:B------:R-:W3:Y:S01]  /*ac80*/  LDC R187, c[0x0][0x268] ;  /* 0x00009a00ffbb7b82 */ /* 0x000ee20000000800 */
[----:B--2---:R-:W-:-:S05]  /*ac90*/  IMAD R192, R192, 0xab, RZ ;  /* 0x000000abc0c07824 */ /* 0x004fca00078e02ff */
[----:B------:R-:W-:Y:S02]  /*aca0*/  LEA.HI.X.SX32 R21, R192, R9, 0x1, P6 ;  /* 0x00000009c0157211 */ /* 0x000fe400030f0eff */
[----:B------:R-:W2:Y:S03]  /*acb0*/  LDC R192, c[0x0][0x268] ;  /* 0x00009a00ffc07b82 */ /* 0x000ea60000000800 */
[----:B------:R4:W-:Y:S01]  /*acc0*/  STL.64 [R1+0x840], R20 ;  /* 0x0008401401007387 */ /* 0x0009e20000100a00 */
[----:B---3--:R-:W-:-:S05]  /*acd0*/  IMAD R187, R187, 0x15a, RZ ;  /* 0x0000015abbbb7824 */ /* 0x008fca00078e02ff */
[-C--:B----4-:R-:W-:Y:S02]  /*ace0*/  IADD3 R20, P6, R187, R8.reuse, RZ ;  /* 0x00000008bb147210 */ /* 0x090fe40007fde0ff */
[----:B------:R-:W3:Y:S01]  /*acf0*/  LDC R187, c[0x0][0x268] ;  /* 0x00009a00ffbb7b82 */ /* 0x000ee20000000800 */
[-C--:B------:R-:W-:Y:S01]  /*ad00*/  IADD3 R108, P3, R127, R8.reuse, RZ ;  /* 0x000000087f6c7210 */ /* 0x080fe20007f7e0ff */
[----:B--2---:R-:W-:Y:S01]  /*ad10*/  IMAD R192, R192, 0x2b, RZ ;  /* 0x0000002bc0c07824 */ /* 0x004fe200078e02ff */
[----:B------:R-:W-:-:S04]  /*ad20*/  IADD3 R14, P4, R128, R8, RZ ;  /* 0x00000008800e7210 */ /* 0x000fc80007f9e0ff */
[-C--:B------:R-:W-:Y:S02]  /*ad30*/  LEA.HI.X.SX32 R109, R192, R9.reuse, 0x1, P3 ;  /* 0x00000009c06d7211 */ /* 0x080fe400018f0eff */
[----:B------:R-:W-:Y:S01]  /*ad40*/  LEA.HI.X.SX32 R15, R127, R9, 0x1, P4 ;  /* 0x000000097f0f7211 */ /* 0x000fe200020f0eff */
[----:B------:R-:W2:Y:S02]  /*ad50*/  LDC R192, c[0x0][0x268] ;  /* 0x00009a00ffc07b82 */ /* 0x000ea40000000800 */
[----:B------:R-:W-:Y:S04]  /*ad60*/  STL.64 [R1+0xbb8], R108 ;  /* 0x000bb86c01007387 */ /* 0x000fe80000100a00 */
[----:B------:R4:W-:Y:S01]  /*ad70*/  STL.64 [R1+0xa68], R14 ;  /* 0x000a680e01007387 */ /* 0x0009e20000100a00 */
[----:B---3--:R-:W-:-:S05]  /*ad80*/  IMAD R187, R187, 0x15c, RZ ;  /* 0x0000015cbbbb7824 */ /* 0x008fca00078e02ff */
[-C--:B----4-:R-:W-:Y:S02]  /*ad90*/  IADD3 R14, P4, R187, R8.reuse, RZ ;  /* 0x00000008bb0e7210 */ /* 0x090fe40007f9e0ff */
[----:B------:R-:W3:Y:S01]  /*ada0*/  LDC R187, c[0x0][0x268] ;  /* 0x00009a00ffbb7b82 */ /* 0x000ee20000000800 */
[----:B------:R-:W-:Y:S01]  /*adb0*/  IADD3 R108, P3, R129, R8, RZ ;  /* 0x00000008816c7210 */ /* 0x000fe20007f7e0ff */
[----:B---3--:R-:W-:-:S05]  /*adc0*/  IMAD R187, R187, 0x57, RZ ;  /* 0x00000057bbbb7824 */ /* 0x008fca00078e02ff */
[-C--:B------:R-:W-:Y:S02]  /*add0*/  LEA.HI.X.SX32 R109, R187, R9.reuse, 0x1, P3 ;  /* 0x00000009bb6d7211 */ /* 0x080fe400018f0eff */
[----:B------:R-:W3:Y:S01]  /*ade0*/  LDC R187, c[0x0][0x268] ;  /* 0x00009a00ffbb7b82 */ /* 0x000ee20000000800 */
[----:B------:R-:W-:Y:S01]  /*adf0*/  LEA.HI.X.SX32 R23, R128, R9, 0x1, P5 ;  /* 0x0000000980177211 */ /* 0x000fe200028f0eff */
[----:B0-----:R-:W-:-:S04]  /*ae00*/  IMAD R195, R195, 0x15e, RZ ;  /* 0x0000015ec3c37824 */ /* 0x001fc800078e02ff */
[----:B------:R0:W-:Y:S02]  /*ae10*/  STL.64 [R1+0x838], R22 ;  /* 0x0008381601007387 */ /* 0x0001e40000100a00 */
[----:B0-----:R-:W-:Y:S02]  /*ae20*/  IADD3 R22, P5, R195, R8, RZ ;  /* 0x00000008c3167210 */ /* 0x001fe40007fbe0ff */
[----:B------:R-:W0:Y:S01]  /*ae30*/  LDC R195, c[0x0][0x268] ;  /* 0x00009a00ffc37b82 */ /* 0x000e220000000800 */
[----:B---3--:R-:W-:-:S05]  /*ae40*/  IMAD R187, R187, 0xaf, RZ ;  /* 0x000000afbbbb7824 */ /* 0x008fca00078e02ff */
[----:B------:R-:W-:Y:S02]  /*ae50*/  LEA.HI.X.SX32 R23, R187, R9, 0x1, P5 ;  /* 0x00000009bb177211 */ /* 0x000fe400028f0eff */
[----:B------:R-:W3:Y:S01]  /*ae60*/  LDC R187, c[0x0][0x268] ;  /* 0x00009a00ffbb7b82 */ /* 0x000ee20000000800 */
[----:B--2---:R-:W-:-:S05]  /*ae70*/  IMAD R192, R192, 0xad, RZ ;  /* 0x000000adc0c07824 */ /* 0x004fca00078e02ff */
[-C--:B------:R-:W-:Y:S02]  /*ae80*/  LEA.HI.X.SX32 R21, R192, R9.reuse, 0x1, P6 ;  /* 0x00000009c0157211 */ /* 0x080fe400030f0eff */
[----:B------:R-:W-:Y:S01]  /*ae90*/  LEA.HI.X.SX32 R15, R129, R9, 0x1, P4 ;  /* 0x00000009810f7211 */ /* 0x000fe200020f0eff */
[----:B------:R-:W2:Y:S02]  /*aea0*/  LDC R192, c[0x0][0x268] ;  /* 0x00009a00ffc07b82 */ /* 0x000ea40000000800 */
[----:B------:R4:W-:Y:S01]  /*aeb0*/  STL.64 [R1+0x830], R20 ;  /* 0x0008301401007387 */ /* 0x0009e20000100a00 */
[----:B0-----:R-:W-:-:S03]  /*aec0*/  IMAD R195, R195, 0xb, RZ ;  /* 0x0000000bc3c37824 */ /* 0x001fc600078e02ff */
[----:B------:R0:W-:Y:S01]  /*aed0*/  STL.64 [R1+0xa60], R108 ;  /* 0x000a606c01007387 */ /* 0x0001e20000100a00 */
[CC--:B----4-:R-:W-:Y:S02]  /*aee0*/  IADD3 R20, P6, R130.reuse, R8.reuse, RZ ;  /* 0x0000000882147210 */ /* 0x0d0fe40007fde0ff */
[-C--:B0-----:R-:W-:Y:S02]  /*aef0*/  IADD3 R108, P3, R131, R8.reuse, RZ ;  /* 0x00000008836c7210 */ /* 0x081fe40007f7e0ff */
[-C--:B------:R-:W-:Y:S01]  /*af00*/  LEA.HI.X.SX32 R21, R195, R9.reuse, 0x1, P6 ;  /* 0x00000009c3157211 */ /* 0x080fe200030f0eff */
[----:B---3--:R-:W-:Y:S01]  /*af10*/  IMAD R187, R187, 0x162, RZ ;  /* 0x00000162bbbb7824 */ /* 0x008fe200078e02ff */
[----:B------:R-:W-:Y:S01]  /*af20*/  LEA.HI.X.SX32 R109, R130, R9, 0x1, P3 ;  /* 0x00000009826d7211 */ /* 0x000fe200018f0eff */
[----:B------:R-:W-:Y:S01]  /*af30*/  STL.64 [R1+0x828], R14 ;  /* 0x0008280e01007387 */ /* 0x000fe20000100a00 */
[----:B--2---:R-:W-:Y:S01]  /*af40*/  IMAD R192, R192, 0x160, RZ ;  /* 0x00000160c0c07824 */ /* 0x004fe200078e02ff */
[----:B------:R-:W0:Y:S02]  /*af50*/  LDC R195, c[0x0][0x268] ;  /* 0x00009a00ffc37b82 */ /* 0x000e240000000800 */
[----:B------:R-:W-:Y:S04]  /*af60*/  STL.64 [R1+0x820], R22 ;  /* 0x0008201601007387 */ /* 0x000fe80000100a00 */
[----:B------:R-:W-:Y:S04]  /*af70*/  STL.64 [R1+0xca8], R20 ;  /* 0x000ca81401007387 */ /* 0x000fe80000100a00 */
[----:B------:R2:W-:Y:S02]  /*af80*/  STL.64 [R1+0xc58], R108 ;  /* 0x000c586c01007387 */ /* 0x0005e40000100a00 */
[----:B--2---:R-:W-:-:S02]  /*af90*/  IADD3 R108, P3, R187, R8, RZ ;  /* 0x00000008bb6c7210 */ /* 0x004fc40007f7e0ff */
[----:B------:R-:W2:Y:S01]  /*afa0*/  LDC R187, c[0x0][0x268] ;  /* 0x00009a00ffbb7b82 */ /* 0x000ea20000000800 */
[CC--:B------:R-:W-:Y:S02]  /*afb0*/  IADD3 R14, P4, R132.reuse, R8.reuse, RZ ;  /* 0x00000008840e7210 */ /* 0x0c0fe40007f9e0ff */
[----:B------:R-:W-:Y:S02]  /*afc0*/  IADD3 R22, P5, R133, R8, RZ ;  /* 0x0000000885167210 */ /* 0x000fe40007fbe0ff */
[-C--:B------:R-:W-:Y:S02]  /*afd0*/  LEA.HI.X.SX32 R15, R131, R9.reuse, 0x1, P4 ;  /* 0x00000009830f7211 */ /* 0x080fe400020f0eff */
[----:B------:R-:W-:-:S03]  /*afe0*/  LEA.HI.X.SX32 R23, R132, R9, 0x1, P5 ;  /* 0x0000000984177211 */ /* 0x000fc600028f0eff */
[----:B------:R-:W-:Y:S04]  /*aff0*/  STL.64 [R1+0xbb0], R14 ;  /* 0x000bb00e01007387 */ /* 0x000fe80000100a00 */
[----:B------:R3:W-:Y:S01]  /*b000*/  STL.64 [R1+0xa58], R22 ;  /* 0x000a581601007387 */ /* 0x0007e20000100a00 */
[----:B--2---:R-:W-:-:S05]  /*b010*/  IMAD R187, R187, 0x164, RZ ;  /* 0x00000164bbbb7824 */ /* 0x004fca00078e02ff */
[-C--:B---3--:R-:W-:Y:S02]  /*b020*/  IADD3 R22, P5, R187, R8.reuse, RZ ;  /* 0x00000008bb167210 */ /* 0x088fe40007fbe0ff */
[----:B------:R-:W2:Y:S01]  /*b030*/  LDC R187, c[0x0][0x268] ;  /* 0x00009a00ffbb7b82 */ /* 0x000ea20000000800 */
[-C--:B------:R-:W-:Y:S02]  /*b040*/  IADD3 R20, P6, R192, R8.reuse, RZ ;  /* 0x00000008c0147210 */ /* 0x080fe40007fde0ff */
[----:B------:R-:W-:-:S05]  /*b050*/  IADD3 R14, P4, R134, R8, RZ ;  /* 0x00000008860e7210 */ /* 0x000fca0007f9e0ff */
[----:B------:R-:W3:Y:S01]  /*b060*/  LDC R192, c[0x0][0x268] ;  /* 0x00009a00ffc07b82 */ /* 0x000ee20000000800 */
[----:B--2---:R-:W-:-:S05]  /*b070*/  IMAD R187, R187, 0x59, RZ ;  /* 0x00000059bbbb7824 */ /* 0x004fca00078e02ff */
[-C--:B------:R-:W-:Y:S02]  /*b080*/  LEA.HI.X.SX32 R15, R187, R9.reuse, 0x1, P4 ;  /* 0x00000009bb0f7211 */ /* 0x080fe400020f0eff */
[----:B------:R-:W2:Y:S01]  /*b090*/  LDC R187, c[0x0][0x268] ;  /* 0x00009a00ffbb7b82 */ /* 0x000ea20000000800 */
[----:B---3--:R-:W-:Y:S01]  /*b0a0*/  IMAD R192, R192, 0xb1, RZ ;  /* 0x000000b1c0c07824 */ /* 0x008fe200078e02ff */
[-C--:B------:R-:W-:Y:S02]  /*b0b0*/  LEA.HI.X.SX32 R21, R133, R9.reuse, 0x1, P6 ;  /* 0x0000000985157211 */ /* 0x080fe400030f0eff */
[-C--:B------:R-:W-:Y:S02]  /*b0c0*/  LEA.HI.X.SX32 R23, R134, R9.reuse, 0x1, P5 ;  /* 0x0000000986177211 */ /* 0x080fe400028f0eff */
[----:B------:R-:W-:Y:S02]  /*b0d0*/  LEA.HI.X.SX32 R109, R192, R9, 0x1, P3 ;  /* 0x00000009c06d7211 */ /* 0x000fe400018f0eff */
[----:B------:R-:W3:Y:S01]  /*b0e0*/  LDC R192, c[0x0][0x268] ;  /* 0x00009a00ffc07b82 */ /* 0x000ee20000000800 */
[----:B------:R-:W-:Y:S04]  /*b0f0*/  STL.64 [R1+0x818], R20 ;  /* 0x0008181401007387 */ /* 0x000fe80000100a00 */
[----:B------:R-:W-:Y:S04]  /*b100*/  STL.64 [R1+0x810], R108 ;  /* 0x0008106c01007387 */ /* 0x000fe80000100a00 */
[----:B------:R-:W-:Y:S01]  /*b110*/  STL.64 [R1+0xa50], R14 ;  /* 0x000a500e01007387 */ /* 0x000fe20000100a00 */
[----:B--2---:R-:W-:-:S03]  /*b120*/  IMAD R187, R187, 0x168, RZ ;  /* 0x00000168bbbb7824 */ /* 0x004fc600078e02ff */
[----:B------:R2:W-:Y:S02]  /*b130*/  STL.64 [R1+0x808], R22 ;  /* 0x0008081601007387 */ /* 0x0005e40000100a00 */
[----:B--2---:R-:W-:Y:S02]  /*b140*/  IADD3 R22, P5, R187, R8, RZ ;  /* 0x00000008bb167210 */ /* 0x004fe40007fbe0ff */
[----:B------:R-:W2:Y:S01]  /*b150*/  LDC R187, c[0x0][0x268] ;  /* 0x00009a00ffbb7b82 */ /* 0x000ea20000000800 */
[----:B0-----:R-:W-:Y:S02]  /*b160*/  IMAD R195, R195, 0x166, RZ ;  /* 0x00000166c3c37824 */ /* 0x001fe400078e02ff */
[----:B---3--:R-:W-:-:S03]  /*b170*/  IMAD R192, R192, 0xb3, RZ ;  /* 0x000000b3c0c07824 */ /* 0x008fc600078e02ff */
[-C--:B------:R-:W-:Y:S02]  /*b180*/  IADD3 R20, P6, R195, R8.reuse, RZ ;  /* 0x00000008c3147210 */ /* 0x080fe40007fde0ff */
[----:B------:R-:W-:Y:S01]  /*b190*/  IADD3 R108, P3, R135, R8, RZ ;  /* 0x00000008876c7210 */ /* 0x000fe20007f7e0ff */
[----:B------:R-:W0:Y:S01]  /*b1a0*/  LDC R195, c[0x0][0x268] ;  /* 0x00009a00ffc37b82 */ /* 0x000e220000000800 */
[----:B------:R-:W-:-:S07]  /*b1b0*/  LEA.HI.X.SX32 R21, R192, R9, 0x1, P6 ;  /* 0x00000009c0157211 */ /* 0x000fce00030f0eff */
[----:B------:R-:W3:Y:S01]  /*b1c0*/  LDC R192, c[0x0][0x268] ;  /* 0x00009a00ffc07b82 */ /* 0x000ee20000000800 */
[----:B------:R4:W-:Y:S01]  /*b1d0*/  STL.64 [R1+0x800], R20 ;  /* 0x0008001401007387 */ /* 0x0009e20000100a00 */
[----:B--2---:R-:W-:-:S05]  /*b1e0*/  IMAD R187, R187, 0x16a, RZ ;  /* 0x0000016abbbb7824 */ /* 0x004fca00078e02ff */
[-C--:B----4-:R-:W-:Y:S02]  /*b1f0*/  IADD3 R20, P6, R187, R8.reuse, RZ ;  /* 0x00000008bb147210 */ /* 0x090fe40007fde0ff */
[----:B------:R-:W2:Y:S01]  /*b200*/  LDC R187, c[0x0][0x268] ;  /* 0x00009a00ffbb7b82 */ /* 0x000ea20000000800 */
[----:B------:R-:W-:Y:S01]  /*b210*/  IADD3 R14, P4, R136, R8, RZ ;  /* 0x00000008880e7210 */ /* 0x000fe20007f9e0ff */
[----:B---3--:R-:W-:-:S03]  /*b220*/  IMAD R192, R192, 0x2d, RZ ;  /* 0x0000002dc0c07824 */ /* 0x008fc600078e02ff */
[-C--:B------:R-:W-:Y:S02]  /*b230*/  LEA.HI.X.SX32 R15, R135, R9.reuse, 0x1, P4 ;  /* 0x00000009870f7211 */ /* 0x080fe400020f0eff */
[----:B------:R-:W-:Y:S02]  /*b240*/  LEA.HI.X.SX32 R109, R192, R9, 0x1, P3 ;  /* 0x00000009c06d7211 */ /* 0x000fe400018f0eff */
[----:B------:R-:W3:Y:S03]  /*b250*/  LDC R192, c[0x0][0x268] ;  /* 0x00009a00ffc07b82 */ /* 0x000ee60000000800 */
[----:B------:R-:W-:Y:S01]  /*b260*/  STL.64 [R1+0xba8], R108 ;  /* 0x000ba86c01007387 */ /* 0x000fe20000100a00 */
[----:B--2---:R-:W-:-:S03]  /*b270*/  IMAD R187, R187, 0x16c, RZ ;  /* 0x0000016cbbbb7824 */ /* 0x004fc600078e02ff */
[----:B------:R2:W-:Y:S02]  /*b280*/  STL.64 [R1+0xa48], R14 ;  /* 0x000a480e01007387 */ /* 0x0005e40000100a00 */
[-C--:B--2---:R-:W-:Y:S02]  /*b290*/  IADD3 R14, P4, R187, R8.reuse, RZ ;  /* 0x00000008bb0e7210 */ /* 0x084fe40007f9e0ff */
[----:B------:R-:W2:Y:S01]  /*b2a0*/  LDC R187, c[0x0][0x268] ;  /* 0x00009a00ffbb7b82 */ /* 0x000ea20000000800 */
[----:B---3--:R-:W-:Y:S01]  /*b2b0*/  IMAD R192, R192, 0xb5, RZ ;  /* 0x000000b5c0c07824 */ /* 0x008fe200078e02ff */
[----:B------:R-:W-:-:S04]  /*b2c0*/  IADD3 R108, P3, R137, R8, RZ ;  /* 0x00000008896c7210 */ /* 0x000fc80007f7e0ff */
[----:B------:R-:W-:Y:S02]  /*b2d0*/  LEA.HI.X.SX32 R21, R192, R9, 0x1, P6 ;  /* 0x00000009c0157211 */ /* 0x000fe400030f0eff */
[----:B------:R-:W3:Y:S01]  /*b2e0*/  LDC R192, c[0x0][0x268] ;  /* 0x00009a00ffc07b82 */ /* 0x000ee20000000800 */
[----:B--2---:R-:W-:-:S05]  /*b2f0*/  IMAD R187, R187, 0x5b, RZ ;  /* 0x0000005bbbbb7824 */ /* 0x004fca00078e02ff */
[-C--:B------:R-:W-:Y:S02]  /*b300*/  LEA.HI.X.SX32 R109, R187, R9.reuse, 0x1, P3 ;  /* 0x00000009bb6d7211 */ /* 0x080fe400018f0eff */
[----:B------:R-:W2:Y:S01]  /*b310*/  LDC R187, c[0x0][0x268] ;  /* 0x00009a00ffbb7b82 */ /* 0x000ea20000000800 */
[----:B------:R-:W-:Y:S01]  /*b320*/  LEA.HI.X.SX32 R23, R136, R9, 0x1, P5 ;  /* 0x0000000988177211 */ /* 0x000fe200028f0eff */
[----:B0-----:R-:W-:Y:S02]  /*b330*/  IMAD R195, R195, 0x16e, RZ ;  /* 0x0000016ec3c37824 */ /* 0x001fe400078e02ff */
[----:B-1----:R-:W-:Y:S02]  /*b340*/  IMAD R11, R11, 0xb7, RZ ;  /* 0x000000b70b0b7824 */ /* 0x002fe400078e02ff */
[----:B------:R0:W-:Y:S01]  /*b350*/  STL.64 [R1+0x7f8], R22 ;  /* 0x0007f81601007387 */ /* 0x0001e20000100a00 */
[----:B---3--:R-:W-:-:S03]  /*b360*/  IMAD R192, R192, 0x17, RZ ;  /* 0x00000017c0c07824 */ /* 0x008fc600078e02ff */
[----:B------:R1:W-:Y:S01]  /*b370*/  STL.64 [R1+0x7f0], R20 ;  /* 0x0007f01401007387 */ /* 0x0003e20000100a00 */
[-C--:B------:R-:W-:Y:S02]  /*b380*/  LEA.HI.X.SX32 R15, R137, R9.reuse, 0x1, P4 ;  /* 0x00000009890f7211 */ /* 0x080fe400020f0eff */
[-C--:B0-----:R-:W-:Y:S02]  /*b390*/  IADD3 R22, P5, R195, R8.reuse, RZ ;  /* 0x00000008c3167210 */ /* 0x081fe40007fbe0ff */
[-C--:B-1----:R-:W-:Y:S01]  /*b3a0*/  IADD3 R20, P6, R138, R8.reuse, RZ ;  /* 0x000000088a147210 */ /* 0x082fe20007fde0ff */
[----:B------:R0:W-:Y:S01]  /*b3b0*/  STL.64 [R1+0xa40], R108 ;  /* 0x000a406c01007387 */ /* 0x0001e20000100a00 */
[-C--:B------:R-:W-:Y:S01]  /*b3c0*/  LEA.HI.X.SX32 R23, R11, R9.reuse, 0x1, P5 ;  /* 0x000000090b177211 */ /* 0x080fe200028f0eff */
[----:B--2---:R-:W-:Y:S01]  /*b3d0*/  IMAD R187, R187, 0x172, RZ ;  /* 0x00000172bbbb7824 */ /* 0x004fe200078e02ff */
[----:B------:R-:W-:Y:S01]  /*b3e0*/  LEA.HI.X.SX32 R21, R192, R9, 0x1, P6 ;  /* 0x00000009c0157211 */ /* 0x000fe200030f0eff */
[----:B------:R-:W-:Y:S01]  /*b3f0*/  STL.64 [R1+0x7e8], R14 ;  /* 0x0007e80e01007387 */ /* 0x000fe20000100a00 */
[----:B------:R-:W1:Y:S03]  /*b400*/  LDC R195, c[0x0][0x268] ;  /* 0x00009a00ffc37b82 */ /* 0x000e660000000800 */
[----:B------:R-:W-:Y:S04]  /*b410*/  STL.64 [R1+0x7e0], R22 ;  /* 0x0007e01601007387 */ /* 0x000fe80000100a00 */
[----:B------:R2:W-:Y:S01]  /*b420*/  STL.64 [R1+0xc50], R20 ;  /* 0x000c501401007387 */ /* 0x0005e20000100a00 */
[-C--:B0-----:R-:W-:Y:S01]  /*b430*/  IADD3 R108, P3, R139, R8.reuse, RZ ;  /* 0x000000088b6c7210 */ /* 0x081fe20007f7e0ff */
[----:B------:R-:W0:Y:S01]  /*b440*/  LDC R192, c[0x0][0x268] ;  /* 0x00009a00ffc07b82 */ /* 0x000e220000000800 */
[----:B--2---:R-:W-:-:S07]  /*b450*/  IADD3 R20, P6, R187, R8, RZ ;  /* 0x00000008bb147210 */ /* 0x004fce0007fde0ff */
[----:B------:R-:W2:Y:S01]  /*b460*/  LDC R187, c[0x0][0x268] ;  /* 0x00009a00ffbb7b82 */ /* 0x000ea20000000800 */
[----:B------:R-:W-:Y:S02]  /*b470*/  IADD3 R14, P4, R140, R8, RZ ;  /* 0x000000088c0e7210 */ /* 0x000fe40007f9e0ff */
[-C--:B------:R-:W-:Y:S02]  /*b480*/  LEA.HI.X.SX32 R109, R138, R9.reuse, 0x1, P3 ;  /* 0x000000098a6d7211 */ /* 0x080fe400018f0eff */
[----:B------:R-:W-:-:S03]  /*b490*/  LEA.HI.X.SX32 R15, R139, R9, 0x1, P4 ;  /* 0x000000098b0f7211 */ /* 0x000fc600020f0eff */
[----:B------:R-:W-:Y:S04]  /*b4a0*/  STL.64 [R1+0xba0], R108 ;  /* 0x000ba06c01007387 */ /* 0x000fe80000100a00 */
[----:B------:R3:W-:Y:S01]  /*b4b0*/  STL.64 [R1+0xa38], R14 ;  /* 0x000a380e01007387 */ /* 0x0007e20000100a00 */
[----:B--2---:R-:W-:-:S05]  /*b4c0*/  IMAD R187, R187, 0x174, RZ ;  /* 0x00000174bbbb7824 */ /* 0x004fca00078e02ff */
[----:B---3--:R-:W-:Y:S02]  /*b4d0*/  IADD3 R14, P4, R187, R8, RZ ;  /* 0x00000008bb0e7210 */ /* 0x008fe40007f9e0ff */
[----:B------:R-:W2:Y:S01]  /*b4e0*/  LDC R187, c[0x0][0x268] ;  /* 0x00009a00ffbb7b82 */ /* 0x000ea20000000800 */
[----:B------:R-:W-:Y:S02]  /*b4f0*/  MOV R218, R16 ;  /* 0x0000001000da7202 */ /* 0x000fe40000000f00 */
[----:B------:R-:W-:Y:S02]  /*b500*/  IADD3 R16, P3, R141, R8, RZ ;  /* 0x000000088d107210 */ /* 0x000fe40007f7e0ff */
[----:B------:R-:W-:Y:S01]  /*b510*/  MOV R219, R17 ;  /* 0x0000001100db7202 */ /* 0x000fe20000000f00 */
[----:B-1----:R-:W-:Y:S02]  /*b520*/  IMAD R195, R195, 0x170, RZ ;  /* 0x00000170c3c37824 */ /* 0x002fe400078e02ff */
[----:B--2---:R-:W-:-:S05]  /*b530*/  IMAD R187, R187, 0x5d, RZ ;  /* 0x0000005dbbbb7824 */ /* 0x004fca00078e02ff */
[----:B------:R-:W-:Y:S02]  /*b540*/  LEA.HI.X.SX32 R17, R187, R9, 0x1, P3 ;  /* 0x00000009bb117211 */ /* 0x000fe400018f0eff */
[----:B------:R-:W1:Y:S01]  /*b550*/  LDC R187, c[0x0][0x268] ;  /* 0x00009a00ffbb7b82 */ /* 0x000e620000000800 */
[----:B------:R-:W-:Y:S01]  /*b560*/  IADD3 R22, P5, R195, R8, RZ ;  /* 0x00000008c3167210 */ /* 0x000fe20007fbe0ff */
[----:B0-----:R-:W-:-:S03]  /*b570*/  IMAD R192, R192, 0xb9, RZ ;  /* 0x000000b9c0c07824 */ /* 0x001fc600078e02ff */
[----:B------:R-:W-:-:S03]  /*b580*/  LEA.HI.X.SX32 R23, R140, R9, 0x1, P5 ;  /* 0x000000098c177211 */ /* 0x000fc600028f0eff */
[----:B------:R-:W0:Y:S01]  /*b590*/  LDC R195, c[0x0][0x268] ;  /* 0x00009a00ffc37b82 */ /* 0x000e220000000800 */
[-C--:B------:R-:W-:Y:S02]  /*b5a0*/  LEA.HI.X.SX32 R21, R192, R9.reuse, 0x1, P6 ;  /* 0x00000009c0157211 */ /* 0x080fe400030f0eff */
[----:B------:R-:W-:Y:S01]  /*b5b0*/  LEA.HI.X.SX32 R15, R141, R9, 0x1, P4 ;  /* 0x000000098d0f7211 */ /* 0x000fe200020f0eff */
[----:B------:R-:W-:Y:S04]  /*b5c0*/  STL.64 [R1+0x7d8], R22 ;  /* 0x0007d81601007387 */ /* 0x000fe80000100a00 */
[----:B------:R-:W2:Y:S01]  /*b5d0*/  LDC R192, c[0x0][0x268] ;  /* 0x00009a00ffc07b82 */ /* 0x000ea20000000800 */
[----:B------:R-:W-:Y:S04]  /*b5e0*/  STL.64 [R1+0x7d0], R20 ;  /* 0x0007d01401007387 */ /* 0x000fe80000100a00 */
[----:B------:R-:W-:Y:S01]  /*b5f0*/  STL.64 [R1+0xa30], R16 ;  /* 0x000a301001007387 */ /* 0x000fe20000100a00 */
[----:B-1----:R-:W-:-:S03]  /*b600*/  IMAD R187, R187, 0x178, RZ ;  /* 0x00000178bbbb7824 */ /* 0x002fc600078e02ff */
[----:B------:R1:W-:Y:S02]  /*b610*/  STL.64 [R1+0x7c8], R14 ;  /* 0x0007c80e01007387 */ /* 0x0003e40000100a00 */
[----:B-1----:R-:W-:Y:S02]  /*b620*/  IADD3 R14, P4, R187, R8, RZ ;  /* 0x00000008bb0e7210 */ /* 0x002fe40007f9e0ff */
[----:B------:R-:W1:Y:S01]  /*b630*/  LDC R187, c[0x0][0x268] ;  /* 0x00009a00ffbb7b82 */ /* 0x000e620000000800 */
[----:B0-----:R-:W-:Y:S02]  /*b640*/  IMAD R195, R195, 0x176, RZ ;  /* 0x00000176c3c37824 */ /* 0x001fe400078e02ff */
[----:B--2---:R-:W-:-:S03]  /*b650*/  IMAD R192, R192, 0xbb, RZ ;  /* 0x000000bbc0c07824 */ /* 0x004fc600078e02ff */
[-C--:B------:R-:W-:Y:S02]  /*b660*/  IADD3 R22, P5, R195, R8.reuse, RZ ;  /* 0x00000008c3167210 */ /* 0x080fe40007fbe0ff */
[----:B------:R-:W-:Y:S01]  /*b670*/  IADD3 R20, P6, R142, R8, RZ ;  /* 0x000000088e147210 */ /* 0x000fe20007fde0ff */
[----:B------:R-:W0:Y:S01]  /*b680*/  LDC R195, c[0x0][0x268] ;  /* 0x00009a00ffc37b82 */ /* 0x000e220000000800 */
[----:B------:R-:W-:-:S07]  /*b690*/  LEA.HI.X.SX32 R23, R192, R9, 0x1, P5 ;  /* 0x00000009c0177211 */ /* 0x000fce00028f0eff */
[----:B------:R-:W2:Y:S01]  /*b6a0*/  LDC R192, c[0x0][0x268] ;  /* 0x00009a00ffc07b82 */ /* 0x000ea20000000800 */
[----:B------:R3:W-:Y:S01]  /*b6b0*/  STL.64 [R1+0x7c0], R22 ;  /* 0x0007c01601007387 */ /* 0x0007e20000100a00 */
[----:B-1----:R-:W-:-:S05]  /*b6c0*/  IMAD R187, R187, 0x17a, RZ ;  /* 0x0000017abbbb7824 */ /* 0x002fca00078e02ff */
[-C--:B---3--:R-:W-:Y:S02]  /*b6d0*/  IADD3 R22, P5, R187, R8.reuse, RZ ;  /* 0x00000008bb167210 */ /* 0x088fe40007fbe0ff */
[----:B------:R-:W1:Y:S01]  /*b6e0*/  LDC R187, c[0x0][0x268] ;  /* 0x00009a00ffbb7b82 */ /* 0x000e620000000800 */
[----:B------:R-:W-:Y:S01]  /*b6f0*/  IADD3 R16, P3, R143, R8, RZ ;  /* 0x000000088f107210 */ /* 0x000fe20007f7e0ff */
[----:B--2---:R-:W-:-:S03]  /*b700*/  IMAD R192, R192, 0x2f, RZ ;  /* 0x0000002fc0c07824 */ /* 0x004fc600078e02ff */
[-C--:B------:R-:W-:Y:S02]  /*b710*/  LEA.HI.X.SX32 R17, R142, R9.reuse, 0x1, P3 ;  /* 0x000000098e117211 */ /* 0x080fe400018f0eff */
[-C--:B------:R-:W-:Y:S01]  /*b720*/  LEA.HI.X.SX32 R21, R192, R9.reuse, 0x1, P6 ;  /* 0x00000009c0157211 */ /* 0x080fe200030f0eff */
[----:B0-----:R-:W-:Y:S01]  /*b730*/  IMAD R195, R195, 0x17e, RZ ;  /* 0x0000017ec3c37824 */ /* 0x001fe200078e02ff */
[----:B------:R-:W-:Y:S01]  /*b740*/  LEA.HI.X.SX32 R15, R143, R9, 0x1, P4 ;  /* 0x000000098f0f7211 */ /* 0x000fe200020f0eff */
[----:B------:R-:W0:Y:S02]  /*b750*/  LDC R192, c[0x0][0x268] ;  /* 0x00009a00ffc07b82 */ /* 0x000e240000000800 */
[----:B------:R-:W-:Y:S01]  /*b760*/  STL.64 [R1+0xb98], R20 ;  /* 0x000b981401007387 */ /* 0x000fe20000100a00 */
[----:B-1----:R-:W-:-:S03]  /*b770*/  IMAD R187, R187, 0x17c, RZ ;  /* 0x0000017cbbbb7824 */ /* 0x002fc600078e02ff */
[----:B------:R1:W-:Y:S02]  /*b780*/  STL.64 [R1+0xa28], R16 ;  /* 0x000a281001007387 */ /* 0x0003e40000100a00 */
[-C--:B-1----:R-:W-:Y:S02]  /*b790*/  IADD3 R16, P3, R187, R8.reuse, RZ ;  /* 0x00000008bb107210 */ /* 0x082fe40007f7e0ff */
[----:B------:R-:W1:Y:S01]  /*b7a0*/  LDC R187, c[0x0][0x268] ;  /* 0x00009a00ffbb7b82 */ /* 0x000e620000000800 */
[----:B------:R-:W-:Y:S01]  /*b7b0*/  IADD3 R20, P6, R144, R8, RZ ;  /* 0x0000000890147210 */ /* 0x000fe20007fde0ff */
[----:B-1----:R-:W-:-:S05]  /*b7c0*/  IMAD R187, R187, 0x5f, RZ ;  /* 0x0000005fbbbb7824 */ /* 0x002fca00078e02ff */
[----:B------:R-:W-:Y:S02]  /*b7d0*/  LEA.HI.X.SX32 R21, R187, R9, 0x1, P6 ;  /* 0x00000009bb157211 */ /* 0x000fe400030f0eff */
[----:B------:R-:W1:Y:S01]  /*b7e0*/  LDC R187, c[0x0][0x268] ;  /* 0x00009a00ffbb7b82 */ /* 0x000e620000000800 */
[----:B------:R2:W-:Y:S02]  /*b7f0*/  STL.64 [R1+0x7b8], R14 ;  /* 0x0007b80e01007387 */ /* 0x0005e40000100a00 */
[----:B--2---:R-:W-:-:S05]  /*b800*/  IADD3 R14, P4, R195, R8, RZ ;  /* 0x00000008c30e7210 */ /* 0x004fca0007f9e0ff */
[----:B------:R-:W2:Y:S01]  /*b810*/  LDC R195, c[0x0][0x268] ;  /* 0x00009a00ffc37b82 */ /* 0x000ea20000000800 */
[----:B-1----:R-:W-:-:S05]  /*b820*/  IMAD R187, R187, 0xbf, RZ ;  /* 0x000000bfbbbb7824 */ /* 0x002fca00078e02ff */
[-C--:B------:R-:W-:Y:S02]  /*b830*/  LEA.HI.X.SX32 R15, R187, R9.reuse, 0x1, P4 ;  /* 0x00000009bb0f7211 */ /* 0x080fe400020f0eff */
[----:B------:R-:W1:Y:S01]  /*b840*/  LDC R187, c[0x0][0x268] ;  /* 0x00009a00ffbb7b82 */ /* 0x000e620000000800 */
[----:B0-----:R-:W-:Y:S01]  /*b850*/  IMAD R192, R192, 0xbd, RZ ;  /* 0x000000bdc0c07824 */ /* 0x001fe200078e02ff */
[----:B------:R-:W-:-:S04]  /*b860*/  LEA.HI.X.SX32 R17, R144, R9, 0x1, P3 ;  /* 0x0000000990117211 */ /* 0x000fc800018f0eff */
[----:B------:R-:W-:Y:S02]  /*b870*/  LEA.HI.X.SX32 R23, R192, R9, 0x1, P5 ;  /* 0x00000009c0177211 */ /* 0x000fe400028f0eff */
[----:B--2---:R-:W-:Y:S01]  /*b880*/  LEA R195, R195, R195, 0x1 ;  /* 0x000000c3c3c37211 */ /* 0x004fe200078e08ff */
[----:B------:R-:W0:Y:S01]  /*b890*/  LDC R192, c[0x0][0x268] ;  /* 0x00009a00ffc07b82 */ /* 0x000e220000000800 */
[-C--:B------:R-:W-:Y:S01]  /*b8a0*/  LEA.HI.X.SX32 R11, R145, R9.reuse, 0x1, P2 ;  /* 0x00000009910b7211 */ /* 0x080fe200010f0eff */
[----:B------:R2:W-:Y:S01]  /*b8b0*/  STL.64 [R1+0x7b0], R22 ;  /* 0x0007b01601007387 */ /* 0x0005e20000100a00 */
[----:B------:R-:W-:-:S03]  /*b8c0*/  LEA.HI.X.SX32 R219, R195, R9, 0x1, P0 ;  /* 0x00000009c3db7211 */ /* 0x000fc600000f0eff */
[----:B------:R-:W-:Y:S01]  /*b8d0*/  STL.64 [R1+0xa20], R20 ;  /* 0x000a201401007387 */ /* 0x000fe20000100a00 */
[----:B-1----:R-:W-:-:S03]  /*b8e0*/  IMAD R187, R187, 0x182, RZ ;  /* 0x00000182bbbb7824 */ /* 0x002fc600078e02ff */
[----:B------:R-:W-:Y:S01]  /*b8f0*/  STL.64 [R1+0x7a8], R16 ;  /* 0x0007a81001007387 */ /* 0x000fe20000100a00 */
[-C--:B------:R-:W-:Y:S01]  /*b900*/  IADD3 R110, P5, R147, R8.reuse, RZ ;  /* 0x00000008936e7210 */ /* 0x080fe20007fbe0ff */
[----:B------:R-:W-:Y:S01]  /*b910*/  IMAD R202, R202, 0xc1, RZ ;  /* 0x000000c1caca7824 */ /* 0x000fe200078e02ff */
[----:B------:R-:W1:Y:S01]  /*b920*/  LDC R195, c[0x0][0x268] ;  /* 0x00009a00ffc37b82 */ /* 0x000e620000000800 */
[----:B------:R-:W-:Y:S04]  /*b930*/  STL.64 [R1+0x7a0], R14 ;  /* 0x0007a00e01007387 */ /* 0x000fe80000100a00 */
[----:B------:R-:W-:Y:S04]  /*b940*/  STL [R1+0xcdc], R219 ;  /* 0x000cdcdb01007387 */ /* 0x000fe80000100800 */
[----:B------:R3:W-:Y:S01]  /*b950*/  STL.64 [R1+0xcc8], R10 ;  /* 0x000cc80a01007387 */ /* 0x0007e20000100a00 */
[----:B--2---:R-:W-:-:S02]  /*b960*/  IADD3 R22, P2, R187, R8, RZ ;  /* 0x00000008bb167210 */ /* 0x004fc40007f5e0ff */
[----:B------:R-:W2:Y:S08]  /*b970*/  LDC R187, c[0x0][0x268] ;  /* 0x00009a00ffbb7b82 */ /* 0x000eb00000000800 */
[----:B---3--:R-:W3:Y:S01]  /*b980*/  LDC R10, c[0x0][0x268] ;  /* 0x00009a00ff0a7b82 */ /* 0x008ee20000000800 */
[----:B0-----:R-:W-:Y:S01]  /*b990*/  IMAD R192, R192, 0x180, RZ ;  /* 0x00000180c0c07824 */ /* 0x001fe200078e02ff */
[----:B------:R-:W-:-:S02]  /*b9a0*/  IADD3 R20, P6, R148, R8, RZ ;  /* 0x0000000894147210 */ /* 0x000fc40007fde0ff */
[-C--:B------:R-:W-:Y:S02]  /*b9b0*/  LEA.HI.X.SX32 R111, R146, R9.reuse, 0x1, P5 ;  /* 0x00000009926f7211 */ /* 0x080fe400028f0eff */
[-C--:B------:R-:W-:Y:S02]  /*b9c0*/  IADD3 R108, P0, R192, R8.reuse, RZ ;  /* 0x00000008c06c7210 */ /* 0x080fe40007f1e0ff */
[-C--:B------:R-:W-:Y:S02]  /*b9d0*/  LEA.HI.X.SX32 R21, R147, R9.reuse, 0x1, P6 ;  /* 0x0000000993157211 */ /* 0x080fe400030f0eff */
[----:B------:R-:W-:Y:S01]  /*b9e0*/  IADD3 R16, P3, R149, R8, RZ ;  /* 0x0000000895107210 */ /* 0x000fe20007f7e0ff */
[----:B------:R-:W-:Y:S03]  /*b9f0*/  STL.64 [R1+0xca0], R110 ;  /* 0x000ca06e01007387 */ /* 0x000fe60000100a00 */
[----:B------:R-:W-:Y:S01]  /*ba00*/  LEA.HI.X.SX32 R17, R148, R9, 0x1, P3 ;  /* 0x0000000994117211 */ /* 0x000fe200018f0eff */
[----:B------:R0:W-:Y:S01]  /*ba10*/  STL.64 [R1+0xc48], R20 ;  /* 0x000c481401007387 */ /* 0x0001e20000100a00 */
[----:B--2---:R-:W-:-:S02]  /*ba20*/  IMAD R187, R187, 0x186, RZ ;  /* 0x00000186bbbb7824 */ /* 0x004fc400078e02ff */
[----:B---3--:R-:W-:-:S05]  /*ba30*/  IMAD R192, R10, 0x184, RZ ;  /* 0x000001840ac07824 */ /* 0x008fca00078e02ff */
[-C--:B0-----:R-:W-:Y:S02]  /*ba40*/  IADD3 R20, P6, R192, R8.reuse, RZ ;  /* 0x00000008c0147210 */ /* 0x081fe40007fde0ff */
[----:B------:R-:W0:Y:S01]  /*ba50*/  LDC R192, c[0x0][0x268] ;  /* 0x00009a00ffc07b82 */ /* 0x000e220000000800 */
[----:B------:R2:W-:Y:S02]  /*ba60*/  STL.64 [R1+0xb90], R16 ;  /* 0x000b901001007387 */ /* 0x0005e40000100a00 */
[----:B--2---:R-:W-:-:S05]  /*ba70*/  IADD3 R16, P3, R187, R8, RZ ;  /* 0x00000008bb107210 */ /* 0x004fca0007f7e0ff */
[----:B------:R-:W2:Y:S01]  /*ba80*/  LDC R187, c[0x0][0x268] ;  /* 0x00009a00ffbb7b82 */ /* 0x000ea20000000800 */
[-C--:B------:R-:W-:Y:S02]  /*ba90*/  IADD3 R14, P4, R150, R8.reuse, RZ ;  /* 0x00000008960e7210 */ /* 0x080fe40007f9e0ff */
[----:B------:R-:W-:Y:S02]  /*baa0*/  IADD3 R10, P5, R151, R8, RZ ;  /* 0x00000008970a7210 */ /* 0x000fe40007fbe0ff */
[-C--:B------:R-:W-:Y:S01]  /*bab0*/  LEA.HI.X.SX32 R15, R149, R9.reuse, 0x1, P4 ;  /* 0x00000009950f7211 */ /* 0x080fe200020f0eff */
[----:B0-----:R-:W-:Y:S01]  /*bac0*/  IMAD R192, R192, 0x61, RZ ;  /* 0x00000061c0c07824 */ /* 0x001fe200078e02ff */
[-C--:B------:R-:W-:Y:S02]  /*bad0*/  LEA.HI.X.SX32 R109, R150, R9.reuse, 0x1, P0 ;  /* 0x00000009966d7211 */ /* 0x080fe400000f0eff */
[-C--:B------:R-:W-:Y:S02]  /*bae0*/  LEA.HI.X.SX32 R23, R202, R9.reuse, 0x1, P2 ;  /* 0x00000009ca177211 */ /* 0x080fe400010f0eff */
[----:B------:R-:W-:Y:S01]  /*baf0*/  LEA.HI.X.SX32 R11, R192, R9, 0x1, P5 ;  /* 0x00000009c00b7211 */ /* 0x000fe200028f0eff */
[----:B------:R-:W-:Y:S01]  /*bb00*/  STL.64 [R1+0xa18], R14 ;  /* 0x000a180e01007387 */ /* 0x000fe20000100a00 */
[----:B------:R-:W0:Y:S03]  /*bb10*/  LDC R192, c[0x0][0x268] ;  /* 0x00009a00ffc07b82 */ /* 0x000e260000000800 */
[----:B------:R-:W-:Y:S01]  /*bb20*/  STL.64 [R1+0x798], R108 ;  /* 0x0007986c01007387 */ /* 0x000fe20000100a00 */
[----:B--2---:R-:W-:-:S03]  /*bb30*/  IMAD R187, R187, 0x18a, RZ ;  /* 0x0000018abbbb7824 */ /* 0x004fc600078e02ff */
[----:B------:R-:W-:Y:S04]  /*bb40*/  STL.64 [R1+0x790], R22 ;  /* 0x0007901601007387 */ /* 0x000fe80000100a00 */
[----:B------:R2:W-:Y:S02]  /*bb50*/  STL.64 [R1+0xa10], R10 ;  /* 0x000a100a01007387 */ /* 0x0005e40000100a00 */
[----:B--2---:R-:W-:Y:S02]  /*bb60*/  IADD3 R10, P5, R187, R8, RZ ;  /* 0x00000008bb0a7210 */ /* 0x004fe40007fbe0ff */
[----:B------:R-:W2:Y:S01]  /*bb70*/  LDC R187, c[0x0][0x268] ;  /* 0x00009a00ffbb7b82 */ /* 0x000ea20000000800 */
[----:B0-----:R-:W-:Y:S01]  /*bb80*/  IMAD R202, R192, 0xc3, RZ ;  /* 0x000000c3c0ca7824 */ /* 0x001fe200078e02ff */
[----:B------:R-:W-:-:S02]  /*bb90*/  MOV R14, R12 ;  /* 0x0000000c000e7202 */ /* 0x000fc40000000f00 */
[----:B------:R-:W-:-:S04]  /*bba0*/  IADD3 R12, P4, R152, R8, RZ ;  /* 0x00000008980c7210 */ /* 0x000fc80007f9e0ff */
[----:B------:R-:W0:Y:S01]  /*bbb0*/  LDC R192, c[0x0][0x268] ;  /* 0x00009a00ffc07b82 */ /* 0x000e220000000800 */
[----:B------:R-:W-:Y:S01]  /*bbc0*/  MOV R15, R13 ;  /* 0x0000000d000f7202 */ /* 0x000fe20000000f00 */
[----:B--2---:R-:W-:-:S05]  /*bbd0*/  IMAD R187, R187, 0x31, RZ ;  /* 0x00000031bbbb7824 */ /* 0x004fca00078e02ff */
[-C--:B------:R-:W-:Y:S02]  /*bbe0*/  LEA.HI.X.SX32 R13, R187, R9.reuse, 0x1, P4 ;  /* 0x00000009bb0d7211 */ /* 0x080fe400020f0eff */
[----:B------:R-:W2:Y:S01]  /*bbf0*/  LDC R187, c[0x0][0x268] ;  /* 0x00009a00ffbb7b82 */ /* 0x000ea20000000800 */
[-C--:B------:R-:W-:Y:S02]  /*bc00*/  LEA.HI.X.SX32 R21, R151, R9.reuse, 0x1, P6 ;  /* 0x0000000997157211 */ /* 0x080fe400030f0eff */
[----:B------:R-:W-:Y:S01]  /*bc10*/  LEA.HI.X.SX32 R17, R202, R9, 0x1, P3 ;  /* 0x00000009ca117211 */ /* 0x000fe200018f0eff */
[----:B0-----:R-:W-:Y:S02]  /*bc20*/  IMAD R192, R192, 0x18e, RZ ;  /* 0x0000018ec0c07824 */ /* 0x001fe400078e02ff */
[----:B------:R-:W-:Y:S01]  /*bc30*/  STL.64 [R1+0x788], R20 ;  /* 0x0007881401007387 */ /* 0x000fe20000100a00 */
[----:B-1----:R-:W-:Y:S01]  /*bc40*/  IMAD R195, R195, 0x188, RZ ;  /* 0x00000188c3c37824 */ /* 0x002fe200078e02ff */
[-C--:B------:R-:W-:Y:S01]  /*bc50*/  IADD3 R108, P0, R153, R8.reuse, RZ ;  /* 0x00000008996c7210 */ /* 0x080fe20007f1e0ff */
[----:B------:R-:W0:Y:S01]  /*bc60*/  LDC R202, c[0x0][0x268] ;  /* 0x00009a00ffca7b82 */ /* 0x000e220000000800 */
[----:B------:R-:W-:Y:S04]  /*bc70*/  STL.64 [R1+0x780], R16 ;  /* 0x0007801001007387 */ /* 0x000fe80000100a00 */
[----:B------:R1:W-:Y:S02]  /*bc80*/  STL.64 [R1+0xb88], R12 ;  /* 0x000b880c01007387 */ /* 0x0003e40000100a00 */
[----:B-1----:R-:W-:Y:S01]  /*bc90*/  IADD3 R12, P4, R192, R8, RZ ;  /* 0x00000008c00c7210 */ /* 0x002fe20007f9e0ff */
[----:B--2---:R-:W-:-:S02]  /*bca0*/  IMAD R192, R187, 0xc5, RZ ;  /* 0x000000c5bbc07824 */ /* 0x004fc400078e02ff */
[----:B------:R-:W1:Y:S01]  /*bcb0*/  LDC R187, c[0x0][0x268] ;  /* 0x00009a00ffbb7b82 */ /* 0x000e620000000800 */
[----:B------:R-:W-:Y:S02]  /*bcc0*/  IADD3 R20, P6, R154, R8, RZ ;  /* 0x000000089a147210 */ /* 0x000fe40007fde0ff */
[----:B------:R-:W-:-:S05]  /*bcd0*/  LEA.HI.X.SX32 R11, R192, R9, 0x1, P5 ;  /* 0x00000009c00b7211 */ /* 0x000fca00028f0eff */
[----:B------:R-:W2:Y:S01]  /*bce0*/  LDC R192, c[0x0][0x268] ;  /* 0x00009a00ffc07b82 */ /* 0x000ea20000000800 */
[----:B-1----:R-:W-:-:S05]  /*bcf0*/  IMAD R187, R187, 0x63, RZ ;  /* 0x00000063bbbb7824 */ /* 0x002fca00078e02ff */
[-C--:B------:R-:W-:Y:S02]  /*bd00*/  LEA.HI.X.SX32 R21, R187, R9.reuse, 0x1, P6 ;  /* 0x00000009bb157211 */ /* 0x080fe400030f0eff */
[----:B------:R-:W1:Y:S01]  /*bd10*/  LDC R187, c[0x0][0x268] ;  /* 0x00009a00ffbb7b82 */ /* 0x000e620000000800 */
[-C--:B------:R-:W-:Y:S02]  /*bd20*/  IADD3 R22, P2, R195, R8.reuse, RZ ;  /* 0x00000008c3167210 */ /* 0x080fe40007f5e0ff */
[-C--:B------:R-:W-:Y:S02]  /*bd30*/  LEA.HI.X.SX32 R109, R152, R9.reuse, 0x1, P0 ;  /* 0x00000009986d7211 */ /* 0x080fe400000f0eff */
[-C--:B------:R-:W-:Y:S01]  /*bd40*/  LEA.HI.X.SX32 R23, R153, R9.reuse, 0x1, P2 ;  /* 0x0000000999177211 */ /* 0x080fe200010f0eff */
[----:B--2---:R-:W-:Y:S02]  /*bd50*/  IMAD R192, R192, 0x190, RZ ;  /* 0x00000190c0c07824 */ /* 0x004fe400078e02ff */
[----:B------:R-:W2:Y:S01]  /*bd60*/  LDC R195, c[0x0][0x268] ;  /* 0x00009a00ffc37b82 */ /* 0x000ea20000000800 */
[----:B------:R-:W-:Y:S04]  /*bd70*/  STL.64 [R1+0xa08], R108 ;  /* 0x000a086c01007387 */ /* 0x000fe80000100a00 */
[----:B------:R-:W-:Y:S04]  /*bd80*/  STL.64 [R1+0x778], R22 ;  /* 0x0007781601007387 */ /* 0x000fe80000100a00 */
[----:B------:R-:W-:Y:S04]  /*bd90*/  STL.64 [R1+0x770], R10 ;  /* 0x0007700a01007387 */ /* 0x000fe80000100a00 */
[----:B------:R3:W-:Y:S01]  /*bda0*/  STL.64 [R1+0xa00], R20 ;  /* 0x000a001401007387 */ /* 0x0007e20000100a00 */
[----:B-1----:R-:W-:Y:S01]  /*bdb0*/  IMAD R187, R187, 0xc7, RZ ;  /* 0x000000c7bbbb7824 */ /* 0x002fe200078e02ff */
[-C--:B------:R-:W-:Y:S01]  /*bdc0*/  IADD3 R110, P0, R155, R8.reuse, RZ ;  /* 0x000000089b6e7210 */ /* 0x080fe20007f1e0ff */
[----:B--2---:R-:W-:Y:S01]  /*bdd0*/  IMAD R195, R195, 0x18c, RZ ;  /* 0x0000018cc3c37824 */ /* 0x004fe200078e02ff */
[----:B---3--:R-:W-:Y:S01]  /*bde0*/  IADD3 R20, P6, R192, R8, RZ ;  /* 0x00000008c0147210 */ /* 0x008fe20007fde0ff */
[----:B------:R-:W1:Y:S01]  /*bdf0*/  LDC R10, c[0x0][0x268] ;  /* 0x00009a00ff0a7b82 */ /* 0x000e620000000800 */
[----:B------:R-:W-:-:S07]  /*be00*/  LEA.HI.X.SX32 R13, R187, R9, 0x1, P4 ;  /* 0x00000009bb0d7211 */ /* 0x000fce00020f0eff */
[----:B------:R-:W2:Y:S08]  /*be10*/  LDC R192, c[0x0][0x268] ;  /* 0x00009a00ffc07b82 */ /* 0x000eb00000000800 */
[----:B------:R-:W3:Y:S01]  /*be20*/  LDC R187, c[0x0][0x268] ;  /* 0x00009a00ffbb7b82 */ /* 0x000ee20000000800 */
[-C--:B------:R-:W-:Y:S02]  /*be30*/  IADD3 R16, P3, R195, R8.reuse, RZ ;  /* 0x00000008c3107210 */ /* 0x080fe40007f7e0ff */
[----:B------:R-:W-:-:S02]  /*be40*/  IADD3 R108, P2, R156, R8, RZ ;  /* 0x000000089c6c7210 */ /* 0x000fc40007f5e0ff */
[-C--:B------:R-:W-:Y:S02]  /*be50*/  LEA.HI.X.SX32 R17, R154, R9.reuse, 0x1, P3 ;  /* 0x000000099a117211 */ /* 0x080fe400018f0eff */
[-C--:B------:R-:W-:Y:S01]  /*be60*/  LEA.HI.X.SX32 R109, R155, R9.reuse, 0x1, P2 ;  /* 0x000000099b6d7211 */ /* 0x080fe200010f0eff */
[----:B-1----:R-:W-:Y:S01]  /*be70*/  IMAD R10, R10, 0x192, RZ ;  /* 0x000001920a0a7824 */ /* 0x002fe200078e02ff */
[CC--:B------:R-:W-:Y:S01]  /*be80*/  IADD3 R22, P5, R157.reuse, R8.reuse, RZ ;  /* 0x000000089d167210 */ /* 0x0c0fe20007fbe0ff */
[----:B--2---:R-:W-:Y:S01]  /*be90*/  IMAD R192, R192, 0x19, RZ ;  /* 0x00000019c0c07824 */ /* 0x004fe200078e02ff */
[----:B------:R-:W-:Y:S01]  /*bea0*/  STL.64 [R1+0x768], R16 ;  /* 0x0007681001007387 */ /* 0x000fe20000100a00 */
[----:B0-----:R-:W-:Y:S01]  /*beb0*/  IMAD R202, R202, 0xc9, RZ ;  /* 0x000000c9caca7824 */ /* 0x001fe200078e02ff */
[-C--:B------:R-:W-:Y:S01]  /*bec0*/  LEA.HI.X.SX32 R21, R157, R9.reuse, 0x1, P6 ;  /* 0x000000099d157211 */ /* 0x080fe200030f0eff */
[----:B------:R-:W0:Y:S01]  /*bed0*/  LDC R195, c[0x0][0x268] ;  /* 0x00009a00ffc37b82 */ /* 0x000e220000000800 */
[----:B------:R-:W-:Y:S01]  /*bee0*/  LEA.HI.X.SX32 R111, R192, R9, 0x1, P0 ;  /* 0x00000009c06f7211 */ /* 0x000fe200000f0eff */
[----:B---3--:R-:W-:Y:S01]  /*bef0*/  IMAD R187, R187, 0x196, RZ ;  /* 0x00000196bbbb7824 */ /* 0x008fe200078e02ff */
[----:B------:R-:W-:Y:S05]  /*bf00*/  STL.64 [R1+0x760], R12 ;  /* 0x0007600c01007387 */ /* 0x000fea0000100a00 */
[----:B------:R-:W1:Y:S01]  /*bf10*/  LDC R192, c[0x0][0x268] ;  /* 0x00009a00ffc07b82 */ /* 0x000e620000000800 */
[----:B------:R2:W-:Y:S02]  /*bf20*/  STL.64 [R1+0xb80], R108 ;  /* 0x000b806c01007387 */ /* 0x0005e40000100a00 */
[----:B--2---:R-:W-:-:S05]  /*bf30*/  IADD3 R108, P2, R187, R8, RZ ;  /* 0x00000008bb6c7210 */ /* 0x004fca0007f5e0ff */
[----:B------:R-:W2:Y:S01]  /*bf40*/  LDC R187, c[0x0][0x268] ;  /* 0x00009a00ffbb7b82 */ /* 0x000ea20000000800 */
[-C--:B------:R-:W-:Y:S02]  /*bf50*/  IADD3 R16, P3, R10, R8.reuse, RZ ;  /* 0x000000080a107210 */ /* 0x080fe40007f7e0ff */
[----:B------:R-:W-:Y:S02]  /*bf60*/  IADD3 R12, P4, R158, R8, RZ ;  /* 0x000000089e0c7210 */ /* 0x000fe40007f9e0ff */
[----:B------:R-:W-:-:S03]  /*bf70*/  LEA.HI.X.SX32 R23, R156, R9, 0x1, P5 ;  /* 0x000000099c177211 */ /* 0x000fc600028f0eff */
[----:B------:R-:W3:Y:S01]  /*bf80*/  LDC R10, c[0x0][0x268] ;  /* 0x00009a00ff0a7b82 */ /* 0x000ee20000000800 */
[----:B-1----:R-:W-:Y:S01]  /*bf90*/  IMAD R192, R192, 0x65, RZ ;  /* 0x00000065c0c07824 */ /* 0x002fe200078e02ff */
[-C--:B------:R-:W-:Y:S01]  /*bfa0*/  LEA.HI.X.SX32 R17, R202, R9.reuse, 0x1, P3 ;  /* 0x00000009ca117211 */ /* 0x080fe200018f0eff */
[----:B------:R-:W-:Y:S03]  /*bfb0*/  STL.64 [R1+0xc40], R110 ;  /* 0x000c406e01007387 */ /* 0x000fe60000100a00 */
[----:B------:R-:W-:Y:S01]  /*bfc0*/  LEA.HI.X.SX32 R13, R192, R9, 0x1, P4 ;  /* 0x00000009c00d7211 */ /* 0x000fe200020f0eff */
[----:B------:R-:W-:Y:S01]  /*bfd0*/  STL.64 [R1+0x9f8], R22 ;  /* 0x0009f81601007387 */ /* 0x000fe20000100a00 */
[----:B------:R-:W1:Y:S03]  /*bfe0*/  LDC R202, c[0x0][0x268] ;  /* 0x00009a00ffca7b82 */ /* 0x000e660000000800 */
[----:B------:R-:W-:Y:S01]  /*bff0*/  STL.64 [R1+0x758], R20 ;  /* 0x0007581401007387 */ /* 0x000fe20000100a00 */
[----:B--2---:R-:W-:-:S03]  /*c000*/  IMAD R187, R187, 0x19a, RZ ;  /* 0x0000019abbbb7824 */ /* 0x004fc600078e02ff */
[----:B------:R-:W-:Y:S01]  /*c010*/  STL.64 [R1+0x750], R16 ;  /* 0x0007501001007387 */ /* 0x000fe20000100a00 */
[----:B------:R-:W2:Y:S03]  /*c020*/  LDC R192, c[0x0][0x268] ;  /* 0x00009a00ffc07b82 */ /* 0x000ea60000000800 */
[----:B------:R4:W-:Y:S02]  /*c030*/  STL.64 [R1+0x9f0], R12 ;  /* 0x0009f00c01007387 */ /* 0x0009e40000100a00 */
[----:B----4-:R-:W-:-:S03]  /*c040*/  IADD3 R12, P4, R187, R8, RZ ;  /* 0x00000008bb0c7210 */ /* 0x010fc60007f9e0ff */
[----:B------:R-:W4:Y:S01]  /*c050*/  LDC R187, c[0x0][0x268] ;  /* 0x00009a00ffbb7b82 */ /* 0x000f220000000800 */
[----:B---3--:R-:W-:Y:S02]  /*c060*/  IMAD R10, R10, 0x194, RZ ;  /* 0x000001940a0a7824 */ /* 0x008fe400078e02ff */
[----:B-1----:R-:W-:-:S03]  /*c070*/  IMAD R202, R202, 0xcb, RZ ;  /* 0x000000cbcaca7824 */ /* 0x002fc600078e02ff */
[-C--:B------:R-:W-:Y:S01]  /*c080*/  IADD3 R10, P0, R10, R8.reuse, RZ ;  /* 0x000000080a0a7210 */ /* 0x080fe20007f1e0ff */
[----:B--2---:R-:W-:Y:S01]  /*c090*/  IMAD R192, R192, 0x33, RZ ;  /* 0x00000033c0c07824 */ /* 0x004fe200078e02ff */
[-C--:B------:R-:W-:Y:S02]  /*c0a0*/  LEA.HI.X.SX32 R109, R202, R9.reuse, 0x1, P2 ;  /* 0x00000009ca6d7211 */ /* 0x080fe400010f0eff */
[-C--:B------:R-:W-:Y:S01]  /*c0b0*/  LEA.HI.X.SX32 R11, R158, R9.reuse, 0x1, P0 ;  /* 0x000000099e0b7211 */ /* 0x080fe200000f0eff */
[----:B0-----:R-:W-:Y:S01]  /*c0c0*/  IMAD R195, R195, 0x198, RZ ;  /* 0x00000198c3c37824 */ /* 0x001fe200078e02ff */
[----:B------:R-:W-:Y:S01]  /*c0d0*/  IADD3 R22, P5, R159, R8, RZ ;  /* 0x000000089f167210 */ /* 0x000fe20007fbe0ff */
[----:B------:R-:W0:Y:S02]  /*c0e0*/  LDC R202, c[0x0][0x268] ;  /* 0x00009a00ffca7b82 */ /* 0x000e240000000800 */
[----:B------:R-:W-:Y:S01]  /*c0f0*/  STL.64 [R1+0x748], R10 ;  /* 0x0007480a01007387 */ /* 0x000fe20000100a00 */
[----:B------:R-:W-:-:S03]  /*c100*/  LEA.HI.X.SX32 R23, R192, R9, 0x1, P5 ;  /* 0x00000009c0177211 */ /* 0x000fc600028f0eff */
[----:B------:R1:W-:Y:S02]  /*c110*/  STL.64 [R1+0x740], R108 ;  /* 0x0007406c01007387 */ /* 0x0003e40000100a00 */
[----:B------:R-:W2:Y:S01]  /*c120*/  LDC R192, c[0x0][0x268] ;  /* 0x00009a00ffc07b82 */ /* 0x000ea20000000800 */
[----:B----4-:R-:W-:-:S05]  /*c130*/  IMAD R187, R187, 0x19e, RZ ;  /* 0x0000019ebbbb7824 */ /* 0x010fca00078e02ff */
[-C--:B-1----:R-:W-:Y:S02]  /*c140*/  IADD3 R108, P5, R187, R8.reuse, RZ ;  /* 0x00000008bb6c7210 */ /* 0x082fe40007fbe0ff */
[----:B------:R-:W1:Y:S01]  /*c150*/  LDC R187, c[0x0][0x268] ;  /* 0x00009a00ffbb7b82 */ /* 0x000e620000000800 */
[-C--:B------:R-:W-:Y:S02]  /*c160*/  IADD3 R20, P6, R160, R8.reuse, RZ ;  /* 0x00000008a0147210 */ /* 0x080fe40007fde0ff */
[-C--:B------:R-:W-:Y:S01]  /*c170*/  IADD3 R16, P3, R195, R8.reuse, RZ ;  /* 0x00000008c3107210 */ /* 0x080fe20007f7e0ff */
[----:B-1----:R-:W-:Y:S01]  /*c180*/  IMAD R187, R187, 0xcd, RZ ;  /* 0x000000cdbbbb7824 */ /* 0x002fe200078e02ff */
[----:B------:R-:W-:Y:S01]  /*c190*/  IADD3 R10, P0, R161, R8, RZ ;  /* 0x00000008a10a7210 */ /* 0x000fe20007f1e0ff */
[----:B--2---:R-:W-:Y:S01]  /*c1a0*/  IMAD R192, R192, 0x67, RZ ;  /* 0x00000067c0c07824 */ /* 0x004fe200078e02ff */
[-C--:B------:R-:W-:Y:S01]  /*c1b0*/  LEA.HI.X.SX32 R21, R159, R9.reuse, 0x1, P6 ;  /* 0x000000099f157211 */ /* 0x080fe200030f0eff */
[----:B------:R-:W-:Y:S01]  /*c1c0*/  STL.64 [R1+0xb78], R22 ;  /* 0x000b781601007387 */ /* 0x000fe20000100a00 */
[-C--:B------:R-:W-:Y:S01]  /*c1d0*/  LEA.HI.X.SX32 R13, R187, R9.reuse, 0x1, P4 ;  /* 0x00000009bb0d7211 */ /* 0x080fe200020f0eff */
[----:B------:R-:W1:Y:S08]  /*c1e0*/  LDC R195, c[0x0][0x268] ;  /* 0x00009a00ffc37b82 */ /* 0x000e700000000800 */
[----:B------:R-:W2:Y:S01]  /*c1f0*/  LDC R187, c[0x0][0x268] ;  /* 0x00009a00ffbb7b82 */ /* 0x000ea20000000800 */
[----:B------:R-:W-:-:S02]  /*c200*/  LEA.HI.X.SX32 R17, R160, R9, 0x1, P3 ;  /* 0x00000009a0117211 */ /* 0x000fc400018f0eff */
[----:B------:R-:W-:Y:S01]  /*c210*/  LEA.HI.X.SX32 R11, R192, R9, 0x1, P0 ;  /* 0x00000009c00b7211 */ /* 0x000fe200000f0eff */
[----:B------:R-:W-:Y:S04]  /*c220*/  STL.64 [R1+0x9e8], R20 ;  /* 0x0009e81401007387 */ /* 0x000fe80000100a00 */
[----:B------:R-:W-:Y:S04]  /*c230*/  STL.64 [R1+0x738], R16 ;  /* 0x0007381001007387 */ /* 0x000fe80000100a00 */
[----:B------:R-:W-:Y:S04]  /*c240*/  STL.64 [R1+0x730], R12 ;  /* 0x0007300c01007387 */ /* 0x000fe80000100a00 */
[----:B------:R2:W-:Y:S02]  /*c250*/  STL.64 [R1+0x9e0], R10 ;  /* 0x0009e00a01007387 */ /* 0x0005e40000100a00 */
[----:B--2---:R-:W-:-:S02]  /*c260*/  IMAD R10, R187, 0x1a0, RZ ;  /* 0x000001a0bb0a7824 */ /* 0x004fc400078e02ff */
[----:B------:R-:W2:Y:S02]  /*c270*/  LDC R187, c[0x0][0x268] ;  /* 0x00009a00ffbb7b82 */ /* 0x000ea40000000800 */
[----:B--2---:R-:W-:-:S06]  /*c280*/  IMAD R192, R187, 0xcf, RZ ;  /* 0x000000cfbbc07824 */ /* 0x004fcc00078e02ff */
[----:B------:R-:W2:Y:S01]  /*c290*/  LDC R187, c[0x0][0x268] ;  /* 0x00009a00ffbb7b82 */ /* 0x000ea20000000800 */
[----:B------:R-:W-:Y:S02]  /*c2a0*/  IADD3 R20, P6, R162, R8, RZ ;  /* 0x00000008a2147210 */ /* 0x000fe40007fde0ff */
[----:B------:R-:W-:-:S05]  /*c2b0*/  LEA.HI.X.SX32 R109, R192, R9, 0x1, P5 ;  /* 0x00000009c06d7211 */ /* 0x000fca00028f0eff */
[----:B------:R-:W3:Y:S01]  /*c2c0*/  LDC R192, c[0x0][0x268] ;  /* 0x00009a00ffc07b82 */ /* 0x000ee20000000800 */
[----:B-1----:R-:W-:Y:S02]  /*c2d0*/  IMAD R195, R195, 0x19c, RZ ;  /* 0x0000019cc3c37824 */ /* 0x002fe400078e02ff */
[----:B--2---:R-:W-:-:S05]  /*c2e0*/  IMAD R187, R187, 0xd, RZ ;  /* 0x0000000dbbbb7824 */ /* 0x004fca00078e02ff */
[-C--:B------:R-:W-:Y:S02]  /*c2f0*/  LEA.HI.X.SX32 R21, R187, R9.reuse, 0x1, P6 ;  /* 0x00000009bb157211 */ /* 0x080fe400030f0eff */
[----:B------:R-:W1:Y:S01]  /*c300*/  LDC R187, c[0x0][0x268] ;  /* 0x00009a00ffbb7b82 */ /* 0x000e620000000800 */
[-C--:B------:R-:W-:Y:S02]  /*c310*/  IADD3 R110, P2, R195, R8.reuse, RZ ;  /* 0x00000008c36e7210 */ /* 0x080fe40007f5e0ff */
[-C--:B------:R-:W-:Y:S02]  /*c320*/  IADD3 R16, P3, R163, R8.reuse, RZ ;  /* 0x00000008a3107210 */ /* 0x080fe40007f7e0ff */
[-C--:B------:R-:W-:Y:S01]  /*c330*/  LEA.HI.X.SX32 R111, R161, R9.reuse, 0x1, P2 ;  /* 0x00000009a16f7211 */ /* 0x080fe200010f0eff */
[----:B---3--:R-:W-:Y:S01]  /*c340*/  IMAD R192, R192, 0x1a4, RZ ;  /* 0x000001a4c0c07824 */ /* 0x008fe200078e02ff */
[----:B------:R-:W-:Y:S01]  /*c350*/  LEA.HI.X.SX32 R17, R162, R9, 0x1, P3 ;  /* 0x00000009a2117211 */ /* 0x000fe200018f0eff */
[----:B------:R-:W2:Y:S02]  /*c360*/  LDC R195, c[0x0][0x268] ;  /* 0x00009a00ffc37b82 */ /* 0x000ea40000000800 */
[----:B------:R-:W-:Y:S04]  /*c370*/  STL.64 [R1+0x728], R110 ;  /* 0x0007286e01007387 */ /* 0x000fe80000100a00 */
[----:B------:R-:W-:Y:S01]  /*c380*/  STL.64 [R1+0x720], R108 ;  /* 0x0007206c01007387 */ /* 0x000fe20000100a00 */
[----:B------:R-:W-:-:S03]  /*c390*/  IADD3 R22, P4, R164, R8, RZ ;  /* 0x00000008a4167210 */ /* 0x000fc60007f9e0ff */
[----:B------:R-:W-:Y:S04]  /*c3a0*/  STL.64 [R1+0xc98], R20 ;  /* 0x000c981401007387 */ /* 0x000fe80000100a00 */
[----:B------:R3:W-:Y:S01]  /*c3b0*/  STL.64 [R1+0xc38], R16 ;  /* 0x000c381001007387 */ /* 0x0007e20000100a00 */
[----:B-1----:R-:W-:Y:S01]  /*c3c0*/  IMAD R187, R187, 0x1a6, RZ ;  /* 0x000001a6bbbb7824 */ /* 0x002fe200078e02ff */
[----:B------:R-:W-:Y:S02]  /*c3d0*/  LEA.HI.X.SX32 R23, R163, R9, 0x1, P4 ;  /* 0x00000009a3177211 */ /* 0x000fe400020f0eff */
[----:B------:R-:W-:Y:S02]  /*c3e0*/  MOV R218, R14 ;  /* 0x0000000e00da7202 */ /* 0x000fe40000000f00 */
[----:B---3--:R-:W-:-:S02]  /*c3f0*/  IADD3 R16, P3, R192, R8, RZ ;  /* 0x00000008c0107210 */ /* 0x008fc40007f7e0ff */
[----:B------:R-:W1:Y:S01]  /*c400*/  LDC R192, c[0x0][0x268] ;  /* 0x00009a00ffc07b82 */ /* 0x000e620000000800 */
[----:B------:R-:W-:-:S07]  /*c410*/  IADD3 R14, P4, R187, R8, RZ ;  /* 0x00000008bb0e7210 */ /* 0x000fce0007f9e0ff */
[----:B------:R-:W3:Y:S01]  /*c420*/  LDC R187, c[0x0][0x268] ;  /* 0x00009a00ffbb7b82 */ /* 0x000ee20000000800 */
[-C--:B------:R-:W-:Y:S01]  /*c430*/  IADD3 R12, P0, R165, R8.reuse, RZ ;  /* 0x00000008a50c7210 */ /* 0x080fe20007f1e0ff */
[----:B--2---:R-:W-:Y:S01]  /*c440*/  IMAD R195, R195, 0x1a2, RZ ;  /* 0x000001a2c3c37824 */ /* 0x004fe200078e02ff */
[-C--:B------:R-:W-:Y:S02]  /*c450*/  IADD3 R10, P2, R10, R8.reuse, RZ ;  /* 0x000000080a0a7210 */ /* 0x080fe40007f5e0ff */
[-C--:B------:R-:W-:Y:S02]  /*c460*/  IADD3 R20, P6, R166, R8.reuse, RZ ;  /* 0x00000008a6147210 */ /* 0x080fe40007fde0ff */
[-C--:B------:R-:W-:Y:S02]  /*c470*/  LEA.HI.X.SX32 R13, R164, R9.reuse, 0x1, P0 ;  /* 0x00000009a40d7211 */ /* 0x080fe400000f0eff */
[----:B------:R-:W-:Y:S02]  /*c480*/  LEA.HI.X.SX32 R11, R165, R9, 0x1, P2 ;  /* 0x00000009a50b7211 */ /* 0x000fe400010f0eff */
[----:B------:R-:W-:Y:S01]  /*c490*/  IADD3 R108, P5, R195, R8, RZ ;  /* 0x00000008c36c7210 */ /* 0x000fe20007fbe0ff */
[----:B------:R2:W-:Y:S01]  /*c4a0*/  STL.64 [R1+0xb70], R22 ;  /* 0x000b701601007387 */ /* 0x0005e20000100a00 */
[----:B------:R-:W4:Y:S01]  /*c4b0*/  LDC R195, c[0x0][0x268] ;  /* 0x00009a00ffc37b82 */ /* 0x000f220000000800 */
[----:B-1----:R-:W-:-:S02]  /*c4c0*/  IMAD R192, R192, 0x69, RZ ;  /* 0x00000069c0c07824 */ /* 0x002fc400078e02ff */
[----:B------:R-:W-:Y:S03]  /*c4d0*/  STL.64 [R1+0x9d8], R12 ;  /* 0x0009d80c01007387 */ /* 0x000fe60000100a00 */
[----:B------:R-:W-:Y:S01]  /*c4e0*/  LEA.HI.X.SX32 R21, R192, R9, 0x1, P6 ;  /* 0x00000009c0157211 */ /* 0x000fe200030f0eff */
[----:B---3--:R-:W-:Y:S01]  /*c4f0*/  IMAD R187, R187, 0x1aa, RZ ;  /* 0x000001aabbbb7824 */ /* 0x008fe200078e02ff */
[----:B------:R1:W-:Y:S01]  /*c500*/  STL.64 [R1+0x718], R10 ;  /* 0x0007180a01007387 */ /* 0x0003e20000100a00 */
[----:B------:R-:W3:Y:S03]  /*c510*/  LDC R192, c[0x0][0x268] ;  /* 0x00009a00ffc07b82 */ /* 0x000ee60000000800 */
[----:B------:R0:W-:Y:S01]  /*c520*/  STL.64 [R1+0x9d0], R20 ;  /* 0x0009d01401007387 */ /* 0x0001e20000100a00 */
[----:B--2---:R-:W-:Y:S01]  /*c530*/  IADD3 R22, P0, R167, R8, RZ ;  /* 0x00000008a7167210 */ /* 0x004fe20007f1e0ff */
[----:B----4-:R-:W-:-:S03]  /*c540*/  IMAD R195, R195, 0xd1, RZ ;  /* 0x000000d1c3c37824 */ /* 0x010fc600078e02ff */
[----:B-1----:R-:W1:Y:S01]  /*c550*/  LDC R10, c[0x0][0x268] ;  /* 0x00009a00ff0a7b82 */ /* 0x002e620000000800 */
[----:B0-----:R-:W-:-:S07]  /*c560*/  IADD3 R20, P6, R187, R8, RZ ;  /* 0x00000008bb147210 */ /* 0x001fce0007fde0ff */
[----:B------:R-:W0:Y:S01]  /*c570*/  LDC R187, c[0x0][0x268] ;  /* 0x00009a00ffbb7b82 */ /* 0x000e220000000800 */
[----:B------:R-:W-:Y:S01]  /*c580*/  LEA.HI.X.SX32 R109, R195, R9, 0x1, P5 ;  /* 0x00000009c36d7211 */ /* 0x000fe200028f0eff */
[----:B---3--:R-:W-:-:S04]  /*c590*/  IMAD R192, R192, 0x35, RZ ;  /* 0x00000035c0c07824 */ /* 0x008fc800078e02ff */
[----:B------:R2:W-:Y:S01]  /*c5a0*/  STL.64 [R1+0x710], R108 ;  /* 0x0007106c01007387 */ /* 0x0005e20000100a00 */
[----:B------:R-:W-:Y:S01]  /*c5b0*/  IMAD R202, R202, 0xd3, RZ ;  /* 0x000000d3caca7824 */ /* 0x000fe200078e02ff */
[----:B------:R-:W-:Y:S01]  /*c5c0*/  IADD3 R12, P2, R168, R8, RZ ;  /* 0x00000008a80c7210 */ /* 0x000fe20007f5e0ff */
[----:B------:R-:W3:Y:S01]  /*c5d0*/  LDC R195, c[0x0][0x268] ;  /* 0x00009a00ffc37b82 */ /* 0x000ee20000000800 */
[----:B------:R-:W-:Y:S01]  /*c5e0*/  LEA.HI.X.SX32 R23, R192, R9, 0x1, P0 ;  /* 0x00000009c0177211 */ /* 0x000fe200000f0eff */
[----:B0-----:R-:W-:-:S05]  /*c5f0*/  IMAD R187, R187, 0x1ae, RZ ;  /* 0x000001aebbbb7824 */ /* 0x001fca00078e02ff */
[-C--:B--2---:R-:W-:Y:S02]  /*c600*/  IADD3 R108, P0, R187, R8.reuse, RZ ;  /* 0x00000008bb6c7210 */ /* 0x084fe40007f1e0ff */
[----:B------:R-:W0:Y:S01]  /*c610*/  LDC R187, c[0x0][0x268] ;  /* 0x00009a00ffbb7b82 */ /* 0x000e220000000800 */
[----:B-1----:R-:W-:Y:S01]  /*c620*/  IMAD R10, R10, 0x1a8, RZ ;  /* 0x000001a80a0a7824 */ /* 0x002fe200078e02ff */
[----:B------:R-:W-:Y:S02]  /*c630*/  MOV R219, R15 ;  /* 0x0000000f00db7202 */ /* 0x000fe40000000f00 */
[-C--:B------:R-:W-:Y:S02]  /*c640*/  LEA.HI.X.SX32 R17, R166, R9.reuse, 0x1, P3 ;  /* 0x00000009a6117211 */ /* 0x080fe400018f0eff */
[----:B------:R-:W-:Y:S02]  /*c650*/  IADD3 R10, P5, R10, R8, RZ ;  /* 0x000000080a0a7210 */ /* 0x000fe40007fbe0ff */
[----:B------:R-:W-:-:S02]  /*c660*/  LEA.HI.X.SX32 R15, R202, R9, 0x1, P4 ;  /* 0x00000009ca0f7211 */ /* 0x000fc400020f0eff */
[-C--:B------:R-:W-:Y:S01]  /*c670*/  LEA.HI.X.SX32 R13, R167, R9.reuse, 0x1, P2 ;  /* 0x00000009a70d7211 */ /* 0x080fe200010f0eff */
[----:B0-----:R-:W-:Y:S01]  /*c680*/  IMAD R192, R187, 0xd5, RZ ;  /* 0x000000d5bbc07824 */ /* 0x001fe200078e02ff */
[-C--:B------:R-:W-:Y:S01]  /*c690*/  LEA.HI.X.SX32 R11, R168, R9.reuse, 0x1, P5 ;  /* 0x00000009a80b7211 */ /* 0x080fe200028f0eff */
[----:B------:R-:W0:Y:S01]  /*c6a0*/  LDC R187, c[0x0][0x268] ;  /* 0x00009a00ffbb7b82 */ /* 0x000e220000000800 */
[----:B------:R1:W-:Y:S04]  /*c6b0*/  STL.64 [R1+0x708], R16 ;  /* 0x0007081001007387 */ /* 0x0003e80000100a00 */
[----:B------:R-:W-:Y:S01]  /*c6c0*/  STL.64 [R1+0x700], R14 ;  /* 0x0007000e01007387 */ /* 0x000fe20000100a00 */
[----:B---3--:R-:W-:Y:S02]  /*c6d0*/  IMAD R195, R195, 0x1ac, RZ ;  /* 0x000001acc3c37824 */ /* 0x008fe400078e02ff */
[----:B------:R-:W2:Y:S01]  /*c6e0*/  LDC R202, c[0x0][0x268] ;  /* 0x00009a00ffca7b82 */ /* 0x000ea20000000800 */
[----:B------:R-:W-:Y:S04]  /*c6f0*/  STL.64 [R1+0xb68], R22 ;  /* 0x000b681601007387 */ /* 0x000fe80000100a00 */
[----:B------:R-:W-:Y:S04]  /*c700*/  STL.64 [R1+0x9c8], R12 ;  /* 0x0009c80c01007387 */ /* 0x000fe80000100a00 */
[----:B------:R3:W-:Y:S01]  /*c710*/  STL.64 [R1+0x6f8], R10 ;  /* 0x0006f80a01007387 */ /* 0x0007e20000100a00 */
[----:B-1----:R-:W-:Y:S01]  /*c720*/  IADD3 R16, P3, R169, R8, RZ ;  /* 0x00000008a9107210 */ /* 0x002fe20007f7e0ff */
[----:B0-----:R-:W-:Y:S01]  /*c730*/  IMAD R187, R187, 0x6b, RZ ;  /* 0x0000006bbbbb7824 */ /* 0x001fe200078e02ff */
[----:B---3--:R-:W0:Y:S04]  /*c740*/  LDC R10, c[0x0][0x268] ;  /* 0x00009a00ff0a7b82 */ /* 0x008e280000000800 */
[----:B------:R-:W-:-:S04]  /*c750*/  LEA.HI.X.SX32 R17, R187, R9, 0x1, P3 ;  /* 0x00000009bb117211 */ /* 0x000fc800018f0eff */
[----:B------:R-:W1:Y:S01]  /*c760*/  LDC R187, c[0x0][0x268] ;  /* 0x00009a00ffbb7b82 */ /* 0x000e620000000800 */
[----:B------:R-:W-:-:S05]  /*c770*/  LEA.HI.X.SX32 R21, R192, R9, 0x1, P6 ;  /* 0x00000009c0157211 */ /* 0x000fca00030f0eff */
[----:B------:R-:W-:Y:S01]  /*c780*/  STL.64 [R1+0x6f0], R20 ;  /* 0x0006f01401007387 */ /* 0x000fe20000100a00 */
[----:B0-----:R-:W-:Y:S02]  /*c790*/  IMAD R192, R10, 0x1b0, RZ ;  /* 0x000001b00ac07824 */ /* 0x001fe400078e02ff */
[----:B------:R-:W0:Y:S01]  /*c7a0*/  LDC R10, c[0x0][0x268] ;  /* 0x00009a00ff0a7b82 */ /* 0x000e220000000800 */
[----:B------:R3:W-:Y:S01]  /*c7b0*/  STL.64 [R1+0x9c0], R16 ;  /* 0x0009c01001007387 */ /* 0x0007e20000100a00 */
[-C--:B------:R-:W-:Y:S02]  /*c7c0*/  IADD3 R14, P4, R195, R8.reuse, RZ ;  /* 0x00000008c30e7210 */ /* 0x080fe40007f9e0ff */
[----:B---3--:R-:W-:Y:S01]  /*c7d0*/  IADD3 R16, P3, R192, R8, RZ ;  /* 0x00000008c0107210 */ /* 0x008fe20007f7e0ff */
[----:B-1----:R-:W-:-:S03]  /*c7e0*/  IMAD R192, R187, 0xd7, RZ ;  /* 0x000000d7bbc07824 */ /* 0x002fc600078e02ff */
[----:B------:R-:W1:Y:S01]  /*c7f0*/  LDC R187, c[0x0][0x268] ;  /* 0x00009a00ffbb7b82 */ /* 0x000e620000000800 */
[----:B------:R-:W-:Y:S01]  /*c800*/  LEA.HI.X.SX32 R15, R169, R9, 0x1, P4 ;  /* 0x00000009a90f7211 */ /* 0x000fe200020f0eff */
[----:B0-----:R-:W-:-:S04]  /*c810*/  IMAD R10, R10, 0x1b2, RZ ;  /* 0x000001b20a0a7824 */ /* 0x001fc800078e02ff */
[----:B------:R0:W-:Y:S02]  /*c820*/  STL.64 [R1+0x6e8], R14 ;  /* 0x0006e80e01007387 */ /* 0x0001e40000100a00 */
[----:B0-----:R-:W-:Y:S02]  /*c830*/  IADD3 R14, P4, R10, R8, RZ ;  /* 0x000000080a0e7210 */ /* 0x001fe40007f9e0ff */
[----:B------:R-:W0:Y:S01]  /*c840*/  LDC R10, c[0x0][0x268] ;  /* 0x00009a00ff0a7b82 */ /* 0x000e220000000800 */
[----:B-1----:R-:W-:-:S07]  /*c850*/  IMAD R195, R187, 0x1b, RZ ;  /* 0x0000001bbbc37824 */ /* 0x002fce00078e02ff */
[----:B------:R-:W1:Y:S01]  /*c860*/  LDC R187, c[0x0][0x268] ;  /* 0x00009a00ffbb7b82 */ /* 0x000e620000000800 */
[-C--:B------:R-:W-:Y:S02]  /*c870*/  IADD3 R12, P2, R170, R8.reuse, RZ ;  /* 0x00000008aa0c7210 */ /* 0x080fe40007f5e0ff */
[-C--:B------:R-:W-:Y:S02]  /*c880*/  LEA.HI.X.SX32 R109, R192, R9.reuse, 0x1, P0 ;  /* 0x00000009c06d7211 */ /* 0x080fe400000f0eff */
[-C--:B------:R-:W-:Y:S02]  /*c890*/  LEA.HI.X.SX32 R13, R195, R9.reuse, 0x1, P2 ;  /* 0x00000009c30d7211 */ /* 0x080fe400010f0eff */
[-C--:B------:R-:W-:Y:S01]  /*c8a0*/  IADD3 R22, P5, R171, R8.reuse, RZ ;  /* 0x00000008ab167210 */ /* 0x080fe20007fbe0ff */
[----:B------:R-:W-:Y:S01]  /*c8b0*/  STL.64 [R1+0x6e0], R108 ;  /* 0x0006e06c01007387 */ /* 0x000fe20000100a00 */
[-C--:B------:R-:W-:Y:S01]  /*c8c0*/  IADD3 R20, P6, R172, R8.reuse, RZ ;  /* 0x00000008ac147210 */ /* 0x080fe20007fde0ff */
[----:B--2---:R-:W-:Y:S01]  /*c8d0*/  IMAD R202, R202, 0xd9, RZ ;  /* 0x000000d9caca7824 */ /* 0x004fe200078e02ff */
[-C--:B------:R-:W-:Y:S01]  /*c8e0*/  LEA.HI.X.SX32 R23, R170, R9.reuse, 0x1, P5 ;  /* 0x00000009aa177211 */ /* 0x080fe200028f0eff */
[----:B------:R2:W-:Y:S01]  /*c8f0*/  STL.64 [R1+0xc30], R12 ;  /* 0x000c300c01007387 */ /* 0x0005e20000100a00 */
[----:B------:R-:W-:Y:S01]  /*c900*/  LEA.HI.X.SX32 R17, R172, R9, 0x1, P3 ;  /* 0x00000009ac117211 */ /* 0x000fe200018f0eff */
[----:B------:R-:W3:Y:S01]  /*c910*/  LDC R195, c[0x0][0x268] ;  /* 0x00009a00ffc37b82 */ /* 0x000ee20000000800 */
[----:B0-----:R-:W-:Y:S01]  /*c920*/  IMAD R192, R10, 0x1b4, RZ ;  /* 0x000001b40ac07824 */ /* 0x001fe200078e02ff */
[----:B------:R0:W-:Y:S04]  /*c930*/  STL.64 [R1+0xb60], R22 ;  /* 0x000b601601007387 */ /* 0x0001e80000100a00 */
[-C--:B--2---:R-:W-:Y:S01]  /*c940*/  IADD3 R12, P2, R192, R8.reuse, RZ ;  /* 0x00000008c00c7210 */ /* 0x084fe20007f5e0ff */
[----:B-1----:R-:W-:Y:S01]  /*c950*/  IMAD R187, R187, 0x1b6, RZ ;  /* 0x000001b6bbbb7824 */ /* 0x002fe200078e02ff */
[----:B------:R-:W1:Y:S04]  /*c960*/  LDC R192, c[0x0][0x268] ;  /* 0x00009a00ffc07b82 */ /* 0x000e680000000800 */
[----:B0-----:R-:W-:-:S04]  /*c970*/  IADD3 R22, P5, R187, R8, RZ ;  /* 0x00000008bb167210 */ /* 0x001fc80007fbe0ff */
[----:B------:R-:W0:Y:S01]  /*c980*/  LDC R187, c[0x0][0x268] ;  /* 0x00009a00ffbb7b82 */ /* 0x000e220000000800 */
[----:B------:R-:W-:Y:S02]  /*c990*/  IADD3 R10, P0, R173, R8, RZ ;  /* 0x00000008ad0a7210 */ /* 0x000fe40007f1e0ff */
[-C--:B------:R-:W-:Y:S02]  /*c9a0*/  LEA.HI.X.SX32 R21, R171, R9.reuse, 0x1, P6 ;  /* 0x00000009ab157211 */ /* 0x080fe400030f0eff */
[----:B------:R-:W-:-:S03]  /*c9b0*/  LEA.HI.X.SX32 R15, R202, R9, 0x1, P4 ;  /* 0x00000009ca0f7211 */ /* 0x000fc600020f0eff */
[----:B------:R-:W-:Y:S01]  /*c9c0*/  STL.64 [R1+0x9b8], R20 ;  /* 0x0009b81401007387 */ /* 0x000fe20000100a00 */
[----:B-1----:R-:W-:-:S03]  /*c9d0*/  IMAD R192, R192, 0x6d, RZ ;  /* 0x0000006dc0c07824 */ /* 0x002fc600078e02ff */
[----:B------:R-:W-:Y:S02]  /*c9e0*/  STL.64 [R1+0x6d8], R16 ;  /* 0x0006d81001007387 */ /* 0x000fe40000100a00 */
[----:B------:R-:W-:Y:S01]  /*c9f0*/  LEA.HI.X.SX32 R11, R192, R9, 0x1, P0 ;  /* 0x00000009c00b7211 */ /* 0x000fe200000f0eff */
[----:B0-----:R-:W-:Y:S01]  /*ca00*/  IMAD R187, R187, 0x1ba, RZ ;  /* 0x000001babbbb7824 */ /* 0x001fe200078e02ff */
[----:B------:R-:W-:Y:S01]  /*ca10*/  STL.64 [R1+0x6d0], R14 ;  /* 0x0006d00e01007387 */ /* 0x000fe20000100a00 */
[----:B------:R-:W0:Y:S03]  /*ca20*/  LDC R192, c[0x0][0x268] ;  /* 0x00009a00ffc07b82 */ /* 0x000e260000000800 */
[----:B------:R1:W-:Y:S02]  /*ca30*/  STL.64 [R1+0x9b0], R10 ;  /* 0x0009b00a01007387 */ /* 0x0003e40000100a00 */
[----:B-1----:R-:W-:-:S03]  /*ca40*/  IADD3 R10, P0, R187, R8, RZ ;  /* 0x00000008bb0a7210 */ /* 0x002fc60007f1e0ff */
[----:B------:R-:W1:Y:S01]  /*ca50*/  LDC R187, c[0x0][0x268] ;  /* 0x00009a00ffbb7b82 */ /* 0x000e620000000800 */
[----:B------:R-:W-:Y:S01]  /*ca60*/  IADD3 R20, P6, R174, R8, RZ ;  /* 0x00000008ae147210 */ /* 0x000fe20007fde0ff */
[----:B0-----:R-:W-:-:S06]  /*ca70*/  IMAD R202, R192, 0xdb, RZ ;  /* 0x000000dbc0ca7824 */ /* 0x001fcc00078e02ff */
[----:B------:R-:W0:Y:S01]  /*ca80*/  LDC R192, c[0x0][0x268] ;  /* 0x00009a00ffc07b82 */ /* 0x000e220000000800 */
[----:B-1----:R-:W-:-:S05]  /*ca90*/  IMAD R187, R187, 0x37, RZ ;  /* 0x00000037bbbb7824 */ /* 0x002fca00078e02ff */
[-C--:B------:R-:W-:Y:S02]  /*caa0*/  LEA.HI.X.SX32 R21, R187, R9.reuse, 0x1, P6 ;  /* 0x00000009bb157211 */ /* 0x080fe400030f0eff */
[----:B------:R-:W1:Y:S01]  /*cab0*/  LDC R187, c[0x0][0x268] ;  /* 0x00009a00ffbb7b82 */ /* 0x000e620000000800 */
[-C--:B------:R-:W-:Y:S01]  /*cac0*/  LEA.HI.X.SX32 R13, R173, R9.reuse, 0x1, P2 ;  /* 0x00000009ad0d7211 */ /* 0x080fe200010f0eff */
[----:B0-----:R-:W-:Y:S01]  /*cad0*/  IMAD R192, R192, 0x1be, RZ ;  /* 0x000001bec0c07824 */ /* 0x001fe200078e02ff */
[----:B------:R-:W-:-:S03]  /*cae0*/  LEA.HI.X.SX32 R23, R202, R9, 0x1, P5 ;  /* 0x00000009ca177211 */ /* 0x000fc600028f0eff */
[----:B------:R-:W-:Y:S01]  /*caf0*/  STL.64 [R1+0x6c8], R12 ;  /* 0x0006c80c01007387 */ /* 0x000fe20000100a00 */
[----:B---3--:R-:W-:Y:S01]  /*cb00*/  IMAD R195, R195, 0x1b8, RZ ;  /* 0x000001b8c3c37824 */ /* 0x008fe200078e02ff */
[-C--:B------:R-:W-:Y:S01]  /*cb10*/  IADD3 R16, P3, R175, R8.reuse, RZ ;  /* 0x00000008af107210 */ /* 0x080fe20007f7e0ff */
[----:B------:R-:W0:Y:S01]  /*cb20*/  LDC R202, c[0x0][0x268] ;  /* 0x00009a00ffca7b82 */ /* 0x000e220000000800 */
[----:B------:R2:W-:Y:S02]  /*cb30*/  STL.64 [R1+0x6c0], R22 ;  /* 0x0006c01601007387 */ /* 0x0005e40000100a00 */
[----:B--2---:R-:W-:Y:S01]  /*cb40*/  IADD3 R22, P6, R192, R8, RZ ;  /* 0x00000008c0167210 */ /* 0x004fe20007fde0ff */
[----:B-1----:R-:W-:-:S04]  /*cb50*/  IMAD R192, R187, 0xdd, RZ ;  /* 0x000000ddbbc07824 */ /* 0x002fc800078e02ff */
[----:B------:R-:W1:Y:S01]  /*cb60*/  LDC R187, c[0x0][0x268] ;  /* 0x00009a00ffbb7b82 */ /* 0x000e620000000800 */
[----:B------:R-:W-:Y:S02]  /*cb70*/  LEA.HI.X.SX32 R11, R192, R9, 0x1, P0 ;  /* 0x00000009c00b7211 */ /* 0x000fe400000f0eff */
[----:B------:R-:W-:-:S05]  /*cb80*/  IADD3 R14, P4, R195, R8, RZ ;  /* 0x00000008c30e7210 */ /* 0x000fca0007f9e0ff */
[----:B------:R-:W2:Y:S01]  /*cb90*/  LDC R195, c[0x0][0x268] ;  /* 0x00009a00ffc37b82 */ /* 0x000ea20000000800 */
[----:B-1----:R-:W-:-:S07]  /*cba0*/  IMAD R192, R187, 0x6f, RZ ;  /* 0x0000006fbbc07824 */ /* 0x002fce00078e02ff */
[----:B------:R-:W1:Y:S01]  /*cbb0*/  LDC R187, c[0x0][0x268] ;  /* 0x00009a00ffbb7b82 */ /* 0x000e620000000800 */
[----:B------:R-:W-:-:S04]  /*cbc0*/  IADD3 R12, P2, R176, R8, RZ ;  /* 0x00000008b00c7210 */ /* 0x000fc80007f5e0ff */
[-C--:B------:R-:W-:Y:S01]  /*cbd0*/  LEA.HI.X.SX32 R13, R192, R9.reuse, 0x1, P2 ;  /* 0x00000009c00d7211 */ /* 0x080fe200010f0eff */
[----:B--2---:R-:W-:Y:S02]  /*cbe0*/  IMAD R195, R195, 0x1bc, RZ ;  /* 0x000001bcc3c37824 */ /* 0x004fe400078e02ff */
[----:B-1----:R-:W-:Y:S02]  /*cbf0*/  IMAD R192, R187, 0xdf, RZ ;  /* 0x000000dfbbc07824 */ /* 0x002fe400078e02ff */
[----:B------:R-:W1:Y:S01]  /*cc00*/  LDC R187, c[0x0][0x268] ;  /* 0x00009a00ffbb7b82 */ /* 0x000e620000000800 */
[----:B------:R-:W-:Y:S02]  /*cc10*/  IADD3 R108, P5, R195, R8, RZ ;  /* 0x00000008c36c7210 */ /* 0x000fe40007fbe0ff */
[-C--:B------:R-:W-:Y:S02]  /*cc20*/  LEA.HI.X.SX32 R17, R174, R9.reuse, 0x1, P3 ;  /* 0x00000009ae117211 */ /* 0x080fe400018f0eff */
[-C--:B------:R-:W-:Y:S01]  /*cc30*/  LEA.HI.X.SX32 R15, R175, R9.reuse, 0x1, P4 ;  /* 0x00000009af0f7211 */ /* 0x080fe200020f0eff */
[----:B------:R2:W-:Y:S01]  /*cc40*/  STL.64 [R1+0xb58], R20 ;  /* 0x000b581401007387 */ /* 0x0005e20000100a00 */
[-C--:B------:R-:W-:Y:S01]  /*cc50*/  LEA.HI.X.SX32 R109, R176, R9.reuse, 0x1, P5 ;  /* 0x00000009b06d7211 */ /* 0x080fe200028f0eff */
[----:B------:R-:W3:Y:S02]  /*cc60*/  LDC R195, c[0x0][0x268] ;  /* 0x00009a00ffc37b82 */ /* 0x000ee40000000800 */
[----:B------:R-:W-:Y:S01]  /*cc70*/  STL.64 [R1+0x9a8], R16 ;  /* 0x0009a81001007387 */ /* 0x000fe20000100a00 */
[----:B------:R-:W-:-:S03]  /*cc80*/  LEA.HI.X.SX32 R23, R192, R9, 0x1, P6 ;  /* 0x00000009c0177211 */ /* 0x000fc600030f0eff */
[----:B------:R-:W-:Y:S02]  /*cc90*/  STL.64 [R1+0x6b8], R14 ;  /* 0x0006b80e01007387 */ /* 0x000fe40000100a00 */
[----:B------:R-:W4:Y:S02]  /*cca0*/  LDC R192, c[0x0][0x268] ;  /* 0x00009a00ffc07b82 */ /* 0x000f240000000800 */
[----:B------:R0:W-:Y:S01]  /*ccb0*/  STL.64 [R1+0x6b0], R10 ;  /* 0x0006b00a01007387 */ /* 0x0001e20000100a00 */
[----:B-1----:R-:W-:-:S03]  /*ccc0*/  IMAD R187, R187, 0x1c2, RZ ;  /* 0x000001c2bbbb7824 */ /* 0x002fc600078e02ff */
[----:B------:R-:W-:Y:S04]  /*ccd0*/  STL.64 [R1+0x9a0], R12 ;  /* 0x0009a00c01007387 */ /* 0x000fe80000100a00 */
[----:B------:R1:W-:Y:S01]  /*cce0*/  STL.64 [R1+0x6a8], R108 ;  /* 0x0006a86c01007387 */ /* 0x0003e20000100a00 */
[-C--:B--2---:R-:W-:Y:S01]  /*ccf0*/  IADD3 R20, P3, R178, R8.reuse, RZ ;  /* 0x00000008b2147210 */ /* 0x084fe20007f7e0ff */
[----:B0-----:R-:W0:Y:S01]  /*cd00*/  LDC R10, c[0x0][0x268] ;  /* 0x00009a00ff0a7b82 */ /* 0x001e220000000800 */
[----:B-1----:R-:W-:-:S07]  /*cd10*/  IADD3 R108, P6, R187, R8, RZ ;  /* 0x00000008bb6c7210 */ /* 0x002fce0007fde0ff */
[----:B------:R-:W1:Y:S01]  /*cd20*/  LDC R187, c[0x0][0x268] ;  /* 0x00009a00ffbb7b82 */ /* 0x000e620000000800 */
[----:B---3--:R-:W-:Y:S02]  /*cd30*/  LEA R195, R195, -R195, 0x3 ;  /* 0x800000c3c3c37211 */ /* 0x008fe400078e18ff */
[----:B------:R-:W-:Y:S02]  /*cd40*/  IADD3 R16, P4, R179, R8, RZ ;  /* 0x00000008b3107210 */ /* 0x000fe40007f9e0ff */
[-C--:B------:R-:W-:Y:S01]  /*cd50*/  LEA.HI.X.SX32 R219, R195, R9.reuse, 0x1, P1 ;  /* 0x00000009c3db7211 */ /* 0x080fe200008f0eff */
[----:B----4-:R-:W-:Y:S01]  /*cd60*/  IMAD R192, R192, 0x1c4, RZ ;  /* 0x000001c4c0c07824 */ /* 0x010fe200078e02ff */
[-C--:B------:R-:W-:Y:S01]  /*cd70*/  LEA.HI.X.SX32 R21, R177, R9.reuse, 0x1, P3 ;  /* 0x00000009b1157211 */ /* 0x080fe200018f0eff */
[----:B------:R-:W2:Y:S01]  /*cd80*/  LDC R195, c[0x0][0x268] ;  /* 0x00009a00ffc37b82 */ /* 0x000ea20000000800 */
[----:B------:R-:W-:Y:S01]  /*cd90*/  LEA.HI.X.SX32 R17, R178, R9, 0x1, P4 ;  /* 0x00000009b2117211 */ /* 0x000fe200020f0eff */
[----:B------:R-:W-:Y:S04]  /*cda0*/  STL.64 [R1+0x6a0], R22 ;  /* 0x0006a01601007387 */ /* 0x000fe80000100a00 */
[----:B------:R-:W-:Y:S04]  /*cdb0*/  STL [R1+0xcc4], R219 ;  /* 0x000cc4db01007387 */ /* 0x000fe80000100800 */
[----:B------:R3:W-:Y:S01]  /*cdc0*/  STL.64 [R1+0xc90], R20 ;  /* 0x000c901401007387 */ /* 0x0007e20000100a00 */
[----:B-1----:R-:W-:-:S03]  /*cdd0*/  IMAD R187, R187, 0x1c6, RZ ;  /* 0x000001c6bbbb7824 */ /* 0x002fc600078e02ff */
[----:B------:R1:W-:Y:S01]  /*cde0*/  STL.64 [R1+0xc28], R16 ;  /* 0x000c281001007387 */ /* 0x0003e20000100a00 */
[-C--:B---3--:R-:W-:Y:S02]  /*cdf0*/  IADD3 R20, P3, R192, R8.reuse, RZ ;  /* 0x00000008c0147210 */ /* 0x088fe40007f7e0ff */
[----:B------:R-:W3:Y:S01]  /*ce00*/  LDC R192, c[0x0][0x268] ;  /* 0x00009a00ffc07b82 */ /* 0x000ee20000000800 */
[----:B-1----:R-:W-:-:S07]  /*ce10*/  IADD3 R16, P4, R187, R8, RZ ;  /* 0x00000008bb107210 */ /* 0x002fce0007f9e0ff */
[----:B------:R-:W1:Y:S01]  /*ce20*/  LDC R187, c[0x0][0x268] ;  /* 0x00009a00ffbb7b82 */ /* 0x000e620000000800 */
[----:B--2---:R-:W-:Y:S01]  /*ce30*/  IMAD R195, R195, 0xe1, RZ ;  /* 0x000000e1c3c37824 */ /* 0x004fe200078e02ff */
[----:B------:R-:W-:-:S04]  /*ce40*/  IADD3 R22, P1, R182, R8, RZ ;  /* 0x00000008b6167210 */ /* 0x000fc80007f3e0ff */
[----:B------:R-:W-:Y:S02]  /*ce50*/  LEA.HI.X.SX32 R109, R195, R9, 0x1, P6 ;  /* 0x00000009c36d7211 */ /* 0x000fe400030f0eff */
[----:B------:R-:W2:Y:S01]  /*ce60*/  LDC R195, c[0x0][0x268] ;  /* 0x00009a00ffc37b82 */ /* 0x000ea20000000800 */
[----:B---3--:R-:W-:Y:S02]  /*ce70*/  IMAD R192, R192, 0x1ca, RZ ;  /* 0x000001cac0c07824 */ /* 0x008fe400078e02ff */
[----:B-1----:R-:W-:-:S03]  /*ce80*/  IMAD R187, R187, 0x71, RZ ;  /* 0x00000071bbbb7824 */ /* 0x002fc600078e02ff */
[----:B------:R-:W-:Y:S02]  /*ce90*/  IADD3 R110, P6, R192, R8, RZ ;  /* 0x00000008c06e7210 */ /* 0x000fe40007fde0ff */
[----:B------:R-:W1:Y:S01]  /*cea0*/  LDC R192, c[0x0][0x268] ;  /* 0x00009a00ffc07b82 */ /* 0x000e620000000800 */
[----:B------:R-:W-:Y:S01]  /*ceb0*/  LEA.HI.X.SX32 R23, R187, R9, 0x1, P1 ;  /* 0x00000009bb177211 */ /* 0x000fe200008f0eff */
[----:B0-----:R-:W-:-:S06]  /*cec0*/  IMAD R10, R10, 0x1c0, RZ ;  /* 0x000001c00a0a7824 */ /* 0x001fcc00078e02ff */
[----:B------:R-:W0:Y:S01]  /*ced0*/  LDC R187, c[0x0][0x268] ;  /* 0x00009a00ffbb7b82 */ /* 0x000e220000000800 */
[-C--:B------:R-:W-:Y:S02]  /*cee0*/  IADD3 R14, P0, R180, R8.reuse, RZ ;  /* 0x00000008b40e7210 */ /* 0x080fe40007f1e0ff */
[-C--:B------:R-:W-:Y:S02]  /*cef0*/  IADD3 R12, P2, R181, R8.reuse, RZ ;  /* 0x00000008b50c7210 */ /* 0x080fe40007f5e0ff */
[----:B------:R-:W-:Y:S02]  /*cf00*/  IADD3 R10, P5, R10, R8, RZ ;  /* 0x000000080a0a7210 */ /* 0x000fe40007fbe0ff */
[-C--:B------:R-:W-:Y:S02]  /*cf10*/  LEA.HI.X.SX32 R15, R179, R9.reuse, 0x1, P0 ;  /* 0x00000009b30f7211 */ /* 0x080fe400000f0eff */
[-C--:B------:R-:W-:Y:S02]  /*cf20*/  LEA.HI.X.SX32 R13, R180, R9.reuse, 0x1, P2 ;  /* 0x00000009b40d7211 */ /* 0x080fe400010f0eff */
[----:B------:R-:W-:Y:S01]  /*cf30*/  LEA.HI.X.SX32 R11, R181, R9, 0x1, P5 ;  /* 0x00000009b50b7211 */ /* 0x000fe200028f0eff */
[----:B------:R3:W-:Y:S01]  /*cf40*/  STL.64 [R1+0xb50], R14 ;  /* 0x000b500e01007387 */ /* 0x0007e20000100a00 */
[----:B--2---:R-:W-:-:S03]  /*cf50*/  IMAD R195, R195, 0xe3, RZ ;  /* 0x000000e3c3c37824 */ /* 0x004fc600078e02ff */
[----:B------:R-:W-:Y:S04]  /*cf60*/  STL.64 [R1+0x998], R12 ;  /* 0x0009980c01007387 */ /* 0x000fe80000100a00 */
[----:B------:R2:W-:Y:S01]  /*cf70*/  STL.64 [R1+0x698], R10 ;  /* 0x0006980a01007387 */ /* 0x0005e20000100a00 */
[-C--:B------:R-:W-:Y:S01]  /*cf80*/  LEA.HI.X.SX32 R21, R182, R9.reuse, 0x1, P3 ;  /* 0x00000009b6157211 */ /* 0x080fe200018f0eff */
[----:B-1----:R-:W-:Y:S01]  /*cf90*/  IMAD R192, R192, 0x1ce, RZ ;  /* 0x000001cec0c07824 */ /* 0x002fe200078e02ff */
[-C--:B------:R-:W-:Y:S01]  /*cfa0*/  LEA.HI.X.SX32 R17, R195, R9.reuse, 0x1, P4 ;  /* 0x00000009c3117211 */ /* 0x080fe200020f0eff */
[----:B0-----:R-:W-:Y:S01]  /*cfb0*/  IMAD R187, R187, 0x39, RZ ;  /* 0x00000039bbbb7824 */ /* 0x001fe200078e02ff */
[----:B------:R-:W0:Y:S01]  /*cfc0*/  LDC R195, c[0x0][0x268] ;  /* 0x00009a00ffc37b82 */ /* 0x000e220000000800 */
[----:B---3--:R-:W-:Y:S01]  /*cfd0*/  IADD3 R14, P0, R184, R8, RZ ;  /* 0x00000008b80e7210 */ /* 0x008fe20007f1e0ff */
[----:B------:R-:W-:Y:S06]  /*cfe0*/  STL.64 [R1+0x690], R108 ;  /* 0x0006906c01007387 */ /* 0x000fec0000100a00 */
[----:B--2---:R-:W1:Y:S01]  /*cff0*/  LDC R10, c[0x0][0x268] ;  /* 0x00009a00ff0a7b82 */ /* 0x004e620000000800 */
[----:B------:R-:W-:Y:S01]  /*d000*/  STL.64 [R1+0x990], R22 ;  /* 0x0009901601007387 */ /* 0x000fe20000100a00 */
[----:B------:R-:W-:-:S03]  /*d010*/  LEA.HI.X.SX32 R15, R187, R9, 0x1, P0 ;  /* 0x00000009bb0f7211 */ /* 0x000fc600000f0eff */
[----:B------:R2:W-:Y:S03]  /*d020*/  STL.64 [R1+0x688], R20 ;  /* 0x0006881401007387 */ /* 0x0005e60000100a00 */
[----:B------:R-:W3:Y:S01]  /*d030*/  LDC R187, c[0x0][0x268] ;  /* 0x00009a00ffbb7b82 */ /* 0x000ee20000000800 */
[----:B--2---:R-:W-:-:S07]  /*d040*/  IADD3 R20, P4, R192, R8, RZ ;  /* 0x00000008c0147210 */ /* 0x004fce0007f9e0ff */
[----:B------:R-:W2:Y:S01]  /*d050*/  LDC R192, c[0x0][0x268] ;  /* 0x00009a00ffc07b82 */ /* 0x000ea20000000800 */
[-C--:B------:R-:W-:Y:S01]  /*d060*/  IADD3 R12, P2, R185, R8.reuse, RZ ;  /* 0x00000008b90c7210 */ /* 0x080fe20007f5e0ff */
[----:B-1----:R-:W-:Y:S02]  /*d070*/  IMAD R10, R10, 0x1c8, RZ ;  /* 0x000001c80a0a7824 */ /* 0x002fe400078e02ff */
[----:B------:R-:W-:Y:S02]  /*d080*/  IMAD R202, R202, 0x1cc, RZ ;  /* 0x000001cccaca7824 */ /* 0x000fe400078e02ff */
[----:B0-----:R-:W-:Y:S01]  /*d090*/  IMAD R195, R195, 0xe5, RZ ;  /* 0x000000e5c3c37824 */ /* 0x001fe200078e02ff */
[-C--:B------:R-:W-:Y:S02]  /*d0a0*/  IADD3 R10, P5, R10, R8.reuse, RZ ;  /* 0x000000080a0a7210 */ /* 0x080fe40007fbe0ff */
[-C--:B------:R-:W-:Y:S02]  /*d0b0*/  LEA.HI.X.SX32 R13, R184, R9.reuse, 0x1, P2 ;  /* 0x00000009b80d7211 */ /* 0x080fe400010f0eff */
[-C--:B------:R-:W-:Y:S01]  /*d0c0*/  LEA.HI.X.SX32 R11, R185, R9.reuse, 0x1, P5 ;  /* 0x00000009b90b7211 */ /* 0x080fe200028f0eff */
[----:B------:R0:W-:Y:S01]  /*d0d0*/  STL.64 [R1+0x680], R16 ;  /* 0x0006801001007387 */ /* 0x0001e20000100a00 */
[-C--:B------:R-:W-:Y:S01]  /*d0e0*/  IADD3 R22, P3, R202, R8.reuse, RZ ;  /* 0x00000008ca167210 */ /* 0x080fe20007f7e0ff */
[----:B---3--:R-:W-:Y:S01]  /*d0f0*/  IMAD R187, R187, 0x1d2, RZ ;  /* 0x000001d2bbbb7824 */ /* 0x008fe200078e02ff */
[----:B------:R-:W-:Y:S01]  /*d100*/  LEA.HI.X.SX32 R111, R195, R9, 0x1, P6 ;  /* 0x00000009c36f7211 */ /* 0x000fe200030f0eff */
[----:B------:R-:W1:Y:S01]  /*d110*/  LDC R202, c[0x0][0x268] ;  /* 0x00009a00ffca7b82 */ /* 0x000e620000000800 */
[----:B------:R-:W-:Y:S01]  /*d120*/  IADD3 R108, P1, R186, R8, RZ ;  /* 0x00000008ba6c7210 */ /* 0x000fe20007f3e0ff */
[----:B------:R-:W-:Y:S01]  /*d130*/  STL.64 [R1+0xb48], R14 ;  /* 0x000b480e01007387 */ /* 0x000fe20000100a00 */
[----:B--2---:R-:W-:-:S03]  /*d140*/  IMAD R192, R192, 0x73, RZ ;  /* 0x00000073c0c07824 */ /* 0x004fc600078e02ff */
[----:B------:R-:W-:Y:S02]  /*d150*/  STL.64 [R1+0x988], R12 ;  /* 0x0009880c01007387 */ /* 0x000fe40000100a00 */
[----:B------:R-:W2:Y:S02]  /*d160*/  LDC R195, c[0x0][0x268] ;  /* 0x00009a00ffc37b82 */ /* 0x000ea40000000800 */
[----:B------:R3:W-:Y:S01]  /*d170*/  STL.64 [R1+0x678], R10 ;  /* 0x0006780a01007387 */ /* 0x0007e20000100a00 */
[----:B------:R-:W-:-:S03]  /*d180*/  LEA.HI.X.SX32 R109, R192, R9, 0x1, P1 ;  /* 0x00000009c06d7211 */ /* 0x000fc600008f0eff */
[----:B------:R4:W-:Y:S02]  /*d190*/  STL.64 [R1+0x670], R110 ;  /* 0x0006706e01007387 */ /* 0x0009e40000100a00 */
[----:B------:R-:W2:Y:S01]  /*d1a0*/  LDC R192, c[0x0][0x268] ;  /* 0x00009a00ffc07b82 */ /* 0x000ea20000000800 */
[----:B------:R-:W-:Y:S01]  /*d1b0*/  LEA.HI.X.SX32 R23, R186, R9, 0x1, P3 ;  /* 0x00000009ba177211 */ /* 0x000fe200018f0eff */
[----:B-1----:R-:W-:Y:S01]  /*d1c0*/  IMAD R202, R202, 0xe7, RZ ;  /* 0x000000e7caca7824 */ /* 0x002fe200078e02ff */
[----:B0-----:R-:W-:-:S05]  /*d1d0*/  IADD3 R16, P0, R188, R8, RZ ;  /* 0x00000008bc107210 */ /* 0x001fca0007f1e0ff */
[----:B---3--:R-:W0:Y:S01]  /*d1e0*/  LDC R10, c[0x0][0x268] ;  /* 0x00009a00ff0a7b82 */ /* 0x008e220000000800 */
[----:B----4-:R-:W-:-:S07]  /*d1f0*/  IADD3 R110, P1, R187, R8, RZ ;  /* 0x00000008bb6e7210 */ /* 0x010fce0007f3e0ff */
[----:B------:R-:W1:Y:S01]  /*d200*/  LDC R187, c[0x0][0x268] ;  /* 0x00009a00ffbb7b82 */ /* 0x000e620000000800 */
[----:B------:R-:W-:Y:S01]  /*d210*/  LEA.HI.X.SX32 R21, R202, R9, 0x1, P4 ;  /* 0x00000009ca157211 */ /* 0x000fe200020f0eff */
[----:B------:R-:W-:Y:S01]  /*d220*/  STL.64 [R1+0x980], R108 ;  /* 0x0009806c01007387 */ /* 0x000fe20000100a00 */
[----:B--2---:R-:W-:-:S03]  /*d230*/  IMAD R192, R192, 0x1d, RZ ;  /* 0x0000001dc0c07824 */ /* 0x004fc600078e02ff */
[----:B------:R2:W-:Y:S01]  /*d240*/  STL.64 [R1+0x668], R22 ;  /* 0x0006681601007387 */ /* 0x0005e20000100a00 */
[----:B------:R-:W-:Y:S01]  /*d250*/  IMAD R195, R195, 0x1d4, RZ ;  /* 0x000001d4c3c37824 */ /* 0x000fe200078e02ff */
[-C--:B------:R-:W-:Y:S01]  /*d260*/  IADD3 R14, P2, R189, R8.reuse, RZ ;  /* 0x00000008bd0e7210 */ /* 0x080fe20007f5e0ff */
[----:B------:R-:W3:Y:S01]  /*d270*/  LDC R202, c[0x0][0x268] ;  /* 0x00009a00ffca7b82 */ /* 0x000ee20000000800 */
[----:B------:R-:W-:Y:S01]  /*d280*/  LEA.HI.X.SX32 R17, R192, R9, 0x1, P0 ;  /* 0x00000009c0117211 */ /* 0x000fe200000f0eff */
[----:B------:R4:W-:Y:S01]  /*d290*/  STL.64 [R1+0x660], R20 ;  /* 0x0006601401007387 */ /* 0x0009e20000100a00 */
[----:B-1----:R-:W-:Y:S01]  /*d2a0*/  IMAD R187, R187, 0x1d6, RZ ;  /* 0x000001d6bbbb7824 */ /* 0x002fe200078e02ff */
[----:B--2---:R-:W-:-:S04]  /*d2b0*/  IADD3 R22, P4, R195, R8, RZ ;  /* 0x00000008c3167210 */ /* 0x004fc80007f9e0ff */
[----:B------:R-:W1:Y:S01]  /*d2c0*/  LDC R192, c[0x0][0x268] ;  /* 0x00009a00ffc07b82 */ /* 0x000e620000000800 */
[----:B----4-:R-:W-:-:S07]  /*d2d0*/  IADD3 R20, P0, R187, R8, RZ ;  /* 0x00000008bb147210 */ /* 0x010fce0007f1e0ff */
[----:B------:R-:W2:Y:S01]  /*d2e0*/  LDC R187, c[0x0][0x268] ;  /* 0x00009a00ffbb7b82 */ /* 0x000ea20000000800 */
[----:B------:R-:W-:-:S07]  /*d2f0*/  IADD3 R108, P3, R191, R8, RZ ;  /* 0x00000008bf6c7210 */ /* 0x000fce0007f7e0ff */
[----:B------:R-:W4:Y:S01]  /*d300*/  LDC R195, c[0x0][0x268] ;  /* 0x00009a00ffc37b82 */ /* 0x000f220000000800 */
[----:B------:R-:W-:Y:S01]  /*d310*/  IADD3 R12, P5, R190, R8, RZ ;  /* 0x00000008be0c7210 */ /* 0x000fe20007fbe0ff */
[----:B0-----:R-:W-:Y:S02]  /*d320*/  IMAD R10, R10, 0x1d0, RZ ;  /* 0x000001d00a0a7824 */ /* 0x001fe400078e02ff */
[----:B--2---:R-:W-:-:S05]  /*d330*/  IMAD R187, R187, 0x75, RZ ;  /* 0x00000075bbbb7824 */ /* 0x004fca00078e02ff */
[-C--:B------:R-:W-:Y:S02]  /*d340*/  LEA.HI.X.SX32 R109, R187, R9.reuse, 0x1, P3 ;  /* 0x00000009bb6d7211 */ /* 0x080fe400018f0eff */
[----:B------:R-:W0:Y:S01]  /*d350*/  LDC R187, c[0x0][0x268] ;  /* 0x00009a00ffbb7b82 */ /* 0x000e220000000800 */
[-C--:B------:R-:W-:Y:S01]  /*d360*/  LEA.HI.X.SX32 R15, R188, R9.reuse, 0x1, P2 ;  /* 0x00000009bc0f7211 */ /* 0x080fe200010f0eff */
[----:B----4-:R-:W-:Y:S01]  /*d370*/  IMAD R195, R195, 0x1d8, RZ ;  /* 0x000001d8c3c37824 */ /* 0x010fe200078e02ff */
[-C--:B------:R-:W-:Y:S02]  /*d380*/  LEA.HI.X.SX32 R13, R189, R9.reuse, 0x1, P5 ;  /* 0x00000009bd0d7211 */ /* 0x080fe400028f0eff */
[----:B------:R-:W-:Y:S01]  /*d390*/  IADD3 R10, P6, R10, R8, RZ ;  /* 0x000000080a0a7210 */ /* 0x000fe20007fde0ff */
[----:B------:R2:W-:Y:S01]  /*d3a0*/  STL.64 [R1+0xc20], R16 ;  /* 0x000c201001007387 */ /* 0x0005e20000100a00 */
[----:B-1----:R-:W-:Y:S02]  /*d3b0*/  IMAD R192, R192, 0xe9, RZ ;  /* 0x000000e9c0c07824 */ /* 0x002fe400078e02ff */
[-C--:B------:R-:W-:Y:S01]  /*d3c0*/  LEA.HI.X.SX32 R11, R190, R9.reuse, 0x1, P6 ;  /* 0x00000009be0b7211 */ /* 0x080fe200030f0eff */
[----:B------:R-:W-:Y:S04]  /*d3d0*/  STL.64 [R1+0xb40], R14 ;  /* 0x000b400e01007387 */ /* 0x000fe80000100a00 */
[----:B------:R1:W-:Y:S01]  /*d3e0*/  STL.64 [R1+0x978], R12 ;  /* 0x0009780c01007387 */ /* 0x0003e20000100a00 */
[----:B------:R-:W-:-:S02]  /*d3f0*/  LEA.HI.X.SX32 R111, R192, R9, 0x1, P1 ;  /* 0x00000009c06f7211 */ /* 0x000fc400008f0eff */
[----:B------:R-:W4:Y:S01]  /*d400*/  LDC R192, c[0x0][0x268] ;  /* 0x00009a00ffc07b82 */ /* 0x000f220000000800 */
[-C--:B--2---:R-:W-:Y:S02]  /*d410*/  IADD3 R16, P2, R193, R8.reuse, RZ ;  /* 0x00000008c1107210 */ /* 0x084fe40007f5e0ff */
[----:B-1----:R-:W-:-:S05]  /*d420*/  IADD3 R12, P6, R195, R8, RZ ;  /* 0x00000008c30c7210 */ /* 0x002fca0007fde0ff */
[----:B------:R-:W1:Y:S01]  /*d430*/  LDC R195, c[0x0][0x268] ;  /* 0x00009a00ffc37b82 */ /* 0x000e620000000800 */
[----:B0-----:R-:W-:-:S05]  /*d440*/  IMAD R187, R187, 0x3b, RZ ;  /* 0x0000003bbbbb7824 */ /* 0x001fca00078e02ff */
[-C--:B------:R-:W-:Y:S02]  /*d450*/  LEA.HI.X.SX32 R17, R187, R9.reuse, 0x1, P2 ;  /* 0x00000009bb117211 */ /* 0x080fe400010f0eff */
[----:B------:R-:W0:Y:S01]  /*d460*/  LDC R187, c[0x0][0x268] ;  /* 0x00009a00ffbb7b82 */ /* 0x000e220000000800 */
[----:B------:R2:W-:Y:S01]  /*d470*/  STL.64 [R1+0x658], R10 ;  /* 0x0006580a01007387 */ /* 0x0005e20000100a00 */
[----:B------:R-:W-:Y:S01]  /*d480*/  LEA.HI.X.SX32 R23, R191, R9, 0x1, P4 ;  /* 0x00000009bf177211 */ /* 0x000fe200020f0eff */
[----:B----4-:R-:W-:-:S05]  /*d490*/  IMAD R192, R192, 0x1de, RZ ;  /* 0x000001dec0c07824 */ /* 0x010fca00078e02ff */
[----:B--2---:R-:W2:Y:S01]  /*d4a0*/  LDC R10, c[0x0][0x268] ;  /* 0x00009a00ff0a7b82 */ /* 0x004ea20000000800 */
[----:B-1----:R-:W-:Y:S01]  /*d4b0*/  IMAD R195, R195, 0xeb, RZ ;  /* 0x000000ebc3c37824 */ /* 0x002fe200078e02ff */
[----:B------:R-:W-:Y:S04]  /*d4c0*/  STL.64 [R1+0x650], R110 ;  /* 0x0006506e01007387 */ /* 0x000fe80000100a00 */
[----:B------:R-:W-:Y:S01]  /*d4d0*/  LEA.HI.X.SX32 R21, R195, R9, 0x1, P0 ;  /* 0x00000009c3157211 */ /* 0x000fe200000f0eff */
[----:B------:R-:W-:Y:S04]  /*d4e0*/  STL.64 [R1+0x970], R108 ;  /* 0x0009706c01007387 */ /* 0x000fe80000100a00 */
[----:B------:R-:W-:Y:S04]  /*d4f0*/  STL.64 [R1+0x648], R22 ;  /* 0x0006481601007387 */ /* 0x000fe80000100a00 */
[----:B------:R1:W-:Y:S02]  /*d500*/  STL.64 [R1+0x640], R20 ;  /* 0x0006401401007387 */ /* 0x0003e40000100a00 */
[----:B-1----:R-:W-:Y:S01]  /*d510*/  IADD3 R20, P0, R192, R8, RZ ;  /* 0x00000008c0147210 */ /* 0x002fe20007f1e0ff */
[----:B0-----:R-:W-:-:S02]  /*d520*/  IMAD R192, R187, 0xed, RZ ;  /* 0x000000edbbc07824 */ /* 0x001fc400078e02ff */
[----:B------:R-:W0:Y:S01]  /*d530*/  LDC R187, c[0x0][0x268] ;  /* 0x00009a00ffbb7b82 */ /* 0x000e220000000800 */
[----:B--2---:R-:W-:-:S05]  /*d540*/  IMAD R10, R10, 0x1da, RZ ;  /* 0x000001da0a0a7824 */ /* 0x004fca00078e02ff */
[----:B------:R-:W-:-:S04]  /*d550*/  IADD3 R10, P1, R10, R8, RZ ;  /* 0x000000080a0a7210 */ /* 0x000fc80007f3e0ff */
[----:B------:R-:W-:Y:S02]  /*d560*/  LEA.HI.X.SX32 R11, R192, R9, 0x1, P1 ;  /* 0x00000009c00b7211 */ /* 0x000fe400008f0eff */
[----:B------:R-:W1:Y:S01]  /*d570*/  LDC R192, c[0x0][0x268] ;  /* 0x00009a00ffc07b82 */ /* 0x000e620000000800 */
[----:B---3--:R-:W-:Y:S01]  /*d580*/  IMAD R202, R202, 0x1dc, RZ ;  /* 0x000001dccaca7824 */ /* 0x008fe200078e02ff */
[----:B------:R-:W-:Y:S01]  /*d590*/  IADD3 R14, P5, R194, R8, RZ ;  /* 0x00000008c20e7210 */ /* 0x000fe20007fbe0ff */
[----:B0-----:R-:W-:-:S05]  /*d5a0*/  IMAD R195, R187, 0x77, RZ ;  /* 0x00000077bbc37824 */ /* 0x001fca00078e02ff */
[----:B------:R-:W0:Y:S01]  /*d5b0*/  LDC R187, c[0x0][0x268] ;  /* 0x00009a00ffbb7b82 */ /* 0x000e220000000800 */
[-C--:B------:R-:W-:Y:S02]  /*d5c0*/  IADD3 R110, P3, R196, R8.reuse, RZ ;  /* 0x00000008c46e7210 */ /* 0x080fe40007f7e0ff */
[-C--:B------:R-:W-:Y:S02]  /*d5d0*/  IADD3 R22, P4, R202, R8.reuse, RZ ;  /* 0x00000008ca167210 */ /* 0x080fe40007f9e0ff */
[-C--:B------:R-:W-:Y:S02]  /*d5e0*/  LEA.HI.X.SX32 R15, R193, R9.reuse, 0x1, P5 ;  /* 0x00000009c10f7211 */ /* 0x080fe400028f0eff */
[-C--:B------:R-:W-:Y:S01]  /*d5f0*/  LEA.HI.X.SX32 R13, R194, R9.reuse, 0x1, P6 ;  /* 0x00000009c20d7211 */ /* 0x080fe200030f0eff */
[----:B------:R-:W-:Y:S01]  /*d600*/  STL.64 [R1+0xb38], R16 ;  /* 0x000b381001007387 */ /* 0x000fe20000100a00 */
[-C--:B------:R-:W-:Y:S01]  /*d610*/  LEA.HI.X.SX32 R111, R195, R9.reuse, 0x1, P3 ;  /* 0x00000009c36f7211 */ /* 0x080fe200018f0eff */
[----:B-1----:R-:W-:Y:S01]  /*d620*/  IMAD R192, R192, 0x1e2, RZ ;  /* 0x000001e2c0c07824 */ /* 0x002fe200078e02ff */
[----:B------:R-:W-:Y:S01]  /*d630*/  LEA.HI.X.SX32 R23, R196, R9, 0x1, P4 ;  /* 0x00000009c4177211 */ /* 0x000fe200020f0eff */
[----:B------:R-:W-:Y:S01]  /*d640*/  STL.64 [R1+0x968], R14 ;  /* 0x0009680e01007387 */ /* 0x000fe20000100a00 */
[----:B------:R-:W1:Y:S03]  /*d650*/  LDC R195, c[0x0][0x268] ;  /* 0x00009a00ffc37b82 */ /* 0x000e660000000800 */
[----:B------:R-:W-:Y:S04]  /*d660*/  STL.64 [R1+0x638], R12 ;  /* 0x0006380c01007387 */ /* 0x000fe80000100a00 */
[----:B------:R-:W-:Y:S01]  /*d670*/  STL.64 [R1+0x630], R10 ;  /* 0x0006300a01007387 */ /* 0x000fe20000100a00 */
[----:B------:R-:W-:Y:S01]  /*d680*/  IADD3 R108, P1, R200, R8, RZ ;  /* 0x00000008c86c7210 */ /* 0x000fe20007f3e0ff */
[----:B------:R-:W2:Y:S02]  /*d690*/  LDC R202, c[0x0][0x268] ;  /* 0x00009a00ffca7b82 */ /* 0x000ea40000000800 */
[----:B------:R-:W-:Y:S01]  /*d6a0*/  STL.64 [R1+0x960], R110 ;  /* 0x0009606e01007387 */ /* 0x000fe20000100a00 */
[----:B0-----:R-:W-:-:S03]  /*d6b0*/  IMAD R187, R187, 0xef, RZ ;  /* 0x000000efbbbb7824 */ /* 0x001fc600078e02ff */
[----:B------:R0:W-:Y:S02]  /*d6c0*/  STL.64 [R1+0x628], R22 ;  /* 0x0006281601007387 */ /* 0x0001e40000100a00 */
[----:B------:R-:W-:Y:S02]  /*d6d0*/  LEA.HI.X.SX32 R21, R187, R9, 0x1, P0 ;  /* 0x00000009bb157211 */ /* 0x000fe400000f0eff */
[----:B------:R-:W3:Y:S01]  /*d6e0*/  LDC R187, c[0x0][0x268] ;  /* 0x00009a00ffbb7b82 */ /* 0x000ee20000000800 */
[----:B0-----:R-:W-:-:S07]  /*d6f0*/  IADD3 R22, P4, R192, R8, RZ ;  /* 0x00000008c0167210 */ /* 0x001fce0007f9e0ff */
[----:B------:R-:W0:Y:S08]  /*d700*/  LDC R10, c[0x0][0x268] ;  /* 0x00009a00ff0a7b82 */ /* 0x000e300000000800 */
[----:B------:R-:W4:Y:S01]  /*d710*/  LDC R192, c[0x0][0x268] ;  /* 0x00009a00ffc07b82 */ /* 0x000f220000000800 */
[----:B-1----:R-:W-:Y:S02]  /*d720*/  LEA R195, R195, -R195, 0x4 ;  /* 0x800000c3c3c37211 */ /* 0x002fe400078e20ff */
[----:B------:R-:W-:-:S02]  /*d730*/  IADD3 R16, P2, R197, R8, RZ ;  /* 0x00000008c5107210 */ /* 0x000fc40007f5e0ff */
[----:B------:R-:W-:Y:S02]  /*d740*/  IADD3 R14, P5, R198, R8, RZ ;  /* 0x00000008c60e7210 */ /* 0x000fe40007fbe0ff */
[-C--:B------:R-:W-:Y:S02]  /*d750*/  LEA.HI.X.SX32 R17, R195, R9.reuse, 0x1, P2 ;  /* 0x00000009c3117211 */ /* 0x080fe400010f0eff */
[----:B------:R-:W1:Y:S01]  /*d760*/  LDC R195, c[0x0][0x268] ;  /* 0x00009a00ffc37b82 */ /* 0x000e620000000800 */
[----:B------:R-:W-:Y:S01]  /*d770*/  STL.64 [R1+0x620], R20 ;  /* 0x0006201401007387 */ /* 0x000fe20000100a00 */
[----:B------:R-:W-:Y:S01]  /*d780*/  LEA.HI.X.SX32 R15, R197, R9, 0x1, P5 ;  /* 0x00000009c50f7211 */ /* 0x000fe200028f0eff */
[----:B---3--:R-:W-:Y:S02]  /*d790*/  IMAD R187, R187, 0x1e6, RZ ;  /* 0x000001e6bbbb7824 */ /* 0x008fe400078e02ff */
[----:B------:R3:W-:Y:S01]  /*d7a0*/  STL.64 [R1+0xc88], R16 ;  /* 0x000c881001007387 */ /* 0x0007e20000100a00 */
[----:B----4-:R-:W-:-:S05]  /*d7b0*/  IMAD R192, R192, 0x1e4, RZ ;  /* 0x000001e4c0c07824 */ /* 0x010fca00078e02ff */
[-C--:B---3--:R-:W-:Y:S02]  /*d7c0*/  IADD3 R16, P2, R192, R8.reuse, RZ ;  /* 0x00000008c0107210 */ /* 0x088fe40007f5e0ff */
[----:B------:R-:W3:Y:S01]  /*d7d0*/  LDC R192, c[0x0][0x268] ;  /* 0x00009a00ffc07b82 */ /* 0x000ee20000000800 */
[----:B------:R4:W-:Y:S01]  /*d7e0*/  STL.64 [R1+0xc18], R14 ;  /* 0x000c180e01007387 */ /* 0x0009e20000100a00 */
[----:B0-----:R-:W-:Y:S01]  /*d7f0*/  IMAD R10, R10, 0x1e0, RZ ;  /* 0x000001e00a0a7824 */ /* 0x001fe200078e02ff */
[----:B----4-:R-:W-:-:S05]  /*d800*/  IADD3 R14, P5, R187, R8, RZ ;  /* 0x00000008bb0e7210 */ /* 0x010fca0007fbe0ff */
[----:B------:R-:W0:Y:S01]  /*d810*/  LDC R187, c[0x0][0x268] ;  /* 0x00009a00ffbb7b82 */ /* 0x000e220000000800 */
[-C--:B------:R-:W-:Y:S01]  /*d820*/  IADD3 R12, P6, R199, R8.reuse, RZ ;  /* 0x00000008c70c7210 */ /* 0x080fe20007fde0ff */
[----:B-1----:R-:W-:Y:S01]  /*d830*/  IMAD R195, R195, 0xf1, RZ ;  /* 0x000000f1c3c37824 */ /* 0x002fe200078e02ff */
[-C--:B------:R-:W-:Y:S02]  /*d840*/  IADD3 R10, P3, R10, R8.reuse, RZ ;  /* 0x000000080a0a7210 */ /* 0x080fe40007f7e0ff */
[-C--:B------:R-:W-:Y:S02]  /*d850*/  LEA.HI.X.SX32 R13, R198, R9.reuse, 0x1, P6 ;  /* 0x00000009c60d7211 */ /* 0x080fe400030f0eff */
[-C--:B------:R-:W-:Y:S02]  /*d860*/  LEA.HI.X.SX32 R109, R199, R9.reuse, 0x1, P1 ;  /* 0x00000009c76d7211 */ /* 0x080fe400008f0eff */
[-C--:B------:R-:W-:Y:S01]  /*d870*/  LEA.HI.X.SX32 R11, R200, R9.reuse, 0x1, P3 ;  /* 0x00000009c80b7211 */ /* 0x080fe200018f0eff */
[----:B---3--:R-:W-:Y:S01]  /*d880*/  IMAD R192, R192, 0x1ea, RZ ;  /* 0x000001eac0c07824 */ /* 0x008fe200078e02ff */
[----:B------:R-:W-:Y:S01]  /*d890*/  LEA.HI.X.SX32 R23, R195, R9, 0x1, P4 ;  /* 0x00000009c3177211 */ /* 0x000fe200020f0eff */
[----:B------:R-:W-:Y:S01]  /*d8a0*/  STL.64 [R1+0xb30], R12 ;  /* 0x000b300c01007387 */ /* 0x000fe20000100a00 */
[----:B------:R-:W1:Y:S03]  /*d8b0*/  LDC R195, c[0x0][0x268] ;  /* 0x00009a00ffc37b82 */ /* 0x000e660000000800 */
[----:B------:R-:W-:Y:S04]  /*d8c0*/  STL.64 [R1+0x958], R108 ;  /* 0x0009586c01007387 */ /* 0x000fe80000100a00 */
[----:B------:R-:W-:Y:S01]  /*d8d0*/  STL.64 [R1+0x618], R10 ;  /* 0x0006180a01007387 */ /* 0x000fe20000100a00 */
[----:B------:R-:W-:-:S03]  /*d8e0*/  IADD3 R20, P0, R201, R8, RZ ;  /* 0x00000008c9147210 */ /* 0x000fc60007f1e0ff */
[----:B------:R3:W-:Y:S01]  /*d8f0*/  STL.64 [R1+0x610], R22 ;  /* 0x0006101601007387 */ /* 0x0007e20000100a00 */
[----:B0-----:R-:W-:-:S05]  /*d900*/  IMAD R187, R187, 0x79, RZ ;  /* 0x00000079bbbb7824 */ /* 0x001fca00078e02ff */
[----:B------:R-:W-:Y:S02]  /*d910*/  LEA.HI.X.SX32 R21, R187, R9, 0x1, P0 ;  /* 0x00000009bb157211 */ /* 0x000fe400000f0eff */
[----:B------:R-:W0:Y:S01]  /*d920*/  LDC R187, c[0x0][0x268] ;  /* 0x00009a00ffbb7b82 */ /* 0x000e220000000800 */
[----:B---3--:R-:W-:-:S07]  /*d930*/  IADD3 R22, P4, R192, R8, RZ ;  /* 0x00000008c0167210 */ /* 0x008fce0007f9e0ff */
[----:B------:R-:W3:Y:S01]  /*d940*/  LDC R192, c[0x0][0x268] ;  /* 0x00009a00ffc07b82 */ /* 0x000ee20000000800 */
[----:B-1----:R-:W-:Y:S01]  /*d950*/  IMAD R195, R195, 0xf3, RZ ;  /* 0x000000f3c3c37824 */ /* 0x002fe200078e02ff */
[----:B------:R-:W-:Y:S01]  /*d960*/  LEA.HI.X.SX32 R17, R201, R9, 0x1, P2 ;  /* 0x00000009c9117211 */ /* 0x000fe200010f0eff */
[----:B--2---:R-:W-:-:S03]  /*d970*/  IMAD R202, R202, 0x1ec, RZ ;  /* 0x000001eccaca7824 */ /* 0x004fc600078e02ff */
[----:B------:R-:W-:Y:S02]  /*d980*/  LEA.HI.X.SX32 R15, R195, R9, 0x1, P5 ;  /* 0x00000009c30f7211 */ /* 0x000fe400028f0eff */
[----:B------:R-:W1:Y:S01]  /*d990*/  LDC R10, c[0x0][0x268] ;  /* 0x00009a00ff0a7b82 */ /* 0x000e620000000800 */
[----:B------:R-:W-:Y:S04]  /*d9a0*/  STL.64 [R1+0x950], R20 ;  /* 0x0009501401007387 */ /* 0x000fe80000100a00 */
[----:B------:R2:W-:Y:S01]  /*d9b0*/  STL.64 [R1+0x608], R16 ;  /* 0x0006081001007387 */ /* 0x0005e20000100a00 */
[-C--:B------:R-:W-:Y:S01]  /*d9c0*/  IADD3 R12, P6, R203, R8.reuse, RZ ;  /* 0x00000008cb0c7210 */ /* 0x080fe20007fde0ff */
[----:B0-----:R-:W-:Y:S02]  /*d9d0*/  IMAD R187, R187, 0x3d, RZ ;  /* 0x0000003dbbbb7824 */ /* 0x001fe400078e02ff */
[----:B------:R0:W-:Y:S01]  /*d9e0*/  STL.64 [R1+0x600], R14 ;  /* 0x0006000e01007387 */ /* 0x0001e20000100a00 */
[-C--:B------:R-:W-:Y:S01]  /*d9f0*/  IADD3 R108, P1, R204, R8.reuse, RZ ;  /* 0x00000008cc6c7210 */ /* 0x080fe20007f3e0ff */
[----:B------:R-:W4:Y:S01]  /*da00*/  LDC R195, c[0x0][0x268] ;  /* 0x00009a00ffc37b82 */ /* 0x000f220000000800 */
[----:B---3--:R-:W-:Y:S01]  /*da10*/  IMAD R192, R192, 0x1ee, RZ ;  /* 0x000001eec0c07824 */ /* 0x008fe200078e02ff */
[----:B--2---:R-:W-:-:S06]  /*da20*/  IADD3 R16, P2, R202, R8, RZ ;  /* 0x00000008ca107210 */ /* 0x004fcc0007f5e0ff */
[----:B------:R-:W2:Y:S01]  /*da30*/  LDC R202, c[0x0][0x268] ;  /* 0x00009a00ffca7b82 */ /* 0x000ea20000000800 */
[----:B0-----:R-:W-:-:S07]  /*da40*/  IADD3 R14, P5, R192, R8, RZ ;  /* 0x00000008c00e7210 */ /* 0x001fce0007fbe0ff */
[----:B------:R-:W0:Y:S01]  /*da50*/  LDC R192, c[0x0][0x268] ;  /* 0x00009a00ffc07b82 */ /* 0x000e220000000800 */
[----:B------:R-:W-:-:S07]  /*da60*/  LEA.HI.X.SX32 R13, R187, R9, 0x1, P6 ;  /* 0x00000009bb0d7211 */ /* 0x000fce00030f0eff */
[----:B------:R-:W3:Y:S01]  /*da70*/  LDC R187, c[0x0][0x268] ;  /* 0x00009a00ffbb7b82 */ /* 0x000ee20000000800 */
[----:B-1----:R-:W-:Y:S01]  /*da80*/  IMAD R10, R10, 0x1e8, RZ ;  /* 0x000001e80a0a7824 */ /* 0x002fe200078e02ff */
[----:B------:R-:W-:-:S04]  /*da90*/  IADD3 R20, P0, R205, R8, RZ ;  /* 0x00000008cd147210 */ /* 0x000fc80007f1e0ff */
[----:B------:R-:W-:Y:S01]  /*daa0*/  IADD3 R10, P3, R10, R8, RZ ;  /* 0x000000080a0a7210 */ /* 0x000fe20007f7e0ff */
[----:B--2---:R-:W-:Y:S01]  /*dab0*/  IMAD R202, R202, 0xf5, RZ ;  /* 0x000000f5caca7824 */ /* 0x004fe200078e02ff */
[-C--:B------:R-:W-:Y:S02]  /*dac0*/  LEA.HI.X.SX32 R109, R203, R9.reuse, 0x1, P1 ;  /* 0x00000009cb6d7211 */ /* 0x080fe400008f0eff */
[-C--:B------:R-:W-:Y:S01]  /*dad0*/  LEA.HI.X.SX32 R11, R204, R9.reuse, 0x1, P3 ;  /* 0x00000009cc0b7211 */ /* 0x080fe200018f0eff */
[----:B0-----:R-:W-:Y:S01]  /*dae0*/  IMAD R192, R192, 0x7b, RZ ;  /* 0x0000007bc0c07824 */ /* 0x001fe200078e02ff */
[-C--:B------:R-:W-:Y:S01]  /*daf0*/  LEA.HI.X.SX32 R23, R202, R9.reuse, 0x1, P4 ;  /* 0x00000009ca177211 */ /* 0x080fe200020f0eff */
[----:B------:R-:W-:Y:S01]  /*db00*/  STL.64 [R1+0xb28], R12 ;  /* 0x000b280c01007387 */ /* 0x000fe20000100a00 */
[----:B------:R-:W0:Y:S02]  /*db10*/  LDC R202, c[0x0][0x268] ;  /* 0x00009a00ffca7b82 */ /* 0x000e240000000800 */
[----:B------:R-:W-:Y:S01]  /*db20*/  LEA.HI.X.SX32 R21, R192, R9, 0x1, P0 ;  /* 0x00000009c0157211 */ /* 0x000fe200000f0eff */
[----:B------:R-:W-:Y:S01]  /*db30*/  STL.64 [R1+0x948], R108 ;  /* 0x0009486c01007387 */ /* 0x000fe20000100a00 */
[----:B---3--:R-:W-:-:S03]  /*db40*/  IMAD R187, R187, 0x1f2, RZ ;  /* 0x000001f2bbbb7824 */ /* 0x008fc600078e02ff */
[----:B------:R-:W-:Y:S01]  /*db50*/  STL.64 [R1+0x5f8], R10 ;  /* 0x0005f80a01007387 */ /* 0x000fe20000100a00 */
[----:B------:R-:W1:Y:S03]  /*db60*/  LDC R192, c[0x0][0x268] ;  /* 0x00009a00ffc07b82 */ /* 0x000e660000000800 */
[----:B------:R-:W-:Y:S04]  /*db70*/  STL.64 [R1+0x5f0], R22 ;  /* 0x0005f01601007387 */ /* 0x000fe80000100a00 */
[----:B------:R2:W-:Y:S02]  /*db80*/  STL.64 [R1+0x940], R20 ;  /* 0x0009401401007387 */ /* 0x0005e40000100a00 */
[----:B--2---:R-:W-:-:S02]  /*db90*/  IADD3 R20, P0, R187, R8, RZ ;  /* 0x00000008bb147210 */ /* 0x004fc40007f1e0ff */
[----:B------:R-:W2:Y:S01]  /*dba0*/  LDC R187, c[0x0][0x268] ;  /* 0x00009a00ffbb7b82 */ /* 0x000ea20000000800 */
[----:B0-----:R-:W-:Y:S01]  /*dbb0*/  IMAD R202, R202, 0xf7, RZ ;  /* 0x000000f7caca7824 */ /* 0x001fe200078e02ff */
[----:B------:R-:W-:Y:S02]  /*dbc0*/  IADD3 R12, P6, R207, R8, RZ ;  /* 0x00000008cf0c7210 */ /* 0x000fe40007fde0ff */
[----:B-1----:R-:W-:Y:S02]  /*dbd0*/  LEA R192, R192, -R192, 0x5 ;  /* 0x800000c0c0c07211 */ /* 0x002fe400078e28ff */
[-C--:B------:R-:W-:Y:S02]  /*dbe0*/  LEA.HI.X.SX32 R17, R205, R9.reuse, 0x1, P2 ;  /* 0x00000009cd117211 */ /* 0x080fe400010f0eff */
[-C--:B------:R-:W-:Y:S02]  /*dbf0*/  LEA.HI.X.SX32 R15, R202, R9.reuse, 0x1, P5 ;  /* 0x00000009ca0f7211 */ /* 0x080fe400028f0eff */
[----:B------:R-:W-:Y:S01]  /*dc00*/  LEA.HI.X.SX32 R13, R192, R9, 0x1, P6 ;  /* 0x00000009c00d7211 */ /* 0x000fe200030f0eff */
[----:B------:R-:W-:Y:S04]  /*dc10*/  STL.64 [R1+0x5e8], R16 ;  /* 0x0005e81001007387 */ /* 0x000fe80000100a00 */
[----:B------:R-:W-:Y:S04]  /*dc20*/  STL.64 [R1+0x5e0], R14 ;  /* 0x0005e00e01007387 */ /* 0x000fe80000100a00 */
[----:B------:R0:W-:Y:S01]  /*dc30*/  STL.64 [R1+0xc10], R12 ;  /* 0x000c100c01007387 */ /* 0x0001e20000100a00 */
[----:B--2---:R-:W-:-:S05]  /*dc40*/  IMAD R187, R187, 0x1f6, RZ ;  /* 0x000001f6bbbb7824 */ /* 0x004fca00078e02ff */
[----:B0-----:R-:W-:Y:S02]  /*dc50*/  IADD3 R12, P6, R187, R8, RZ ;  /* 0x00000008bb0c7210 */ /* 0x001fe40007fde0ff */
[----:B------:R-:W0:Y:S01]  /*dc60*/  LDC R187, c[0x0][0x268] ;  /* 0x00009a00ffbb7b82 */ /* 0x000e220000000800 */
[----:B----4-:R-:W-:-:S05]  /*dc70*/  IMAD R195, R195, 0x1f0, RZ ;  /* 0x000001f0c3c37824 */ /* 0x010fca00078e02ff */
[-C--:B------:R-:W-:Y:S02]  /*dc80*/  IADD3 R22, P4, R195, R8.reuse, RZ ;  /* 0x00000008c3167210 */ /* 0x080fe40007f9e0ff */
[----:B------:R-:W1:Y:S01]  /*dc90*/  LDC R195, c[0x0][0x268] ;  /* 0x00009a00ffc37b82 */ /* 0x000e620000000800 */
[CC--:B------:R-:W-:Y:S02]  /*dca0*/  IADD3 R108, P1, R208.reuse, R8.reuse, RZ ;  /* 0x00000008d06c7210 */ /* 0x0c0fe40007f3e0ff */
[----:B------:R-:W-:Y:S02]  /*dcb0*/  IADD3 R10, P3, R209, R8, RZ ;  /* 0x00000008d10a7210 */ /* 0x000fe40007f7e0ff */
[-C--:B------:R-:W-:Y:S01]  /*dcc0*/  LEA.HI.X.SX32 R109, R207, R9.reuse, 0x1, P1 ;  /* 0x00000009cf6d7211 */ /* 0x080fe200008f0eff */
[----:B0-----:R-:W-:Y:S02]  /*dcd0*/  IMAD R192, R187, 0x1f8, RZ ;  /* 0x000001f8bbc07824 */ /* 0x001fe400078e02ff */
[----:B------:R-:W0:Y:S01]  /*dce0*/  LDC R187, c[0x0][0x268] ;  /* 0x00009a00ffbb7b82 */ /* 0x000e220000000800 */
[----:B------:R-:W-:-:S02]  /*dcf0*/  LEA.HI.X.SX32 R11, R208, R9, 0x1, P3 ;  /* 0x00000009d00b7211 */ /* 0x000fc400018f0eff */
[----:B------:R-:W-:Y:S01]  /*dd00*/  LEA.HI.X.SX32 R23, R209, R9, 0x1, P4 ;  /* 0x00000009d1177211 */ /* 0x000fe200020f0eff */
[----:B------:R-:W-:Y:S01]  /*dd10*/  STL.64 [R1+0xb20], R108 ;  /* 0x000b206c01007387 */ /* 0x000fe20000100a00 */
[----:B-1----:R-:W-:-:S03]  /*dd20*/  IMAD R195, R195, 0x1f4, RZ ;  /* 0x000001f4c3c37824 */ /* 0x002fc600078e02ff */
[----:B------:R-:W-:Y:S04]  /*dd30*/  STL.64 [R1+0x938], R10 ;  /* 0x0009380a01007387 */ /* 0x000fe80000100a00 */
[----:B------:R1:W-:Y:S01]  /*dd40*/  STL.64 [R1+0x5d8], R22 ;  /* 0x0005d81601007387 */ /* 0x0003e20000100a00 */
[-C--:B------:R-:W-:Y:S02]  /*dd50*/  IADD3 R14, P5, R195, R8.reuse, RZ ;  /* 0x00000008c30e7210 */ /* 0x080fe40007fbe0ff */
[----:B-1----:R-:W-:Y:S02]  /*dd60*/  IADD3 R22, P4, R192, R8, RZ ;  /* 0x00000008c0167210 */ /* 0x002fe40007f9e0ff */
[----:B------:R-:W1:Y:S01]  /*dd70*/  LDC R192, c[0x0][0x268] ;  /* 0x00009a00ffc07b82 */ /* 0x000e620000000800 */
[----:B0-----:R-:W-:-:S07]  /*dd80*/  IMAD R195, R187, 0xf9, RZ ;  /* 0x000000f9bbc37824 */ /* 0x001fce00078e02ff */
[----:B------:R-:W0:Y:S01]  /*dd90*/  LDC R187, c[0x0][0x268] ;  /* 0x00009a00ffbb7b82 */ /* 0x000e220000000800 */
[----:B------:R-:W-:Y:S02]  /*dda0*/  LEA.HI.X.SX32 R21, R195, R9, 0x1, P0 ;  /* 0x00000009c3157211 */ /* 0x000fe400000f0eff */
[----:B------:R-:W-:-:S03]  /*ddb0*/  IADD3 R16, P2, R211, R8, RZ ;  /* 0x00000008d3107210 */ /* 0x000fc60007f5e0ff */
[----:B------:R2:W-:Y:S01]  /*ddc0*/  STL.64 [R1+0x5d0], R20 ;  /* 0x0005d01401007387 */ /* 0x0005e20000100a00 */
[----:B-1----:R-:W-:-:S05]  /*ddd0*/  IMAD R192, R192, 0x1fa, RZ ;  /* 0x000001fac0c07824 */ /* 0x002fca00078e02ff */
[----:B--2---:R-:W-:Y:S02]  /*dde0*/  IADD3 R20, P0, R192, R8, RZ ;  /* 0x00000008c0147210 */ /* 0x004fe40007f1e0ff */
[----:B------:R-:W1:Y:S01]  /*ddf0*/  LDC R192, c[0x0][0x268] ;  /* 0x00009a00ffc07b82 */ /* 0x000e620000000800 */
[----:B0-----:R-:W-:-:S05]  /*de00*/  IMAD R187, R187, 0x7d, RZ ;  /* 0x0000007dbbbb7824 */ /* 0x001fca00078e02ff */
[-C--:B------:R-:W-:Y:S02]  /*de10*/  LEA.HI.X.SX32 R17, R187, R9.reuse, 0x1, P2 ;  /* 0x00000009bb117211 */ /* 0x080fe400010f0eff */
[----:B------:R-:W0:Y:S01]  /*de20*/  LDC R187, c[0x0][0x268] ;  /* 0x00009a00ffbb7b82 */ /* 0x000e220000000800 */
[----:B------:R-:W-:Y:S02]  /*de30*/  LEA.HI.X.SX32 R15, R211, R9, 0x1, P5 ;  /* 0x00000009d30f7211 */ /* 0x000fe400028f0eff */
[----:B------:R-:W-:Y:S04]  /*de40*/  STL.64 [R1+0x930], R16 ;  /* 0x0009301001007387 */ /* 0x000fe80000100a00 */
[----:B------:R-:W-:Y:S01]  /*de50*/  STL.64 [R1+0x5c8], R14 ;  /* 0x0005c80e01007387 */ /* 0x000fe20000100a00 */
[----:B-1----:R-:W-:-:S05]  /*de60*/  IMAD R192, R192, 0xfb, RZ ;  /* 0x000000fbc0c07824 */ /* 0x002fca00078e02ff */
[----:B------:R-:W-:Y:S01]  /*de70*/  LEA.HI.X.SX32 R13, R192, R9, 0x1, P6 ;  /* 0x00000009c00d7211 */ /* 0x000fe200030f0eff */
[----:B0-----:R-:W-:-:S04]  /*de80*/  IMAD R187, R187, 0x1fe, RZ ;  /* 0x000001febbbb7824 */ /* 0x001fc800078e02ff */
[----:B------:R0:W-:Y:S02]  /*de90*/  STL.64 [R1+0x5c0], R12 ;  /* 0x0005c00c01007387 */ /* 0x0001e40000100a00 */
[-C--:B0-----:R-:W-:Y:S02]  /*dea0*/  IADD3 R12, P6, R187, R8.reuse, RZ ;  /* 0x00000008bb0c7210 */ /* 0x081fe40007fde0ff */
[----:B------:R-:W0:Y:S01]  /*deb0*/  LDC R187, c[0x0][0x268] ;  /* 0x00009a00ffbb7b82 */ /* 0x000e220000000800 */
[----:B------:R-:W-:Y:S02]  /*dec0*/  IADD3 R110, P1, R213, R8, RZ ;  /* 0x00000008d56e7210 */ /* 0x000fe40007f3e0ff */
[----:B0-----:R-:W-:-:S04]  /*ded0*/  LEA R187, R187, -R187, 0x6 ;  /* 0x800000bbbbbb7211 */ /* 0x001fc800078e30ff */
[----:B------:R-:W-:Y:S02]  /*dee0*/  LEA.HI.X.SX32 R111, R187, R9, 0x1, P1 ;  /* 0x00000009bb6f7211 */ /* 0x000fe400008f0eff */
[----:B------:R-:W0:Y:S02]  /*def0*/  LDC R187, c[0x0][0x268] ;  /* 0x00009a00ffbb7b82 */ /* 0x000e240000000800 */
[----:B0-----:R-:W-:-:S06]  /*df00*/  IMAD R192, R187, 0xfd, RZ ;  /* 0x000000fdbbc07824 */ /* 0x001fcc00078e02ff */
[----:B------:R-:W0:Y:S01]  /*df10*/  LDC R187, c[0x0][0x268] ;  /* 0x00009a00ffbb7b82 */ /* 0x000e220000000800 */
[----:B------:R-:W-:Y:S02]  /*df20*/  LEA.HI.X.SX32 R21, R192, R9, 0x1, P0 ;  /* 0x00000009c0157211 */ /* 0x000fe400000f0eff */
[----:B0-----:R-:W-:-:S05]  /*df30*/  LEA R192, R187, -R187, 0x7 ;  /* 0x800000bbbbc07211 */ /* 0x001fca00078e38ff */
[----:B------:R-:W0:Y:S01]  /*df40*/  LDC R187, c[0x0][0x268] ;  /* 0x00009a00ffbb7b82 */ /* 0x000e220000000800 */
[-C--:B------:R-:W-:Y:S02]  /*df50*/  IADD3 R108, P3, R215, R8.reuse, RZ ;  /* 0x00000008d76c7210 */ /* 0x080fe40007f7e0ff */
[-C--:B------:R-:W-:Y:S02]  /*df60*/  IADD3 R16, P2, R217, R8.reuse, RZ ;  /* 0x00000008d9107210 */ /* 0x080fe40007f5e0ff */
[----:B------:R-:W-:Y:S02]  /*df70*/  IADD3 R14, P5, R183, R8, RZ ;  /* 0x00000008b70e7210 */ /* 0x000fe40007fbe0ff */
[-C--:B------:R-:W-:Y:S02]  /*df80*/  LEA.HI.X.SX32 R109, R213, R9.reuse, 0x1, P3 ;  /* 0x00000009d56d7211 */ /* 0x080fe400018f0eff */
[-C--:B------:R-:W-:Y:S01]  /*df90*/  LEA.HI.X.SX32 R23, R215, R9.reuse, 0x1, P4 ;  /* 0x00000009d7177211 */ /* 0x080fe200020f0eff */
[----:B------:R-:W-:Y:S01]  /*dfa0*/  STL.64 [R1+0xb18], R110 ;  /* 0x000b186e01007387 */ /* 0x000fe20000100a00 */
[----:B------:R-:W-:-:S02]  /*dfb0*/  LEA.HI.X.SX32 R17, R192, R9, 0x1, P2 ;  /* 0x00000009c0117211 */ /* 0x000fc400010f0eff */
[----:B------:R-:W-:Y:S01]  /*dfc0*/  LEA.HI.X.SX32 R15, R217, R9, 0x1, P5 ;  /* 0x00000009d90f7211 */ /* 0x000fe200028f0eff */
[----:B------:R1:W-:Y:S04]  /*dfd0*/  STL.64 [R1+0x928], R108 ;  /* 0x0009286c01007387 */ /* 0x0003e80000100a00 */
[----:B------:R2:W-:Y:S01]  /*dfe0*/  STL.64 [R1+0x5b8], R22 ;  /* 0x0005b81601007387 */ /* 0x0005e20000100a00 */
[----:B0-----:R-:W-:-:S03]  /*dff0*/  LEA R187, R187, -R187, 0x8 ;  /* 0x800000bbbbbb7211 */ /* 0x001fc600078e40ff */
[----:B------:R2:W-:Y:S01]  /*e000*/  STL.64 [R1+0x5b0], R20 ;  /* 0x0005b01401007387 */ /* 0x0005e20000100a00 */
[----:B------:R-:W-:-:S03]  /*e010*/  LEA.HI.X.SX32 R13, R187, R9, 0x1, P6 ;  /* 0x00000009bb0d7211 */ /* 0x000fc600030f0eff */
[----:B------:R2:W-:Y:S04]  /*e020*/  STL.64 [R1+0x920], R16 ;  /* 0x0009201001007387 */ /* 0x0005e80000100a00 */
[----:B------:R2:W-:Y:S04]  /*e030*/  STL.64 [R1+0x5a8], R14 ;  /* 0x0005a80e01007387 */ /* 0x0005e80000100a00 */
[----:B------:R2:W-:Y:S01]  /*e040*/  STL.64 [R1+0x5a0], R12 ;  /* 0x0005a00c01007387 */ /* 0x0005e20000100a00 */
[----:B------:R-:W-:Y:S01]  /*e050*/  UIADD3.64 UR10, UR4, 0xa80, URZ ;  /* 0x00000a80040a7897 */ /* 0x000fe2000fffe03f */
[----:B-1----:R-:W-:Y:S01]  /*e060*/  CS2R R108, SRZ ;  /* 0x00000000006c7805 */ /* 0x002fe2000001ff00 */
[----:B------:R-:W-:Y:S01]  /*e070*/  UIADD3.64 UR14, UR4, 0xb00, URZ ;  /* 0x00000b00040e7897 */ /* 0x000fe2000fffe03f */
[----:B------:R-:W-:Y:S01]  /*e080*/  CS2R R110, SRZ ;  /* 0x00000000006e7805 */ /* 0x000fe2000001ff00 */
[----:B------:R-:W-:Y:S01]  /*e090*/  UIADD3.64 UR18, UR4, 0x780, URZ ;  /* 0x0000078004127897 */ /* 0x000fe2000fffe03f */
[----:B------:R-:W-:Y:S01]  /*e0a0*/  CS2R R112, SRZ ;  /* 0x0000000000707805 */ /* 0x000fe2000001ff00 */
[----:B------:R-:W-:Y:S01]  /*e0b0*/  UIADD3.64 UR10, UR4, 0xb80, URZ ;  /* 0x00000b80040a7897 */ /* 0x000fe2000fffe03f */
[----:B------:R-:W-:Y:S01]  /*e0c0*/  CS2R R114, SRZ ;  /* 0x0000000000727805 */ /* 0x000fe2000001ff00 */
[----:B------:R-:W-:Y:S01]  /*e0d0*/  UIADD3.64 UR14, UR4, 0xc00, URZ ;  /* 0x00000c00040e7897 */ /* 0x000fe2000fffe03f */
[----:B------:R-:W-:-:S02]  /*e0e0*/  CS2R R116, SRZ ;  /* 0x0000000000747805 */ /* 0x000fc4000001ff00 */
[----:B------:R-:W-:Y:S02]  /*e0f0*/  CS2R R118, SRZ ;  /* 0x0000000000767805 */ /* 0x000fe4000001ff00 */
[----:B------:R-:W-:Y:S02]  /*e100*/  CS2R R120, SRZ ;  /* 0x0000000000787805 */ /* 0x000fe4000001ff00 */
[----:B------:R-:W-:Y:S02]  /*e110*/  CS2R R122, SRZ ;  /* 0x00000000007a7805 */ /* 0x000fe4000001ff00 */
[----:B------:R-:W-:Y:S02]  /*e120*/  CS2R R124, SRZ ;  /* 0x00000000007c7805 */ /* 0x000fe4000001ff00 */
[----:B------:R-:W-:Y:S02]  /*e130*/  CS2R R126, SRZ ;  /* 0x00000000007e7805 */ /* 0x000fe4000001ff00 */
        /* <DEDUP_REMOVED lines=11> */
[----:B------:R-:W-:Y:S01]  /*e1f0*/  CS2R R150, SRZ ;  /* 0x0000000000967805 */ /* 0x000fe2000001ff00 */
[----:B------:R-:W-:Y:S02]  /*e200*/  UIADD3.64 UR10, UR4, 0xc80, URZ ;  /* 0x00000c80040a7897 */ /* 0x000fe4000fffe03f */
[----:B------:R-:W-:-:S02]  /*e210*/  UIADD3.64 UR14, UR4, 0xd00, URZ ;  /* 0x00000d00040e7897 */ /* 0x000fc4000fffe03f */
[----:B------:R-:W-:Y:S02]  /*e220*/  UIADD3.64 UR18, UR4, 0xd80, URZ ;  /* 0x00000d8004127897 */ /* 0x000fe4000fffe03f */
[----:B------:R-:W-:Y:S02]  /*e230*/  UIADD3.64 UR10, UR4, 0xe00, URZ ;  /* 0x00000e00040a7897 */ /* 0x000fe4000fffe03f */
[----:B------:R-:W-:Y:S02]  /*e240*/  UIADD3.64 UR14, UR4, 0xe80, URZ ;  /* 0x00000e80040e7897 */ /* 0x000fe4000fffe03f */
[----:B------:R-:W-:Y:S02]  /*e250*/  UIADD3.64 UR18, UR6, 0x3fe, URZ ;  /* 0x000003fe06127897 */ /* 0x000fe4000fffe03f */
        /* <DEDUP_REMOVED lines=12> */
[----:B------:R-:W-:Y:S01]  /*e320*/  UIADD3.64 UR48, UR4, 0x700, URZ ;  /* 0x0000070004307897 */ /* 0x000fe2000fffe03f */
[----:B------:R-:W-:Y:S01]  /*e330*/  UMOV UR55, 0x40000040 ;  /* 0x4000004000377882 */ /* 0x000fe20000000000 */
        /* <DEDUP_REMOVED lines=11> */
[----:B--2---:R-:W-:-:S12]  /*e3f0*/  UIADD3.64 UR50, UR6, 0xc04, URZ ;  /* 0x00000c0406327897 */ /* 0x004fd8000fffe03f */
.L_x_1:
[----:B------:R-:W-:Y:S01]  /*e400*/  STL [R1+0x1148], R0 ;  /* 0x0011480001007387 */ /* 0x000fe20000100800 */
[----:B-----5:R-:W-:-:S03]  /*e410*/  IMAD.WIDE R10, R5, 0x2, R2 ;  /* 0x00000002050a7825 */ /* 0x020fc600078e0202 */
[----:B------:R-:W-:Y:S01]  /*e420*/  STL [R1+0x1144], R8 ;  /* 0x0011440801007387 */ /* 0x000fe20000100800 */
[----:B------:R-:W-:-:S03]  /*e430*/  IMAD.WIDE R12, R4, 0x2, R6 ;  /* 0x00000002040c7825 */ /* 0x000fc600078e0206 */
[----:B------:R-:W-:Y:S01]  /*e440*/  STL [R1+0x1140], R9 ;  /* 0x0011400901007387 */ /* 0x000fe20000100800 */
[----:B------:R-:W-:-:S03]  /*e450*/  IMAD.WIDE R14, R4, 0x2, R2 ;  /* 0x00000002040e7825 */ /* 0x000fc600078e0202 */
[----:B------:R0:W-:Y:S01]  /*e460*/  STL.64 [R1+0xf30], R150 ;  /* 0x000f309601007387 */ /* 0x0001e20000100a00 */
[----:B------:R-:W-:-:S03]  /*e470*/  IMAD.WIDE R10, R4, 0x2, R10 ;  /* 0x00000002040a7825 */ /* 0x000fc600078e020a */
[----:B------:R1:W-:Y:S04]  /*e480*/  STL.64 [R1+0xf28], R148 ;  /* 0x000f289401007387 */ /* 0x0003e80000100a00 */
[----:B------:R2:W-:Y:S04]  /*e490*/  STL.64 [R1+0xf20], R146 ;  /* 0x000f209201007387 */ /* 0x0005e80000100a00 */
[----:B------:R-:W-:Y:S01]  /*e4a0*/  STL.64 [R1+0xf18], R144 ;  /* 0x000f189001007387 */ /* 0x000fe20000100a00 */
[----:B0-----:R-:W-:Y:S02]  /*e4b0*/  MOV R150, UR57 ;  /* 0x0000003900967c02 */ /* 0x001fe40008000f00 */
[----:B------:R-:W-:Y:S01]  /*e4c0*/  MOV R151, UR56 ;  /* 0x0000003800977c02 */ /* 0x000fe20008000f00 */
[----:B------:R-:W-:Y:S01]  /*e4d0*/  STL.64 [R1+0xf10], R142 ;  /* 0x000f108e01007387 */ /* 0x000fe20000100a00 */
[----:B-1----:R-:W-:-:S02]  /*e4e0*/  MOV R148, UR49 ;  /* 0x0000003100947c02 */ /* 0x002fc40008000f00 */
[----:B------:R-:W-:Y:S01]  /*e4f0*/  MOV R149, UR48 ;  /* 0x0000003000957c02 */ /* 0x000fe20008000f00 */
[----:B------:R-:W-:Y:S01]  /*e500*/  STL.64 [R1+0xf08], R140 ;  /* 0x000f088c01007387 */ /* 0x000fe20000100a00 */
[----:B--2---:R-:W-:Y:S02]  /*e510*/  MOV R146, UR51 ;  /* 0x0000003300927c02 */ /* 0x004fe40008000f00 */
[----:B------:R-:W-:Y:S01]  /*e520*/  MOV R147, UR50 ;  /* 0x0000003200937c02 */ /* 0x000fe20008000f00 */
[----:B------:R-:W-:Y:S04]  /*e530*/  STL.64 [R1+0xf00], R138 ;  /* 0x000f008a01007387 */ /* 0x000fe80000100a00 */
        /* <DEDUP_REMOVED lines=55> */
[----:B------:R-:W-:Y:S01]  /*e8b0*/  STL.64 [R1+0xd40], R26 ;  /* 0x000d401a01007387 */ /* 0x000fe20000100a00 */
[----:B------:R-:W-:-:S03]  /*e8c0*/  LEA R20, R5, -R5, 0x4 ;  /* 0x8000000505147211 */ /* 0x000fc600078e20ff */
[----:B------:R-:W-:Y:S04]  /*e8d0*/  STL.64 [R1+0xd38], R24 ;  /* 0x000d381801007387 */ /* 0x000fe80000100a00 */
[----:B------:R-:W-:Y:S04]  /*e8e0*/  STL [R1+0x114c], R146 ;  /* 0x00114c9201007387 */ /* 0x000fe80000100800 */
[----:B------:R0:W2:Y:S01]  /*e8f0*/  LDG.E.U16 R0, desc[UR60][R12.64] ;  /* 0x0000003c0c007981 */ /* 0x0000a2000c1e1500 */
[----:B------:R-:W-:-:S03]  /*e900*/  IMAD.WIDE R16, R5, 0x2, R6 ;  /* 0x0000000205107825 */ /* 0x000fc600078e0206 */
[----:B------:R-:W-:Y:S04]  /*e910*/  STL [R1+0x1150], R147 ;  /* 0x0011509301007387 */ /* 0x000fe80000100800 */
[----:B------:R-:W-:Y:S01]  /*e920*/  STL [R1+0x1154], R148 ;  /* 0x0011549401007387 */ /* 0x000fe20000100800 */
[----:B0-----:R-:W-:-:S03]  /*e930*/  IMAD R12, R5, 0xe, RZ ;  /* 0x0000000e050c7824 */ /* 0x001fc600078e02ff */
[----:B------:R-:W-:Y:S04]  /*e940*/  STL [R1+0x1158], R149 ;  /* 0x0011589501007387 */ /* 0x000fe80000100800 */
[----:B------:R0:W-:Y:S04]  /*e950*/  STL [R1+0x115c], R150 ;  /* 0x00115c9601007387 */ /* 0x0001e80000100800 */
[----:B------:R1:W3:Y:S04]  /*e960*/  LDG.E.U16 R216, desc[UR60][R14.64] ;  /* 0x0000003c0ed87981 */ /* 0x0002e8000c1e1500 */
[----:B------:R4:W-:Y:S01]  /*e970*/  STL [R1+0x1160], R151 ;  /* 0x0011609701007387 */ /* 0x0009e20000100800 */
[----:B------:R-:W-:-:S04]  /*e980*/  IMAD.WIDE R16, R4, 0x2, R16 ;  /* 0x0000000204107825 */ /* 0x000fc800078e0210 */
[C---:B-1----:R-:W-:Y:S01]  /*e990*/  IMAD.WIDE R14, R12.reuse, 0x2, R2 ;  /* 0x000000020c0e7825 */ /* 0x042fe200078e0202 */
[----:B0-----:R-:W2:Y:S03]  /*e9a0*/  LDG.E.U16 R150, desc[UR60][R16.64] ;  /* 0x0000003c10967981 */ /* 0x001ea6000c1e1500 */
[----:B------:R-:W-:Y:S01]  /*e9b0*/  IMAD.WIDE R12, R12, 0x2, R6 ;  /* 0x000000020c0c7825 */ /* 0x000fe200078e0206 */
[----:B----4-:R0:W4:Y:S03]  /*e9c0*/  LDG.E.U16 R151, desc[UR60][R10.64] ;  /* 0x0000003c0a977981 */ /* 0x010126000c1e1500 */
[----:B------:R-:W-:-:S04]  /*e9d0*/  IMAD.WIDE R22, R4, 0x2, R14 ;  /* 0x0000000204167825 */ /* 0x000fc800078e020e */
[C---:B0-----:R-:W-:Y:S01]  /*e9e0*/  IMAD.WIDE R10, R20.reuse, 0x2, R2 ;  /* 0x00000002140a7825 */ /* 0x041fe200078e0202 */
[----:B------:R-:W3:Y:S03]  /*e9f0*/  LDG.E.U16 R107, desc[UR60][R22.64] ;  /* 0x0000003c166b7981 */ /* 0x000ee6000c1e1500 */
[----:B------:R-:W-:-:S04]  /*ea00*/  IMAD.WIDE R20, R20, 0x2, R6 ;  /* 0x0000000214147825 */ /* 0x000fc800078e0206 */
[----:B------:R-:W-:-:S04]  /*ea10*/  IMAD.WIDE R14, R4, 0x2, R12 ;  /* 0x00000002040e7825 */ /* 0x000fc800078e020c */
[C---:B------:R-:W-:Y:S01]  /*ea20*/  IMAD.WIDE R12, R4.reuse, 0x2, R10 ;  /* 0x00000002040c7825 */ /* 0x040fe200078e020a */
[----:B------:R-:W3:Y:S03]  /*ea30*/  LDG.E.U16 R108, desc[UR60][R14.64] ;  /* 0x0000003c0e6c7981 */ /* 0x000ee6000c1e1500 */
[----:B------:R-:W-:Y:S01]  /*ea40*/  IMAD.WIDE R10, R4, 0x2, R20 ;  /* 0x00000002040a7825 */ /* 0x000fe200078e0214 */
[----:B------:R-:W3:Y:S04]  /*ea50*/  LDG.E.U16 R127, desc[UR60][R12.64] ;  /* 0x0000003c0c7f7981 */ /* 0x000ee8000c1e1500 */
[----:B------:R0:W3:Y:S01]  /*ea60*/  LDG.E.U16 R128, desc[UR60][R10.64] ;  /* 0x0000003c0a807981 */ /* 0x0000e2000c1e1500 */
[----:B------:R-:W-:-:S05]  /*ea70*/  SHF.L.U32 R19, R5, 0x4, RZ ;  /* 0x0000000405137819 */ /* 0x000fca00000006ff */
[----:B------:R-:W-:-:S04]  /*ea80*/  IMAD.WIDE R152, R19, 0x2, R2 ;  /* 0x0000000213987825 */ /* 0x000fc800078e0202 */
[----:B0-----:R-:W-:-:S04]  /*ea90*/  IMAD.WIDE R10, R19, 0x2, R6 ;  /* 0x00000002130a7825 */ /* 0x001fc800078e0206 */
[----:B------:R-:W-:-:S04]  /*eaa0*/  IMAD.WIDE R14, R4, 0x2, R152 ;  /* 0x00000002040e7825 */ /* 0x000fc800078e0298 */
[C---:B------:R-:W-:Y:S01]  /*eab0*/  IMAD R20, R5.reuse, 0x12, RZ ;  /* 0x0000001205147824 */ /* 0x040fe200078e02ff */
[----:B------:R0:W3:Y:S01]  /*eac0*/  LDG.E.U16 R8, desc[UR60][R14.64] ;  /* 0x0000003c0e087981 */ /* 0x0000e2000c1e1500 */
[C---:B------:R-:W-:Y:S01]  /*ead0*/  LEA R12, R5.reuse, R5, 0x4 ;  /* 0x00000005050c7211 */ /* 0x040fe200078e20ff */
[----:B------:R-:W-:Y:S02]  /*eae0*/  IMAD R19, R5, 0x13, RZ ;  /* 0x0000001305137824 */ /* 0x000fe400078e02ff */
[----:B0-----:R-:W-:-:S04]  /*eaf0*/  IMAD.WIDE R14, R4, 0x2, R10 ;  /* 0x00000002040e7825 */ /* 0x001fc800078e020a */
[----:B------:R-:W-:-:S04]  /*eb00*/  IMAD.WIDE R10, R20, 0x2, R2 ;  /* 0x00000002140a7825 */ /* 0x000fc800078e0202 */
[----:B------:R-:W-:-:S04]  /*eb10*/  IMAD.WIDE R16, R12, 0x2, R2 ;  /* 0x000000020c107825 */ /* 0x000fc800078e0202 */
[----:B------:R-:W-:-:S04]  /*eb20*/  IMAD.WIDE R12, R12, 0x2, R6 ;  /* 0x000000020c0c7825 */ /* 0x000fc800078e0206 */
[----:B------:R-:W-:-:S04]  /*eb30*/  IMAD.WIDE R20, R20, 0x2, R6 ;  /* 0x0000000214147825 */ /* 0x000fc800078e0206 */
[----:B------:R-:W-:-:S04]  /*eb40*/  IMAD.WIDE R152, R19, 0x2, R2 ;  /* 0x0000000213987825 */ /* 0x000fc800078e0202 */
[----:B------:R-:W-:-:S04]  /*eb50*/  IMAD.WIDE R22, R4, 0x2, R16 ;  /* 0x0000000204167825 */ /* 0x000fc800078e0210 */
[C---:B------:R-:W-:Y:S01]  /*eb60*/  IMAD.WIDE R16, R4.reuse, 0x2, R12 ;  /* 0x0000000204107825 */ /* 0x040fe200078e020c */
[----:B------:R-:W3:Y:S03]  /*eb70*/  LDG.E.U16 R149, desc[UR60][R22.64] ;  /* 0x0000003c16957981 */ /* 0x000ee6000c1e1500 */
[C---:B------:R-:W-:Y:S01]  /*eb80*/  IMAD.WIDE R12, R4.reuse, 0x2, R20 ;  /* 0x00000002040c7825 */ /* 0x040fe200078e0214 */
[----:B------:R-:W3:Y:S04]  /*eb90*/  LDG.E.U16 R148, desc[UR60][R16.64] ;  /* 0x0000003c10947981 */ /* 0x000ee8000c1e1500 */
[----:B------:R-:W3:Y:S04]  /*eba0*/  LDG.E.U16 R36, desc[UR60][R12.64] ;  /* 0x0000003c0c247981 */ /* 0x000ee8000c1e1500 */
[----:B----4-:R-:W-:Y:S04]  /*ebb0*/  STL [R1+0x1164], R151 ;  /* 0x0011649701007387 */ /* 0x010fe80000100800 */
[----:B--2---:R-:W-:Y:S04]  /*ebc0*/  STL [R1+0x1168], R150 ;  /* 0x0011689601007387 */ /* 0x004fe80000100800 */
[----:B---3--:R-:W-:Y:S04]  /*ebd0*/  STL [R1+0x116c], R107 ;  /* 0x00116c6b01007387 */ /* 0x008fe80000100800 */
[----:B------:R-:W-:Y:S04]  /*ebe0*/  STL [R1+0x1170], R108 ;  /* 0x0011706c01007387 */ /* 0x000fe80000100800 */
[----:B------:R-:W-:Y:S04]  /*ebf0*/  STL [R1+0x1174], R127 ;  /* 0x0011747f01007387 */ /* 0x000fe80000100800 */
[----:B------:R-:W-:Y:S04]  /*ec00*/  STL [R1+0x1178], R128 ;  /* 0x0011788001007387 */ /* 0x000fe80000100800 */
[----:B------:R0:W-:Y:S04]  /*ec10*/  STL [R1+0x2c8], R0 ;  /* 0x0002c80001007387 */ /* 0x0001e80000100800 */
[----:B0-----:R0:W2:Y:S02]  /*ec20*/  LDG.E.U16 R0, desc[UR60][R14.64] ;  /* 0x0000003c0e007981 */ /* 0x0010a4000c1e1500 */
[----:B0-----:R-:W-:-:S05]  /*ec30*/  IMAD.WIDE R14, R4, 0x2, R10 ;  /* 0x00000002040e7825 */ /* 0x001fca00078e020a */
[----:B------:R0:W3:Y:S01]  /*ec40*/  LDG.E.U16 R35, desc[UR60][R14.64] ;  /* 0x0000003c0e237981 */ /* 0x0000e2000c1e1500 */
[----:B------:R-:W-:-:S05]  /*ec50*/  IMAD.WIDE R10, R4, 0x2, R152 ;  /* 0x00000002040a7825 */ /* 0x000fca00078e0298 */
[----:B------:R1:W4:Y:S01]  /*ec60*/  LDG.E.U16 R53, desc[UR60][R10.64] ;  /* 0x0000003c0a357981 */ /* 0x000322000c1e1500 */
[----:B0-----:R-:W-:-:S04]  /*ec70*/  IMAD.WIDE R14, R19, 0x2, R6 ;  /* 0x00000002130e7825 */ /* 0x001fc800078e0206 */
[----:B------:R-:W-:-:S05]  /*ec80*/  IMAD.WIDE R14, R4, 0x2, R14 ;  /* 0x00000002040e7825 */ /* 0x000fca00078e020e */
[----:B------:R0:W2:Y:S01]  /*ec90*/  LDG.E.U16 R54, desc[UR60][R14.64] ;  /* 0x0000003c0e367981 */ /* 0x0000a2000c1e1500 */
[C---:B-1----:R-:W-:Y:S02]  /*eca0*/  IMAD R10, R5.reuse, 0x14, RZ ;  /* 0x00000014050a7824 */ /* 0x042fe400078e02ff */
[----:B------:R-:W-:Y:S02]  /*ecb0*/  IMAD R20, R5, 0x15, RZ ;  /* 0x0000001505147824 */ /* 0x000fe400078e02ff */
[----:B------:R-:W-:-:S04]  /*ecc0*/  IMAD.WIDE R12, R10, 0x2, R2 ;  /* 0x000000020a0c7825 */ /* 0x000fc800078e0202 */
[----:B------:R-:W-:-:S04]  /*ecd0*/  IMAD.WIDE R10, R10, 0x2, R6 ;  /* 0x000000020a0a7825 */ /* 0x000fc800078e0206 */
[----:B------:R-:W-:-:S04]  /*ece0*/  IMAD.WIDE R16, R20, 0x2, R2 ;  /* 0x0000000214107825 */ /* 0x000fc800078e0202 */
[----:B------:R-:W-:-:S04]  /*ecf0*/  IMAD.WIDE R20, R20, 0x2, R6 ;  /* 0x0000000214147825 */ /* 0x000fc800078e0206 */
[----:B------:R-:W-:-:S04]  /*ed00*/  IMAD.WIDE R12, R4, 0x2, R12 ;  /* 0x00000002040c7825 */ /* 0x000fc800078e020c */
[C---:B------:R-:W-:Y:S01]  /*ed10*/  IMAD.WIDE R10, R4.reuse, 0x2, R10 ;  /* 0x00000002040a7825 */ /* 0x040fe200078e020a */
[----:B------:R-:W2:Y:S03]  /*ed20*/  LDG.E.U16 R71, desc[UR60][R12.64] ;  /* 0x0000003c0c477981 */ /* 0x000ea6000c1e1500 */
[C---:B------:R-:W-:Y:S01]  /*ed30*/  IMAD.WIDE R16, R4.reuse, 0x2, R16 ;  /* 0x0000000204107825 */ /* 0x040fe200078e0210 */
[----:B------:R1:W2:Y:S03]  /*ed40*/  LDG.E.U16 R72, desc[UR60][R10.64] ;  /* 0x0000003c0a487981 */ /* 0x0002a6000c1e1500 */
[----:B0-----:R-:W-:Y:S01]  /*ed50*/  IMAD.WIDE R14, R4, 0x2, R20 ;  /* 0x00000002040e7825 */ /* 0x001fe200078e0214 */
[----:B------:R-:W2:Y:S04]  /*ed60*/  LDG.E.U16 R89, desc[UR60][R16.64] ;  /* 0x0000003c10597981 */ /* 0x000ea8000c1e1500 */
[----:B------:R0:W2:Y:S01]  /*ed70*/  LDG.E.U16 R90, desc[UR60][R14.64] ;  /* 0x0000003c0e5a7981 */ /* 0x0000a2000c1e1500 */
[----:B------:R-:W-:-:S04]  /*ed80*/  IMAD R19, R5, 0x16, RZ ;  /* 0x0000001605137824 */ /* 0x000fc800078e02ff */
[----:B-1----:R-:W-:-:S04]  /*ed90*/  IMAD.WIDE R10, R19, 0x2, R6 ;  /* 0x00000002130a7825 */ /* 0x002fc800078e0206 */
[----:B------:R-:W-:Y:S02]  /*eda0*/  IMAD R21, R5, 0x18, RZ ;  /* 0x0000001805157824 */ /* 0x000fe400078e02ff */
[C---:B0-----:R-:W-:Y:S01]  /*edb0*/  IMAD.WIDE R14, R4.reuse, 0x2, R10 ;  /* 0x00000002040e7825 */ /* 0x041fe200078e020a */
[----:B------:R-:W-:Y:S03]  /*edc0*/  STL [R1+0x117c], R149 ;  /* 0x00117c9501007387 */ /* 0x000fe60000100800 */
[----:B------:R-:W-:Y:S01]  /*edd0*/  IMAD.WIDE R10, R21, 0x2, R2 ;  /* 0x00000002150a7825 */ /* 0x000fe200078e0202 */
[----:B------:R-:W-:Y:S04]  /*ede0*/  STL [R1+0x1180], R148 ;  /* 0x0011809401007387 */ /* 0x000fe80000100800 */
[----:B------:R0:W2:Y:S02]  /*edf0*/  LDG.E.U16 R110, desc[UR60][R14.64] ;  /* 0x0000003c0e6e7981 */ /* 0x0000a4000c1e1500 */
[----:B0-----:R-:W-:-:S02]  /*ee00*/  IMAD.WIDE R14, R4, 0x2, R10 ;  /* 0x00000002040e7825 */ /* 0x001fc400078e020a */
[----:B---3--:R-:W-:Y:S04]  /*ee10*/  STL [R1+0x1184], R35 ;  /* 0x0011842301007387 */ /* 0x008fe80000100800 */
[----:B------:R-:W-:Y:S04]  /*ee20*/  STL [R1+0x1188], R36 ;  /* 0x0011882401007387 */ /* 0x000fe80000100800 */
[----:B----4-:R-:W-:Y:S04]  /*ee30*/  STL [R1+0x118c], R53 ;  /* 0x00118c3501007387 */ /* 0x010fe80000100800 */
[----:B------:R-:W-:Y:S04]  /*ee40*/  STL [R1+0x2ac], R8 ;  /* 0x0002ac0801007387 */ /* 0x000fe80000100800 */
[----:B--2---:R-:W-:Y:S04]  /*ee50*/  STL [R1+0x1190], R54 ;  /* 0x0011903601007387 */ /* 0x004fe80000100800 */
[----:B------:R0:W-:Y:S04]  /*ee60*/  STL [R1+0x2a8], R0 ;  /* 0x0002a80001007387 */ /* 0x0001e80000100800 */
[----:B0-----:R-:W2:Y:S01]  /*ee70*/  LDG.E.U16 R0, desc[UR60][R14.64] ;  /* 0x0000003c0e007981 */ /* 0x001ea2000c1e1500 */
[----:B------:R-:W-:-:S04]  /*ee80*/  IMAD.WIDE R22, R19, 0x2, R2 ;  /* 0x0000000213167825 */ /* 0x000fc800078e0202 */
[----:B------:R-:W-:Y:S02]  /*ee90*/  IMAD R19, R5, 0x19, RZ ;  /* 0x0000001905137824 */ /* 0x000fe400078e02ff */
[----:B------:R-:W-:-:S04]  /*eea0*/  IMAD.WIDE R12, R4, 0x2, R22 ;  /* 0x00000002040c7825 */ /* 0x000fc800078e0216 */
[----:B------:R-:W-:Y:S01]  /*eeb0*/  IMAD R20, R5, 0x17, RZ ;  /* 0x0000001705147824 */ /* 0x000fe200078e02ff */
[----:B------:R0:W3:Y:S01]  /*eec0*/  LDG.E.U16 R109, desc[UR60][R12.64] ;  /* 0x0000003c0c6d7981 */ /* 0x0000e2000c1e1500 */
[----:B------:R-:W-:-:S04]  /*eed0*/  IMAD.WIDE R152, R19, 0x2, R2 ;  /* 0x0000000213987825 */ /* 0x000fc800078e0202 */
[----:B------:R-:W-:-:S04]  /*eee0*/  IMAD.WIDE R16, R20, 0x2, R2 ;  /* 0x0000000214107825 */ /* 0x000fc800078e0202 */
[----:B0-----:R-:W-:-:S04]  /*eef0*/  IMAD.WIDE R12, R20, 0x2, R6 ;  /* 0x00000002140c7825 */ /* 0x001fc800078e0206 */
[----:B------:R-:W-:-:S04]  /*ef00*/  IMAD.WIDE R20, R21, 0x2, R6 ;  /* 0x0000000215147825 */ /* 0x000fc800078e0206 */
[----:B------:R-:W-:-:S04]  /*ef10*/  IMAD.WIDE R10, R4, 0x2, R152 ;  /* 0x00000002040a7825 */ /* 0x000fc800078e0298 */
[C---:B------:R-:W-:Y:S01]  /*ef20*/  IMAD.WIDE R22, R4.reuse, 0x2, R16 ;  /* 0x0000000204167825 */ /* 0x040fe200078e0210 */
[----:B------:R-:W-:Y:S03]  /*ef30*/  STL [R1+0x1194], R71 ;  /* 0x0011944701007387 */ /* 0x000fe60000100800 */
[C---:B------:R-:W-:Y:S01]  /*ef40*/  IMAD.WIDE R16, R4.reuse, 0x2, R12 ;  /* 0x0000000204107825 */ /* 0x040fe200078e020c */
[----:B------:R0:W4:Y:S03]  /*ef50*/  LDG.E.U16 R147, desc[UR60][R10.64] ;  /* 0x0000003c0a937981 */ /* 0x000126000c1e1500 */
[----:B------:R-:W-:Y:S01]  /*ef60*/  IMAD.WIDE R12, R4, 0x2, R20 ;  /* 0x00000002040c7825 */ /* 0x000fe200078e0214 */
[----:B------:R-:W-:Y:S03]  /*ef70*/  STL [R1+0x1198], R72 ;  /* 0x0011984801007387 */ /* 0x000fe60000100800 */
[----:B------:R-:W-:Y:S01]  /*ef80*/  IMAD.WIDE R14, R19, 0x2, R6 ;  /* 0x00000002130e7825 */ /* 0x000fe200078e0206 */
[----:B------:R-:W-:Y:S03]  /*ef90*/  STL [R1+0x119c], R89 ;  /* 0x00119c5901007387 */ /* 0x000fe60000100800 */
[C---:B------:R-:W-:Y:S01]  /*efa0*/  IMAD R20, R5.reuse, 0x1b, RZ ;  /* 0x0000001b05147824 */ /* 0x040fe200078e02ff */
[----:B------:R1:W3:Y:S01]  /*efb0*/  LDG.E.U16 R130, desc[UR60][R16.64] ;  /* 0x0000003c10827981 */ /* 0x0002e2000c1e1500 */
[----:B0-----:R-:W-:-:S02]  /*efc0*/  IMAD R10, R5, 0x1a, RZ ;  /* 0x0000001a050a7824 */ /* 0x001fc400078e02ff */
[----:B------:R-:W-:Y:S01]  /*efd0*/  IMAD.WIDE R14, R4, 0x2, R14 ;  /* 0x00000002040e7825 */ /* 0x000fe200078e020e */
[----:B------:R0:W-:Y:S03]  /*efe0*/  STL [R1+0x11a0], R90 ;  /* 0x0011a05a01007387 */ /* 0x0001e60000100800 */
[----:B------:R-:W-:Y:S01]  /*eff0*/  IMAD R19, R5, 0x1c, RZ ;  /* 0x0000001c05137824 */ /* 0x000fe200078e02ff */
[----:B------:R0:W3:Y:S01]  /*f000*/  LDG.E.U16 R146, desc[UR60][R14.64] ;  /* 0x0000003c0e927981 */ /* 0x0000e2000c1e1500 */
[----:B-1----:R-:W-:-:S03]  /*f010*/  IMAD.WIDE R16, R20, 0x2, R2 ;  /* 0x0000000214107825 */ /* 0x002fc600078e0202 */
[----:B------:R1:W3:Y:S01]  /*f020*/  LDG.E.U16 R129, desc[UR60][R22.64] ;  /* 0x0000003c16817981 */ /* 0x0002e2000c1e1500 */
[----:B------:R-:W-:-:S03]  /*f030*/  IMAD.WIDE R20, R20, 0x2, R6 ;  /* 0x0000000214147825 */ /* 0x000fc600078e0206 */
[----:B0-----:R0:W4:Y:S01]  /*f040*/  LDG.E.U16 R90, desc[UR60][R12.64] ;  /* 0x0000003c0c5a7981 */ /* 0x001122000c1e1500 */
[----:B------:R-:W-:-:S04]  /*f050*/  IMAD.WIDE R14, R4, 0x2, R20 ;  /* 0x00000002040e7825 */ /* 0x000fc800078e0214 */
[--C-:B-1----:R-:W-:Y:S01]  /*f060*/  IMAD.WIDE R22, R19, 0x2, R2.reuse ;  /* 0x0000000213167825 */ /* 0x102fe200078e0202 */
[----:B------:R1:W3:Y:S03]  /*f070*/  LDG.E.U16 R56, desc[UR60][R14.64] ;  /* 0x0000003c0e387981 */ /* 0x0002e6000c1e1500 */
[----:B0-----:R-:W-:-:S04]  /*f080*/  IMAD.WIDE R12, R10, 0x2, R2 ;  /* 0x000000020a0c7825 */ /* 0x001fc800078e0202 */
[----:B------:R-:W-:-:S04]  /*f090*/  IMAD.WIDE R10, R10, 0x2, R6 ;  /* 0x000000020a0a7825 */ /* 0x000fc800078e0206 */
[----:B------:R-:W-:-:S04]  /*f0a0*/  IMAD.WIDE R12, R4, 0x2, R12 ;  /* 0x00000002040c7825 */ /* 0x000fc800078e020c */
[C---:B------:R-:W-:Y:S01]  /*f0b0*/  IMAD.WIDE R10, R4.reuse, 0x2, R10 ;  /* 0x00000002040a7825 */ /* 0x040fe200078e020a */
[----:B------:R0:W3:Y:S03]  /*f0c0*/  LDG.E.U16 R37, desc[UR60][R12.64] ;  /* 0x0000003c0c257981 */ /* 0x0000e6000c1e1500 */
[C---:B------:R-:W-:Y:S01]  /*f0d0*/  IMAD.WIDE R16, R4.reuse, 0x2, R16 ;  /* 0x0000000204107825 */ /* 0x040fe200078e0210 */
[----:B------:R0:W3:Y:S03]  /*f0e0*/  LDG.E.U16 R38, desc[UR60][R10.64] ;  /* 0x0000003c0a267981 */ /* 0x0000e6000c1e1500 */
[----:B-1----:R-:W-:Y:S01]  /*f0f0*/  IMAD R14, R5, 0x1d, RZ ;  /* 0x0000001d050e7824 */ /* 0x002fe200078e02ff */
[----:B------:R1:W3:Y:S01]  /*f100*/  LDG.E.U16 R55, desc[UR60][R16.64] ;  /* 0x0000003c10377981 */ /* 0x0002e2000c1e1500 */
[----:B0-----:R-:W-:-:S04]  /*f110*/  IMAD.WIDE R12, R4, 0x2, R22 ;  /* 0x00000002040c7825 */ /* 0x001fc800078e0216 */
[----:B------:R-:W-:Y:S01]  /*f120*/  IMAD.WIDE R10, R19, 0x2, R6 ;  /* 0x00000002130a7825 */ /* 0x000fe200078e0206 */
[----:B------:R-:W-:Y:S01]  /*f130*/  LEA R19, R5, -R5, 0x5 ;  /* 0x8000000505137211 */ /* 0x000fe200078e28ff */
[----:B------:R0:W3:Y:S02]  /*f140*/  LDG.E.U16 R73, desc[UR60][R12.64] ;  /* 0x0000003c0c497981 */ /* 0x0000e4000c1e1500 */
[----:B-1----:R-:W-:-:S04]  /*f150*/  IMAD.WIDE R16, R14, 0x2, R2 ;  /* 0x000000020e107825 */ /* 0x002fc800078e0202 */
[----:B------:R-:W-:Y:S02]  /*f160*/  IMAD R20, R5, 0x1e, RZ ;  /* 0x0000001e05147824 */ /* 0x000fe400078e02ff */
[----:B------:R-:W-:-:S04]  /*f170*/  IMAD.WIDE R14, R14, 0x2, R6 ;  /* 0x000000020e0e7825 */ /* 0x000fc800078e0206 */
[----:B0-----:R-:W-:-:S04]  /*f180*/  IMAD.WIDE R12, R4, 0x2, R10 ;  /* 0x00000002040c7825 */ /* 0x001fc800078e020a */
[--C-:B------:R-:W-:Y:S01]  /*f190*/  IMAD.WIDE R10, R20, 0x2, R2.reuse ;  /* 0x00000002140a7825 */ /* 0x100fe200078e0202 */
[----:B------:R-:W3:Y:S03]  /*f1a0*/  LDG.E.U16 R74, desc[UR60][R12.64] ;  /* 0x0000003c0c4a7981 */ /* 0x000ee6000c1e1500 */
[----:B------:R-:W-:-:S04]  /*f1b0*/  IMAD.WIDE R152, R19, 0x2, R2 ;  /* 0x0000000213987825 */ /* 0x000fc800078e0202 */
[----:B------:R-:W-:-:S04]  /*f1c0*/  IMAD.WIDE R22, R4, 0x2, R16 ;  /* 0x0000000204167825 */ /* 0x000fc800078e0210 */
[----:B------:R-:W-:Y:S01]  /*f1d0*/  IMAD.WIDE R16, R4, 0x2, R14 ;  /* 0x0000000204107825 */ /* 0x000fe200078e020e */
[----:B------:R-:W3:Y:S03]  /*f1e0*/  LDG.E.U16 R91, desc[UR60][R22.64] ;  /* 0x0000003c165b7981 */ /* 0x000ee6000c1e1500 */
[----:B------:R-:W-:Y:S01]  /*f1f0*/  IMAD.WIDE R20, R20, 0x2, R6 ;  /* 0x0000000214147825 */ /* 0x000fe200078e0206 */
[----:B------:R0:W3:Y:S03]  /*f200*/  LDG.E.U16 R92, desc[UR60][R16.64] ;  /* 0x0000003c105c7981 */ /* 0x0000e6000c1e1500 */
[----:B------:R-:W-:-:S04]  /*f210*/  IMAD.WIDE R14, R4, 0x2, R10 ;  /* 0x00000002040e7825 */ /* 0x000fc800078e020a */
[C---:B------:R-:W-:Y:S01]  /*f220*/  IMAD.WIDE R10, R4.reuse, 0x2, R152 ;  /* 0x00000002040a7825 */ /* 0x040fe200078e0298 */
[----:B------:R1:W3:Y:S01]  /*f230*/  LDG.E.U16 R111, desc[UR60][R14.64] ;  /* 0x0000003c0e6f7981 */ /* 0x0002e2000c1e1500 */
[C---:B0-----:R-:W-:Y:S02]  /*f240*/  SHF.L.U32 R16, R5.reuse, 0x5, RZ ;  /* 0x0000000505107819 */ /* 0x041fe400000006ff */
[----:B------:R-:W-:Y:S01]  /*f250*/  IMAD.WIDE R12, R4, 0x2, R20 ;  /* 0x00000002040c7825 */ /* 0x000fe200078e0214 */
[----:B------:R0:W3:Y:S01]  /*f260*/  LDG.E.U16 R131, desc[UR60][R10.64] ;  /* 0x0000003c0a837981 */ /* 0x0000e2000c1e1500 */
[----:B------:R-:W-:-:S03]  /*f270*/  LEA R20, R5, R5, 0x5 ;  /* 0x0000000505147211 */ /* 0x000fc600078e28ff */
[----:B------:R0:W3:Y:S01]  /*f280*/  LDG.E.U16 R112, desc[UR60][R12.64] ;  /* 0x0000003c0c707981 */ /* 0x0000e2000c1e1500 */
[----:B-1----:R-:W-:-:S04]  /*f290*/  IMAD.WIDE R14, R19, 0x2, R6 ;  /* 0x00000002130e7825 */ /* 0x002fc800078e0206 */
[----:B0-----:R-:W-:-:S04]  /*f2a0*/  IMAD.WIDE R10, R16, 0x2, R6 ;  /* 0x00000002100a7825 */ /* 0x001fc800078e0206 */
[----:B------:R-:W-:-:S04]  /*f2b0*/  IMAD.WIDE R12, R16, 0x2, R2 ;  /* 0x00000002100c7825 */ /* 0x000fc800078e0202 */
[----:B------:R-:W-:-:S04]  /*f2c0*/  IMAD.WIDE R16, R20, 0x2, R2 ;  /* 0x0000000214107825 */ /* 0x000fc800078e0202 */
[----:B------:R-:W-:-:S04]  /*f2d0*/  IMAD.WIDE R14, R4, 0x2, R14 ;  /* 0x00000002040e7825 */ /* 0x000fc800078e020e */
[----:B------:R-:W-:Y:S01]  /*f2e0*/  IMAD.WIDE R20, R20, 0x2, R6 ;  /* 0x0000000214147825 */ /* 0x000fe200078e0206 */
[----:B------:R0:W3:Y:S03]  /*f2f0*/  LDG.E.U16 R132, desc[UR60][R14.64] ;  /* 0x0000003c0e847981 */ /* 0x0000e6000c1e1500 */
[----:B------:R-:W-:-:S04]  /*f300*/  IMAD.WIDE R10, R4, 0x2, R10 ;  /* 0x00000002040a7825 */ /* 0x000fc800078e020a */
[----:B------:R-:W-:Y:S01]  /*f310*/  IMAD R19, R5, 0x22, RZ ;  /* 0x0000002205137824 */ /* 0x000fe200078e02ff */
[----:B------:R1:W3:Y:S01]  /*f320*/  LDG.E.U16 R72, desc[UR60][R10.64] ;  /* 0x0000003c0a487981 */ /* 0x0002e2000c1e1500 */
[----:B------:R-:W-:-:S04]  /*f330*/  IMAD.WIDE R12, R4, 0x2, R12 ;  /* 0x00000002040c7825 */ /* 0x000fc800078e020c */
[----:B------:R-:W-:Y:S01]  /*f340*/  IMAD.WIDE R22, R19, 0x2, R2 ;  /* 0x0000000213167825 */ /* 0x000fe200078e0202 */
[----:B------:R1:W3:Y:S03]  /*f350*/  LDG.E.U16 R89, desc[UR60][R12.64] ;  /* 0x0000003c0c597981 */ /* 0x0002e6000c1e1500 */
[----:B0-----:R-:W-:-:S04]  /*f360*/  IMAD.WIDE R14, R4, 0x2, R20 ;  /* 0x00000002040e7825 */ /* 0x001fc800078e0214 */
[----:B-1----:R-:W-:Y:S01]  /*f370*/  IMAD.WIDE R10, R19, 0x2, R6 ;  /* 0x00000002130a7825 */ /* 0x002fe200078e0206 */
[----:B------:R0:W3:Y:S03]  /*f380*/  LDG.E.U16 R8, desc[UR60][R14.64] ;  /* 0x0000003c0e087981 */ /* 0x0000e6000c1e1500 */
[----:B------:R-:W-:Y:S02]  /*f390*/  IMAD R21, R5, 0x24, RZ ;  /* 0x0000002405157824 */ /* 0x000fe400078e02ff */
[----:B------:R-:W-:-:S04]  /*f3a0*/  IMAD.WIDE R16, R4, 0x2, R16 ;  /* 0x0000000204107825 */ /* 0x000fc800078e0210 */
[----:B------:R-:W-:Y:S02]  /*f3b0*/  IMAD R19, R5, 0x25, RZ ;  /* 0x0000002505137824 */ /* 0x000fe400078e02ff */
[----:B------:R-:W-:-:S04]  /*f3c0*/  IMAD.WIDE R12, R4, 0x2, R22 ;  /* 0x00000002040c7825 */ /* 0x000fc800078e0216 */
[----:B------:R-:W-:Y:S01]  /*f3d0*/  IMAD R20, R5, 0x23, RZ ;  /* 0x0000002305147824 */ /* 0x000fe200078e02ff */
[----:B------:R1:W3:Y:S01]  /*f3e0*/  LDG.E.U16 R39, desc[UR60][R12.64] ;  /* 0x0000003c0c277981 */ /* 0x0002e2000c1e1500 */
[----:B0-----:R-:W-:-:S04]  /*f3f0*/  IMAD.WIDE R14, R4, 0x2, R10 ;  /* 0x00000002040e7825 */ /* 0x001fc800078e020a */
[--C-:B------:R-:W-:Y:S01]  /*f400*/  IMAD.WIDE R10, R21, 0x2, R2.reuse ;  /* 0x00000002150a7825 */ /* 0x100fe200078e0202 */
[----:B------:R0:W3:Y:S03]  /*f410*/  LDG.E.U16 R40, desc[UR60][R14.64] ;  /* 0x0000003c0e287981 */ /* 0x0000e6000c1e1500 */
[----:B------:R-:W-:-:S04]  /*f420*/  IMAD.WIDE R152, R19, 0x2, R2 ;  /* 0x0000000213987825 */ /* 0x000fc800078e0202 */
[----:B-1----:R-:W-:-:S04]  /*f430*/  IMAD.WIDE R12, R20, 0x2, R6 ;  /* 0x00000002140c7825 */ /* 0x002fc800078e0206 */
[----:B0-----:R-:W-:-:S04]  /*f440*/  IMAD.WIDE R14, R4, 0x2, R10 ;  /* 0x00000002040e7825 */ /* 0x001fc800078e020a */
[----:B------:R-:W-:Y:S01]  /*f450*/  IMAD.WIDE R10, R4, 0x2, R152 ;  /* 0x00000002040a7825 */ /* 0x000fe200078e0298 */
[----:B------:R-:W3:Y:S04]  /*f460*/  LDG.E.U16 R75, desc[UR60][R14.64] ;  /* 0x0000003c0e4b7981 */ /* 0x000ee8000c1e1500 */
[----:B------:R0:W3:Y:S02]  /*f470*/  LDG.E.U16 R93, desc[UR60][R10.64] ;  /* 0x0000003c0a5d7981 */ /* 0x0000e4000c1e1500 */
[----:B0-----:R-:W-:Y:S02]  /*f480*/  IMAD R10, R5, 0x26, RZ ;  /* 0x00000026050a7824 */ /* 0x001fe400078e02ff */
[----:B------:R-:W-:-:S04]  /*f490*/  IMAD.WIDE R14, R19, 0x2, R6 ;  /* 0x00000002130e7825 */ /* 0x000fc800078e0206 */
[----:B------:R-:W-:Y:S02]  /*f4a0*/  IMAD R19, R5, 0x28, RZ ;  /* 0x0000002805137824 */ /* 0x000fe400078e02ff */
[----:B------:R-:W-:-:S05]  /*f4b0*/  IMAD.WIDE R14, R4, 0x2, R14 ;  /* 0x00000002040e7825 */ /* 0x000fca00078e020e */
[----:B------:R-:W3:Y:S04]  /*f4c0*/  LDG.E.U16 R94, desc[UR60][R14.64] ;  /* 0x0000003c0e5e7981 */ /* 0x000ee8000c1e1500 */
[----:B--2---:R0:W-:Y:S04]  /*f4d0*/  STL [R1+0x264], R0 ;  /* 0x0002640001007387 */ /* 0x0041e80000100800 */
[----:B0-----:R0:W2:Y:S02]  /*f4e0*/  LDG.E.U16 R0, desc[UR60][R16.64] ;  /* 0x0000003c10007981 */ /* 0x0010a4000c1e1500 */
[----:B0-----:R-:W-:-:S04]  /*f4f0*/  IMAD.WIDE R16, R20, 0x2, R2 ;  /* 0x0000000214107825 */ /* 0x001fc800078e0202 */
[----:B------:R-:W-:-:S04]  /*f500*/  IMAD.WIDE R20, R21, 0x2, R6 ;  /* 0x0000000215147825 */ /* 0x000fc800078e0206 */
[----:B------:R-:W-:-:S04]  /*f510*/  IMAD.WIDE R22, R4, 0x2, R16 ;  /* 0x0000000204167825 */ /* 0x000fc800078e0210 */
[C---:B------:R-:W-:Y:S01]  /*f520*/  IMAD.WIDE R16, R4.reuse, 0x2, R12 ;  /* 0x0000000204107825 */ /* 0x040fe200078e020c */
[----:B------:R-:W2:Y:S03]  /*f530*/  LDG.E.U16 R57, desc[UR60][R22.64] ;  /* 0x0000003c16397981 */ /* 0x000ea6000c1e1500 */
[----:B------:R-:W-:Y:S01]  /*f540*/  IMAD.WIDE R12, R4, 0x2, R20 ;  /* 0x00000002040c7825 */ /* 0x000fe200078e0214 */
[----:B------:R-:W2:Y:S04]  /*f550*/  LDG.E.U16 R58, desc[UR60][R16.64] ;  /* 0x0000003c103a7981 */ /* 0x000ea8000c1e1500 */
[----:B------:R0:W2:Y:S01]  /*f560*/  LDG.E.U16 R76, desc[UR60][R12.64] ;  /* 0x0000003c0c4c7981 */ /* 0x0000a2000c1e1500 */
[----:B------:R-:W-:-:S02]  /*f570*/  IMAD R20, R5, 0x27, RZ ;  /* 0x0000002705147824 */ /* 0x000fc400078e02ff */
[----:B0-----:R-:W-:-:S04]  /*f580*/  IMAD.WIDE R12, R10, 0x2, R2 ;  /* 0x000000020a0c7825 */ /* 0x001fc800078e0202 */
[----:B------:R-:W-:-:S04]  /*f590*/  IMAD.WIDE R10, R10, 0x2, R6 ;  /* 0x000000020a0a7825 */ /* 0x000fc800078e0206 */
[----:B------:R-:W-:-:S04]  /*f5a0*/  IMAD.WIDE R16, R20, 0x2, R2 ;  /* 0x0000000214107825 */ /* 0x000fc800078e0202 */
[----:B------:R-:W-:-:S04]  /*f5b0*/  IMAD.WIDE R20, R20, 0x2, R6 ;  /* 0x0000000214147825 */ /* 0x000fc800078e0206 */
[----:B------:R-:W-:-:S04]  /*f5c0*/  IMAD.WIDE R10, R4, 0x2, R10 ;  /* 0x00000002040a7825 */ /* 0x000fc800078e020a */
[----:B------:R-:W-:Y:S01]  /*f5d0*/  IMAD.WIDE R22, R19, 0x2, R2 ;  /* 0x0000000213167825 */ /* 0x000fe200078e0202 */
[----:B------:R0:W2:Y:S03]  /*f5e0*/  LDG.E.U16 R114, desc[UR60][R10.64] ;  /* 0x0000003c0a727981 */ /* 0x0000a6000c1e1500 */
[----:B------:R-:W-:-:S04]  /*f5f0*/  IMAD.WIDE R12, R4, 0x2, R12 ;  /* 0x00000002040c7825 */ /* 0x000fc800078e020c */
[C---:B------:R-:W-:Y:S01]  /*f600*/  IMAD.WIDE R14, R4.reuse, 0x2, R20 ;  /* 0x00000002040e7825 */ /* 0x040fe200078e0214 */
[----:B------:R1:W2:Y:S03]  /*f610*/  LDG.E.U16 R113, desc[UR60][R12.64] ;  /* 0x0000003c0c717981 */ /* 0x0002a6000c1e1500 */
[----:B0-----:R-:W-:Y:S01]  /*f620*/  IMAD.WIDE R10, R19, 0x2, R6 ;  /* 0x00000002130a7825 */ /* 0x001fe200078e0206 */
[----:B------:R0:W2:Y:S03]  /*f630*/  LDG.E.U16 R134, desc[UR60][R14.64] ;  /* 0x0000003c0e867981 */ /* 0x0000a6000c1e1500 */
[----:B------:R-:W-:Y:S02]  /*f640*/  IMAD R21, R5, 0x2a, RZ ;  /* 0x0000002a05157824 */ /* 0x000fe400078e02ff */
[----:B------:R-:W-:-:S04]  /*f650*/  IMAD.WIDE R16, R4, 0x2, R16 ;  /* 0x0000000204107825 */ /* 0x000fc800078e0210 */
[----:B------:R-:W-:Y:S01]  /*f660*/  IMAD R19, R5, 0x2b, RZ ;  /* 0x0000002b05137824 */ /* 0x000fe200078e02ff */
[----:B------:R4:W2:Y:S01]  /*f670*/  LDG.E.U16 R133, desc[UR60][R16.64] ;  /* 0x0000003c10857981 */ /* 0x0008a2000c1e1500 */
[----:B-1----:R-:W-:-:S04]  /*f680*/  IMAD.WIDE R12, R4, 0x2, R22 ;  /* 0x00000002040c7825 */ /* 0x002fc800078e0216 */
[----:B------:R-:W-:Y:S01]  /*f690*/  IMAD R20, R5, 0x29, RZ ;  /* 0x0000002905147824 */ /* 0x000fe200078e02ff */
[----:B------:R1:W2:Y:S01]  /*f6a0*/  LDG.E.U16 R71, desc[UR60][R12.64] ;  /* 0x0000003c0c477981 */ /* 0x0002a2000c1e1500 */
[----:B0-----:R-:W-:-:S04]  /*f6b0*/  IMAD.WIDE R14, R4, 0x2, R10 ;  /* 0x00000002040e7825 */ /* 0x001fc800078e020a */
[--C-:B------:R-:W-:Y:S01]  /*f6c0*/  IMAD.WIDE R10, R21, 0x2, R2.reuse ;  /* 0x00000002150a7825 */ /* 0x100fe200078e0202 */
[----:B------:R0:W2:Y:S03]  /*f6d0*/  LDG.E.U16 R54, desc[UR60][R14.64] ;  /* 0x0000003c0e367981 */ /* 0x0000a6000c1e1500 */
[----:B------:R-:W-:-:S04]  /*f6e0*/  IMAD.WIDE R152, R19, 0x2, R2 ;  /* 0x0000000213987825 */ /* 0x000fc800078e0202 */
[----:B----4-:R-:W-:-:S04]  /*f6f0*/  IMAD.WIDE R16, R20, 0x2, R2 ;  /* 0x0000000214107825 */ /* 0x010fc800078e0202 */
[----:B-1----:R-:W-:-:S04]  /*f700*/  IMAD.WIDE R12, R20, 0x2, R6 ;  /* 0x00000002140c7825 */ /* 0x002fc800078e0206 */
[----:B------:R-:W-:-:S04]  /*f710*/  IMAD.WIDE R20, R21, 0x2, R6 ;  /* 0x0000000215147825 */ /* 0x000fc800078e0206 */
[----:B0-----:R-:W-:-:S04]  /*f720*/  IMAD.WIDE R14, R4, 0x2, R10 ;  /* 0x00000002040e7825 */ /* 0x001fc800078e020a */
[C---:B------:R-:W-:Y:S01]  /*f730*/  IMAD.WIDE R10, R4.reuse, 0x2, R152 ;  /* 0x00000002040a7825 */ /* 0x040fe200078e0298 */
[----:B------:R-:W4:Y:S03]  /*f740*/  LDG.E.U16 R41, desc[UR60][R14.64] ;  /* 0x0000003c0e297981 */ /* 0x000f26000c1e1500 */
[C---:B------:R-:W-:Y:S01]  /*f750*/  IMAD.WIDE R22, R4.reuse, 0x2, R16 ;  /* 0x0000000204167825 */ /* 0x040fe200078e0210 */
[----:B------:R0:W4:Y:S03]  /*f760*/  LDG.E.U16 R59, desc[UR60][R10.64] ;  /* 0x0000003c0a3b7981 */ /* 0x000126000c1e1500 */
[C---:B------:R-:W-:Y:S01]  /*f770*/  IMAD.WIDE R16, R4.reuse, 0x2, R12 ;  /* 0x0000000204107825 */ /* 0x040fe200078e020c */
[----:B------:R-:W4:Y:S03]  /*f780*/  LDG.E.U16 R9, desc[UR60][R22.64] ;  /* 0x0000003c16097981 */ /* 0x000f26000c1e1500 */
[----:B------:R-:W-:Y:S01]  /*f790*/  IMAD.WIDE R12, R4, 0x2, R20 ;  /* 0x00000002040c7825 */ /* 0x000fe200078e0214 */
[----:B------:R-:W4:Y:S03]  /*f7a0*/  LDG.E.U16 R24, desc[UR60][R16.64] ;  /* 0x0000003c10187981 */ /* 0x000f26000c1e1500 */
[----:B0-----:R-:W-:Y:S01]  /*f7b0*/  IMAD R10, R5, 0x2c, RZ ;  /* 0x0000002c050a7824 */ /* 0x001fe200078e02ff */
[----:B------:R0:W4:Y:S01]  /*f7c0*/  LDG.E.U16 R42, desc[UR60][R12.64] ;  /* 0x0000003c0c2a7981 */ /* 0x000122000c1e1500 */
[----:B------:R-:W-:-:S04]  /*f7d0*/  IMAD.WIDE R14, R19, 0x2, R6 ;  /* 0x00000002130e7825 */ /* 0x000fc800078e0206 */
[----:B------:R-:W-:Y:S02]  /*f7e0*/  IMAD R20, R5, 0x2d, RZ ;  /* 0x0000002d05147824 */ /* 0x000fe400078e02ff */
[----:B0-----:R-:W-:-:S04]  /*f7f0*/  IMAD.WIDE R12, R10, 0x2, R2 ;  /* 0x000000020a0c7825 */ /* 0x001fc800078e0202 */
[----:B------:R-:W-:-:S04]  /*f800*/  IMAD.WIDE R10, R10, 0x2, R6 ;  /* 0x000000020a0a7825 */ /* 0x000fc800078e0206 */
[----:B------:R-:W-:-:S04]  /*f810*/  IMAD.WIDE R16, R20, 0x2, R2 ;  /* 0x0000000214107825 */ /* 0x000fc800078e0202 */
[----:B------:R-:W-:-:S04]  /*f820*/  IMAD.WIDE R14, R4, 0x2, R14 ;  /* 0x00000002040e7825 */ /* 0x000fc800078e020e */
[----:B------:R-:W-:Y:S01]  /*f830*/  IMAD.WIDE R20, R20, 0x2, R6 ;  /* 0x0000000214147825 */ /* 0x000fe200078e0206 */
[----:B------:R0:W4:Y:S03]  /*f840*/  LDG.E.U16 R60, desc[UR60][R14.64] ;  /* 0x0000003c0e3c7981 */ /* 0x000126000c1e1500 */
[----:B------:R-:W-:-:S04]  /*f850*/  IMAD.WIDE R10, R4, 0x2, R10 ;  /* 0x00000002040a7825 */ /* 0x000fc800078e020a */
[----:B------:R-:W-:Y:S01]  /*f860*/  IMAD R19, R5, 0x2e, RZ ;  /* 0x0000002e05137824 */ /* 0x000fe200078e02ff */
[----:B------:R1:W4:Y:S01]  /*f870*/  LDG.E.U16 R78, desc[UR60][R10.64] ;  /* 0x0000003c0a4e7981 */ /* 0x000322000c1e1500 */
[----:B------:R-:W-:-:S04]  /*f880*/  IMAD.WIDE R12, R4, 0x2, R12 ;  /* 0x00000002040c7825 */ /* 0x000fc800078e020c */
[----:B------:R-:W-:Y:S01]  /*f890*/  IMAD.WIDE R22, R19, 0x2, R2 ;  /* 0x0000000213167825 */ /* 0x000fe200078e0202 */
[----:B------:R1:W4:Y:S03]  /*f8a0*/  LDG.E.U16 R77, desc[UR60][R12.64] ;  /* 0x0000003c0c4d7981 */ /* 0x000326000c1e1500 */
[----:B0-----:R-:W-:-:S04]  /*f8b0*/  IMAD.WIDE R14, R4, 0x2, R20 ;  /* 0x00000002040e7825 */ /* 0x001fc800078e0214 */
[----:B-1----:R-:W-:Y:S01]  /*f8c0*/  IMAD.WIDE R10, R19, 0x2, R6 ;  /* 0x00000002130a7825 */ /* 0x002fe200078e0206 */
[----:B------:R0:W4:Y:S03]  /*f8d0*/  LDG.E.U16 R96, desc[UR60][R14.64] ;  /* 0x0000003c0e607981 */ /* 0x000126000c1e1500 */
[----:B------:R-:W-:Y:S02]  /*f8e0*/  IMAD R21, R5, 0x30, RZ ;  /* 0x0000003005157824 */ /* 0x000fe400078e02ff */
[----:B------:R-:W-:-:S04]  /*f8f0*/  IMAD.WIDE R16, R4, 0x2, R16 ;  /* 0x0000000204107825 */ /* 0x000fc800078e0210 */
[----:B------:R-:W-:Y:S01]  /*f900*/  IMAD R19, R5, 0x31, RZ ;  /* 0x0000003105137824 */ /* 0x000fe200078e02ff */
[----:B------:R1:W4:Y:S01]  /*f910*/  LDG.E.U16 R95, desc[UR60][R16.64] ;  /* 0x0000003c105f7981 */ /* 0x000322000c1e1500 */
[----:B------:R-:W-:-:S04]  /*f920*/  IMAD.WIDE R12, R4, 0x2, R22 ;  /* 0x00000002040c7825 */ /* 0x000fc800078e0216 */
[----:B------:R-:W-:Y:S01]  /*f930*/  IMAD R20, R5, 0x2f, RZ ;  /* 0x0000002f05147824 */ /* 0x000fe200078e02ff */
[----:B------:R1:W4:Y:S01]  /*f940*/  LDG.E.U16 R115, desc[UR60][R12.64] ;  /* 0x0000003c0c737981 */ /* 0x000322000c1e1500 */
[----:B0-----:R-:W-:-:S04]  /*f950*/  IMAD.WIDE R14, R4, 0x2, R10 ;  /* 0x00000002040e7825 */ /* 0x001fc800078e020a */
[--C-:B------:R-:W-:Y:S01]  /*f960*/  IMAD.WIDE R10, R21, 0x2, R2.reuse ;  /* 0x00000002150a7825 */ /* 0x100fe200078e0202 */
[----:B------:R0:W4:Y:S03]  /*f970*/  LDG.E.U16 R116, desc[UR60][R14.64] ;  /* 0x0000003c0e747981 */ /* 0x000126000c1e1500 */
[----:B------:R-:W-:-:S04]  /*f980*/  IMAD.WIDE R152, R19, 0x2, R2 ;  /* 0x0000000213987825 */ /* 0x000fc800078e0202 */
[----:B-1----:R-:W-:-:S04]  /*f990*/  IMAD.WIDE R16, R20, 0x2, R2 ;  /* 0x0000000214107825 */ /* 0x002fc800078e0202 */
[----:B------:R-:W-:-:S04]  /*f9a0*/  IMAD.WIDE R12, R20, 0x2, R6 ;  /* 0x00000002140c7825 */ /* 0x000fc800078e0206 */
        /* <DEDUP_REMOVED lines=33> */
[----:B---3--:R-:W-:-:S04]  /*fbc0*/  IMAD.WIDE R12, R4, 0x2, R22 ;  /* 0x00000002040c7825 */ /* 0x008fc800078e0216 */
[----:B------:R-:W-:Y:S01]  /*fbd0*/  IMAD R20, R5, 0x35, RZ ;  /* 0x0000003505147824 */ /* 0x000fe200078e02ff */
[----:B------:R3:W4:Y:S01]  /*fbe0*/  LDG.E.U16 R79, desc[UR60][R12.64] ;  /* 0x0000003c0c4f7981 */ /* 0x000722000c1e1500 */
[----:B0-----:R-:W-:-:S04]  /*fbf0*/  IMAD.WIDE R14, R4, 0x2, R10 ;  /* 0x00000002040e7825 */ /* 0x001fc800078e020a */
[--C-:B------:R-:W-:Y:S01]  /*fc00*/  IMAD.WIDE R10, R21, 0x2, R2.reuse ;  /* 0x00000002150a7825 */ /* 0x100fe200078e0202 */
[----:B------:R0:W4:Y:S03]  /*fc10*/  LDG.E.U16 R80, desc[UR60][R14.64] ;  /* 0x0000003c0e507981 */ /* 0x000126000c1e1500 */
[----:B------:R-:W-:-:S04]  /*fc20*/  IMAD.WIDE R152, R19, 0x2, R2 ;  /* 0x0000000213987825 */ /* 0x000fc800078e0202 */
[----:B-1----:R-:W-:-:S04]  /*fc30*/  IMAD.WIDE R16, R20, 0x2, R2 ;  /* 0x0000000214107825 */ /* 0x002fc800078e0202 */
[----:B---3--:R-:W-:-:S04]  /*fc40*/  IMAD.WIDE R12, R20, 0x2, R6 ;  /* 0x00000002140c7825 */ /* 0x008fc800078e0206 */
[----:B------:R-:W-:-:S04]  /*fc50*/  IMAD.WIDE R20, R21, 0x2, R6 ;  /* 0x0000000215147825 */ /* 0x000fc800078e0206 */
[----:B0-----:R-:W-:-:S04]  /*fc60*/  IMAD.WIDE R14, R4, 0x2, R10 ;  /* 0x00000002040e7825 */ /* 0x001fc800078e020a */
[C---:B------:R-:W-:Y:S01]  /*fc70*/  IMAD.WIDE R10, R4.reuse, 0x2, R152 ;  /* 0x00000002040a7825 */ /* 0x040fe200078e0298 */
[----:B------:R-:W3:Y:S03]  /*fc80*/  LDG.E.U16 R117, desc[UR60][R14.64] ;  /* 0x0000003c0e757981 */ /* 0x000ee6000c1e1500 */
[C---:B------:R-:W-:Y:S01]  /*fc90*/  IMAD.WIDE R22, R4.reuse, 0x2, R16 ;  /* 0x0000000204167825 */ /* 0x040fe200078e0210 */
[----:B------:R0:W3:Y:S03]  /*fca0*/  LDG.E.U16 R137, desc[UR60][R10.64] ;  /* 0x0000003c0a897981 */ /* 0x0000e6000c1e1500 */
[C---:B------:R-:W-:Y:S01]  /*fcb0*/  IMAD.WIDE R16, R4.reuse, 0x2, R12 ;  /* 0x0000000204107825 */ /* 0x040fe200078e020c */
[----:B------:R-:W3:Y:S03]  /*fcc0*/  LDG.E.U16 R97, desc[UR60][R22.64] ;  /* 0x0000003c16617981 */ /* 0x000ee6000c1e1500 */
[----:B------:R-:W-:Y:S01]  /*fcd0*/  IMAD.WIDE R12, R4, 0x2, R20 ;  /* 0x00000002040c7825 */ /* 0x000fe200078e0214 */
[----:B------:R-:W3:Y:S03]  /*fce0*/  LDG.E.U16 R98, desc[UR60][R16.64] ;  /* 0x0000003c10627981 */ /* 0x000ee6000c1e1500 */
[----:B0-----:R-:W-:Y:S01]  /*fcf0*/  IMAD R10, R5, 0x38, RZ ;  /* 0x00000038050a7824 */ /* 0x001fe200078e02ff */
[----:B------:R0:W3:Y:S01]  /*fd00*/  LDG.E.U16 R118, desc[UR60][R12.64] ;  /* 0x0000003c0c767981 */ /* 0x0000e2000c1e1500 */
[----:B------:R-:W-:-:S04]  /*fd10*/  IMAD.WIDE R14, R19, 0x2, R6 ;  /* 0x00000002130e7825 */ /* 0x000fc800078e0206 */
[----:B------:R-:W-:Y:S02]  /*fd20*/  IMAD R20, R5, 0x39, RZ ;  /* 0x0000003905147824 */ /* 0x000fe400078e02ff */
        /* <DEDUP_REMOVED lines=17> */
[----:B------:R-:W-:Y:S01]  /*fe40*/  IMAD R19, R5, 0x3d, RZ ;  /* 0x0000003d05137824 */ /* 0x000fe200078e02ff */
[----:B------:R1:W3:Y:S01]  /*fe50*/  LDG.E.U16 R27, desc[UR60][R16.64] ;  /* 0x0000003c101b7981 */ /* 0x0002e2000c1e1500 */
[----:B--2---:R-:W-:-:S04]  /*fe60*/  IMAD.WIDE R12, R4, 0x2, R22 ;  /* 0x00000002040c7825 */ /* 0x004fc800078e0216 */
[----:B------:R-:W-:Y:S01]  /*fe70*/  IMAD R20, R5, 0x3b, RZ ;  /* 0x0000003b05147824 */ /* 0x000fe200078e02ff */
[----:B------:R2:W3:Y:S01]  /*fe80*/  LDG.E.U16 R45, desc[UR60][R12.64] ;  /* 0x0000003c0c2d7981 */ /* 0x0004e2000c1e1500 */
[----:B0-----:R-:W-:-:S04]  /*fe90*/  IMAD.WIDE R14, R4, 0x2, R10 ;  /* 0x00000002040e7825 */ /* 0x001fc800078e020a */
[--C-:B------:R-:W-:Y:S01]  /*fea0*/  IMAD.WIDE R10, R21, 0x2, R2.reuse ;  /* 0x00000002150a7825 */ /* 0x100fe200078e0202 */
[----:B------:R0:W3:Y:S03]  /*feb0*/  LDG.E.U16 R46, desc[UR60][R14.64] ;  /* 0x0000003c0e2e7981 */ /* 0x0000e6000c1e1500 */
[----:B------:R-:W-:-:S04]  /*fec0*/  IMAD.WIDE R152, R19, 0x2, R2 ;  /* 0x0000000213987825 */ /* 0x000fc800078e0202 */
[----:B-1----:R-:W-:-:S04]  /*fed0*/  IMAD.WIDE R16, R20, 0x2, R2 ;  /* 0x0000000214107825 */ /* 0x002fc800078e0202 */
[----:B--2---:R-:W-:-:S04]  /*fee0*/  IMAD.WIDE R12, R20, 0x2, R6 ;  /* 0x00000002140c7825 */ /* 0x004fc800078e0206 */
[----:B------:R-:W-:-:S04]  /*fef0*/  IMAD.WIDE R20, R21, 0x2, R6 ;  /* 0x0000000215147825 */ /* 0x000fc800078e0206 */
[----:B0-----:R-:W-:-:S04]  /*ff00*/  IMAD.WIDE R14, R4, 0x2, R10 ;  /* 0x00000002040e7825 */ /* 0x001fc800078e020a */
[C---:B------:R-:W-:Y:S01]  /*ff10*/  IMAD.WIDE R10, R4.reuse, 0x2, R152 ;  /* 0x00000002040a7825 */ /* 0x040fe200078e0298 */
[----:B------:R-:W2:Y:S03]  /*ff20*/  LDG.E.U16 R81, desc[UR60][R14.64] ;  /* 0x0000003c0e517981 */ /* 0x000ea6000c1e1500 */
[C---:B------:R-:W-:Y:S01]  /*ff30*/  IMAD.WIDE R22, R4.reuse, 0x2, R16 ;  /* 0x0000000204167825 */ /* 0x040fe200078e0210 */
[----:B------:R0:W2:Y:S03]  /*ff40*/  LDG.E.U16 R99, desc[UR60][R10.64] ;  /* 0x0000003c0a637981 */ /* 0x0000a6000c1e1500 */
[C---:B------:R-:W-:Y:S01]  /*ff50*/  IMAD.WIDE R16, R4.reuse, 0x2, R12 ;  /* 0x0000000204107825 */ /* 0x040fe200078e020c */
[----:B------:R-:W2:Y:S03]  /*ff60*/  LDG.E.U16 R63, desc[UR60][R22.64] ;  /* 0x0000003c163f7981 */ /* 0x000ea6000c1e1500 */
[----:B------:R-:W-:-:S04]  /*ff70*/  IMAD.WIDE R12, R4, 0x2, R20 ;  /* 0x00000002040c7825 */ /* 0x000fc800078e0214 */
[----:B0-----:R-:W-:Y:S01]  /*ff80*/  IMAD R10, R5, 0x3e, RZ ;  /* 0x0000003e050a7824 */ /* 0x001fe200078e02ff */
[----:B------:R0:W2:Y:S01]  /*ff90*/  LDG.E.U16 R82, desc[UR60][R12.64] ;  /* 0x0000003c0c527981 */ /* 0x0000a2000c1e1500 */
[----:B------:R-:W-:Y:S01]  /*ffa0*/  IMAD.WIDE R14, R19, 0x2, R6 ;  /* 0x00000002130e7825 */ /* 0x000fe200078e0206 */
[----:B------:R-:W-:Y:S02]  /*ffb0*/  LEA R20, R5, -R5, 0x6 ;  /* 0x8000000505147211 */ /* 0x000fe400078e30ff */
[----:B------:R1:W2:Y:S01]  /*ffc0*/  LDG.E.U16 R64, desc[UR60][R16.64] ;  /* 0x0000003c10407981 */ /* 0x0002a2000c1e1500 */
[----:B0-----:R-:W-:-:S04]  /*ffd0*/  IMAD.WIDE R12, R10, 0x2, R2 ;  /* 0x000000020a0c7825 */ /* 0x001fc800078e0202 */
[----:B------:R-:W-:Y:S01]  /*ffe0*/  IMAD.WIDE R10, R10, 0x2, R6 ;  /* 0x000000020a0a7825 */ /* 0x000fe200078e0206 */
[----:B------:R-:W-:-:S03]  /*fff0*/  SHF.L.U32 R19, R5, 0x6, RZ ;  /* 0x0000000605137819 */ /* 0x000fc600000006ff */
[----:B-1----:R-:W-:-:S04]  /*10000*/  IMAD.WIDE R16, R20, 0x2, R2 ;  /* 0x0000000214107825 */ /* 0x002fc800078e0202 */
[----:B------:R-:W-:-:S04]  /*10010*/  IMAD.WIDE R14, R4, 0x2, R14 ;  /* 0x00000002040e7825 */ /* 0x000fc800078e020e */
[----:B------:R-:W-:Y:S01]  /*10020*/  IMAD.WIDE R20, R20, 0x2, R6 ;  /* 0x0000000214147825 */ /* 0x000fe200078e0206 */
[----:B------:R0:W2:Y:S03]  /*10030*/  LDG.E.U16 R100, desc[UR60][R14.64] ;  /* 0x0000003c0e647981 */ /* 0x0000a6000c1e1500 */
[----:B------:R-:W-:-:S04]  /*10040*/  IMAD.WIDE R10, R4, 0x2, R10 ;  /* 0x00000002040a7825 */ /* 0x000fc800078e020a */
[----:B------:R-:W-:Y:S01]  /*10050*/  IMAD.WIDE R22, R19, 0x2, R2 ;  /* 0x0000000213167825 */ /* 0x000fe200078e0202 */
[----:B------:R1:W2:Y:S03]  /*10060*/  LDG.E.U16 R120, desc[UR60][R10.64] ;  /* 0x0000003c0a787981 */ /* 0x0002a6000c1e1500 */
[----:B------:R-:W-:-:S04]  /*10070*/  IMAD.WIDE R12, R4, 0x2, R12 ;  /* 0x00000002040c7825 */ /* 0x000fc800078e020c */
[C---:B0-----:R-:W-:Y:S01]  /*10080*/  IMAD.WIDE R14, R4.reuse, 0x2, R20 ;  /* 0x00000002040e7825 */ /* 0x041fe200078e0214 */
[----:B------:R0:W2:Y:S03]  /*10090*/  LDG.E.U16 R119, desc[UR60][R12.64] ;  /* 0x0000003c0c777981 */ /* 0x0000a6000c1e1500 */
[----:B-1----:R-:W-:Y:S01]  /*100a0*/  IMAD.WIDE R10, R19, 0x2, R6 ;  /* 0x00000002130a7825 */ /* 0x002fe200078e0206 */
[----:B------:R1:W2:Y:S01]  /*100b0*/  LDG.E.U16 R140, desc[UR60][R14.64] ;  /* 0x0000003c0e8c7981 */ /* 0x0002a2000c1e1500 */
[C---:B------:R-:W-:Y:S02]  /*100c0*/  LEA R20, R5.reuse, R5, 0x6 ;  /* 0x0000000505147211 */ /* 0x040fe400078e30ff */
[----:B------:R-:W-:Y:S02]  /*100d0*/  IMAD R21, R5, 0x42, RZ ;  /* 0x0000004205157824 */ /* 0x000fe400078e02ff */
[----:B------:R-:W-:-:S04]  /*100e0*/  IMAD.WIDE R16, R4, 0x2, R16 ;  /* 0x0000000204107825 */ /* 0x000fc800078e0210 */
[----:B------:R-:W-:Y:S01]  /*100f0*/  IMAD R19, R5, 0x43, RZ ;  /* 0x0000004305137824 */ /* 0x000fe200078e02ff */
[----:B------:R1:W2:Y:S01]  /*10100*/  LDG.E.U16 R139, desc[UR60][R16.64] ;  /* 0x0000003c108b7981 */ /* 0x0002a2000c1e1500 */
[----:B0-----:R-:W-:-:S04]  /*10110*/  IMAD.WIDE R12, R4, 0x2, R22 ;  /* 0x00000002040c7825 */ /* 0x001fc800078e0216 */
[----:B-1----:R-:W-:Y:S01]  /*10120*/  IMAD.WIDE R14, R4, 0x2, R10 ;  /* 0x00000002040e7825 */ /* 0x002fe200078e020a */
[----:B------:R0:W2:Y:S03]  /*10130*/  LDG.E.U16 R149, desc[UR60][R12.64] ;  /* 0x0000003c0c957981 */ /* 0x0000a6000c1e1500 */
[--C-:B------:R-:W-:Y:S01]  /*10140*/  IMAD.WIDE R10, R21, 0x2, R2.reuse ;  /* 0x00000002150a7825 */ /* 0x100fe200078e0202 */
[----:B------:R1:W2:Y:S03]  /*10150*/  LDG.E.U16 R128, desc[UR60][R14.64] ;  /* 0x0000003c0e807981 */ /* 0x0002a6000c1e1500 */
[----:B------:R-:W-:-:S04]  /*10160*/  IMAD.WIDE R152, R19, 0x2, R2 ;  /* 0x0000000213987825 */ /* 0x000fc800078e0202 */
[----:B------:R-:W-:-:S04]  /*10170*/  IMAD.WIDE R16, R20, 0x2, R2 ;  /* 0x0000000214107825 */ /* 0x000fc800078e0202 */
[----:B0-----:R-:W-:-:S04]  /*10180*/  IMAD.WIDE R12, R20, 0x2, R6 ;  /* 0x00000002140c7825 */ /* 0x001fc800078e0206 */
[----:B------:R-:W-:-:S04]  /*10190*/  IMAD.WIDE R20, R21, 0x2, R6 ;  /* 0x0000000215147825 */ /* 0x000fc800078e0206 */
[----:B-1----:R-:W-:-:S04]  /*101a0*/  IMAD.WIDE R14, R4, 0x2, R10 ;  /* 0x00000002040e7825 */ /* 0x002fc800078e020a */
[C---:B------:R-:W-:Y:S01]  /*101b0*/  IMAD.WIDE R10, R4.reuse, 0x2, R152 ;  /* 0x00000002040a7825 */ /* 0x040fe200078e0298 */
[----:B------:R-:W2:Y:S03]  /*101c0*/  LDG.E.U16 R47, desc[UR60][R14.64] ;  /* 0x0000003c0e2f7981 */ /* 0x000ea6000c1e1500 */
[C---:B------:R-:W-:Y:S01]  /*101d0*/  IMAD.WIDE R22, R4.reuse, 0x2, R16 ;  /* 0x0000000204167825 */ /* 0x040fe200078e0210 */
[----:B------:R0:W2:Y:S03]  /*101e0*/  LDG.E.U16 R65, desc[UR60][R10.64] ;  /* 0x0000003c0a417981 */ /* 0x0000a6000c1e1500 */
[C---:B------:R-:W-:Y:S01]  /*101f0*/  IMAD.WIDE R16, R4.reuse, 0x2, R12 ;  /* 0x0000000204107825 */ /* 0x040fe200078e020c */
[----:B------:R-:W2:Y:S03]  /*10200*/  LDG.E.U16 R29, desc[UR60][R22.64] ;  /* 0x0000003c161d7981 */ /* 0x000ea6000c1e1500 */
[----:B------:R-:W-:Y:S01]  /*10210*/  IMAD.WIDE R12, R4, 0x2, R20 ;  /* 0x00000002040c7825 */ /* 0x000fe200078e0214 */
[----:B------:R-:W2:Y:S03]  /*10220*/  LDG.E.U16 R30, desc[UR60][R16.64] ;  /* 0x0000003c101e7981 */ /* 0x000ea6000c1e1500 */
[----:B0-----:R-:W-:Y:S01]  /*10230*/  IMAD R10, R5, 0x44, RZ ;  /* 0x00000044050a7824 */ /* 0x001fe200078e02ff */
[----:B------:R0:W2:Y:S01]  /*10240*/  LDG.E.U16 R48, desc[UR60][R12.64] ;  /* 0x0000003c0c307981 */ /* 0x0000a2000c1e1500 */
[----:B------:R-:W-:-:S04]  /*10250*/  IMAD.WIDE R14, R19, 0x2, R6 ;  /* 0x00000002130e7825 */ /* 0x000fc800078e0206 */
[----:B------:R-:W-:Y:S02]  /*10260*/  IMAD R20, R5, 0x45, RZ ;  /* 0x0000004505147824 */ /* 0x000fe400078e02ff */
[----:B0-----:R-:W-:-:S04]  /*10270*/  IMAD.WIDE R12, R10, 0x2, R2 ;  /* 0x000000020a0c7825 */ /* 0x001fc800078e0202 */
[----:B------:R-:W-:-:S04]  /*10280*/  IMAD.WIDE R10, R10, 0x2, R6 ;  /* 0x000000020a0a7825 */ /* 0x000fc800078e0206 */
[----:B------:R-:W-:-:S04]  /*10290*/  IMAD.WIDE R16, R20, 0x2, R2 ;  /* 0x0000000214107825 */ /* 0x000fc800078e0202 */
[----:B------:R-:W-:-:S04]  /*102a0*/  IMAD.WIDE R14, R4, 0x2, R14 ;  /* 0x00000002040e7825 */ /* 0x000fc800078e020e */
[----:B------:R-:W-:Y:S01]  /*102b0*/  IMAD.WIDE R20, R20, 0x2, R6 ;  /* 0x0000000214147825 */ /* 0x000fe200078e0206 */
[----:B------:R0:W2:Y:S03]  /*102c0*/  LDG.E.U16 R66, desc[UR60][R14.64] ;  /* 0x0000003c0e427981 */ /* 0x0000a6000c1e1500 */
[----:B------:R-:W-:-:S04]  /*102d0*/  IMAD.WIDE R10, R4, 0x2, R10 ;  /* 0x00000002040a7825 */ /* 0x000fc800078e020a */
[----:B------:R-:W-:Y:S01]  /*102e0*/  IMAD R19, R5, 0x46, RZ ;  /* 0x0000004605137824 */ /* 0x000fe200078e02ff */
[----:B------:R1:W2:Y:S01]  /*102f0*/  LDG.E.U16 R84, desc[UR60][R10.64] ;  /* 0x0000003c0a547981 */ /* 0x0002a2000c1e1500 */
[----:B------:R-:W-:-:S04]  /*10300*/  IMAD.WIDE R12, R4, 0x2, R12 ;  /* 0x00000002040c7825 */ /* 0x000fc800078e020c */
[----:B------:R-:W-:Y:S01]  /*10310*/  IMAD.WIDE R22, R19, 0x2, R2 ;  /* 0x0000000213167825 */ /* 0x000fe200078e0202 */
[----:B------:R4:W2:Y:S03]  /*10320*/  LDG.E.U16 R83, desc[UR60][R12.64] ;  /* 0x0000003c0c537981 */ /* 0x0008a6000c1e1500 */
[----:B0-----:R-:W-:-:S04]  /*10330*/  IMAD.WIDE R14, R4, 0x2, R20 ;  /* 0x00000002040e7825 */ /* 0x001fc800078e0214 */
[----:B-1----:R-:W-:Y:S01]  /*10340*/  IMAD.WIDE R10, R19, 0x2, R6 ;  /* 0x00000002130a7825 */ /* 0x002fe200078e0206 */
[----:B------:R0:W2:Y:S03]  /*10350*/  LDG.E.U16 R102, desc[UR60][R14.64] ;  /* 0x0000003c0e667981 */ /* 0x0000a6000c1e1500 */
[----:B------:R-:W-:Y:S02]  /*10360*/  IMAD R21, R5, 0x48, RZ ;  /* 0x0000004805157824 */ /* 0x000fe400078e02ff */
[----:B------:R-:W-:-:S04]  /*10370*/  IMAD.WIDE R16, R4, 0x2, R16 ;  /* 0x0000000204107825 */ /* 0x000fc800078e0210 */
[----:B------:R-:W-:Y:S01]  /*10380*/  IMAD R19, R5, 0x49, RZ ;  /* 0x0000004905137824 */ /* 0x000fe200078e02ff */
[----:B------:R1:W2:Y:S01]  /*10390*/  LDG.E.U16 R101, desc[UR60][R16.64] ;  /* 0x0000003c10657981 */ /* 0x0002a2000c1e1500 */
[----:B----4-:R-:W-:-:S04]  /*103a0*/  IMAD.WIDE R12, R4, 0x2, R22 ;  /* 0x00000002040c7825 */ /* 0x010fc800078e0216 */
[----:B------:R-:W-:Y:S01]  /*103b0*/  IMAD R20, R5, 0x47, RZ ;  /* 0x0000004705147824 */ /* 0x000fe200078e02ff */
[----:B------:R4:W2:Y:S01]  /*103c0*/  LDG.E.U16 R121, desc[UR60][R12.64] ;  /* 0x0000003c0c797981 */ /* 0x0008a2000c1e1500 */
[----:B0-----:R-:W-:-:S04]  /*103d0*/  IMAD.WIDE R14, R4, 0x2, R10 ;  /* 0x00000002040e7825 */ /* 0x001fc800078e020a */
[--C-:B------:R-:W-:Y:S01]  /*103e0*/  IMAD.WIDE R10, R21, 0x2, R2.reuse ;  /* 0x00000002150a7825 */ /* 0x100fe200078e0202 */
[----:B------:R0:W2:Y:S03]  /*103f0*/  LDG.E.U16 R122, desc[UR60][R14.64] ;  /* 0x0000003c0e7a7981 */ /* 0x0000a6000c1e1500 */
[----:B------:R-:W-:-:S04]  /*10400*/  IMAD.WIDE R152, R19, 0x2, R2 ;  /* 0x0000000213987825 */ /* 0x000fc800078e0202 */
[----:B-1----:R-:W-:-:S04]  /*10410*/  IMAD.WIDE R16, R20, 0x2, R2 ;  /* 0x0000000214107825 */ /* 0x002fc800078e0202 */
[----:B----4-:R-:W-:-:S04]  /*10420*/  IMAD.WIDE R12, R20, 0x2, R6 ;  /* 0x00000002140c7825 */ /* 0x010fc800078e0206 */
        /* <DEDUP_REMOVED lines=83> */
[----:B------:R-:W-:-:S04]  /*10960*/  IMAD.WIDE R12, R20, 0x2, R6 ;  /* 0x00000002140c7825 */ /* 0x000fc800078e0206 */
        /* <DEDUP_REMOVED lines=13> */
[C---:B------:R-:W-:Y:S02]  /*10a40*/  IMAD R155, R5.reuse, 0x58, RZ ;  /* 0x00000058059b7824 */ /* 0x040fe400078e02ff */
[----:B------:R-:W-:Y:S02]  /*10a50*/  IMAD R157, R5, 0x57, RZ ;  /* 0x00000057059d7824 */ /* 0x000fe400078e02ff */
[----:B0-----:R-:W-:-:S04]  /*10a60*/  IMAD.WIDE R12, R10, 0x2, R2 ;  /* 0x000000020a0c7825 */ /* 0x001fc800078e0202 */
[----:B------:R-:W-:-:S04]  /*10a70*/  IMAD.WIDE R10, R10, 0x2, R6 ;  /* 0x000000020a0a7825 */ /* 0x000fc800078e0206 */
[----:B------:R-:W-:Y:S02]  /*10a80*/  IMAD R19, R5, 0x59, RZ ;  /* 0x0000005905137824 */ /* 0x000fe400078e02ff */
[----:B------:R-:W-:-:S04]  /*10a90*/  IMAD.WIDE R14, R4, 0x2, R14 ;  /* 0x00000002040e7825 */ /* 0x000fc800078e020e */
[----:B------:R-:W-:Y:S01]  /*10aa0*/  IMAD.WIDE R20, R155, 0x2, R6 ;  /* 0x000000029b147825 */ /* 0x000fe200078e0206 */
[----:B------:R0:W3:Y:S03]  /*10ab0*/  LDG.E.U16 R106, desc[UR60][R14.64] ;  /* 0x0000003c0e6a7981 */ /* 0x0000e6000c1e1500 */
[----:B------:R-:W-:-:S04]  /*10ac0*/  IMAD.WIDE R16, R157, 0x2, R2 ;  /* 0x000000029d107825 */ /* 0x000fc800078e0202 */
[----:B------:R-:W-:-:S04]  /*10ad0*/  IMAD.WIDE R22, R19, 0x2, R2 ;  /* 0x0000000213167825 */ /* 0x000fc800078e0202 */
[----:B------:R-:W-:-:S04]  /*10ae0*/  IMAD.WIDE R12, R4, 0x2, R12 ;  /* 0x00000002040c7825 */ /* 0x000fc800078e020c */
[C---:B------:R-:W-:Y:S01]  /*10af0*/  IMAD.WIDE R10, R4.reuse, 0x2, R10 ;  /* 0x00000002040a7825 */ /* 0x040fe200078e020a */
[----:B------:R1:W3:Y:S03]  /*10b00*/  LDG.E.U16 R125, desc[UR60][R12.64] ;  /* 0x0000003c0c7d7981 */ /* 0x0002e6000c1e1500 */
[C---:B0-----:R-:W-:Y:S01]  /*10b10*/  IMAD.WIDE R14, R4.reuse, 0x2, R20 ;  /* 0x00000002040e7825 */ /* 0x041fe200078e0214 */
[----:B------:R0:W3:Y:S03]  /*10b20*/  LDG.E.U16 R126, desc[UR60][R10.64] ;  /* 0x0000003c0a7e7981 */ /* 0x0000e6000c1e1500 */
[C---:B------:R-:W-:Y:S01]  /*10b30*/  IMAD.WIDE R16, R4.reuse, 0x2, R16 ;  /* 0x0000000204107825 */ /* 0x040fe200078e0210 */
[----:B------:R2:W3:Y:S03]  /*10b40*/  LDG.E.U16 R151, desc[UR60][R14.64] ;  /* 0x0000003c0e977981 */ /* 0x0004e6000c1e1500 */
[----:B-1----:R-:W-:Y:S01]  /*10b50*/  IMAD.WIDE R12, R4, 0x2, R22 ;  /* 0x00000002040c7825 */ /* 0x002fe200078e0216 */
[----:B------:R1:W3:Y:S03]  /*10b60*/  LDG.E.U16 R145, desc[UR60][R16.64] ;  /* 0x0000003c10917981 */ /* 0x0002e6000c1e1500 */
[----:B0-----:R-:W-:Y:S01]  /*10b70*/  IMAD.WIDE R10, R19, 0x2, R6 ;  /* 0x00000002130a7825 */ /* 0x001fe200078e0206 */
[----:B------:R0:W3:Y:S03]  /*10b80*/  LDG.E.U16 R252, desc[UR60][R12.64] ;  /* 0x0000003c0cfc7981 */ /* 0x0000e6000c1e1500 */
[----:B--2---:R-:W-:-:S02]  /*10b90*/  IMAD R14, R5, 0x5a, RZ ;  /* 0x0000005a050e7824 */ /* 0x004fc400078e02ff */
[----:B------:R-:W-:Y:S02]  /*10ba0*/  IMAD R20, R5, 0x5b, RZ ;  /* 0x0000005b05147824 */ /* 0x000fe400078e02ff */
[----:B-1----:R-:W-:-:S04]  /*10bb0*/  IMAD.WIDE R16, R14, 0x2, R2 ;  /* 0x000000020e107825 */ /* 0x002fc800078e0202 */
[----:B0-----:R-:W-:-:S04]  /*10bc0*/  IMAD.WIDE R12, R4, 0x2, R10 ;  /* 0x00000002040c7825 */ /* 0x001fc800078e020a */
[----:B------:R-:W-:Y:S01]  /*10bd0*/  IMAD.WIDE R14, R14, 0x2, R6 ;  /* 0x000000020e0e7825 */ /* 0x000fe200078e0206 */
[----:B------:R0:W2:Y:S03]  /*10be0*/  LDG.E.U16 R251, desc[UR60][R12.64] ;  /* 0x0000003c0cfb7981 */ /* 0x0000a6000c1e1500 */
[----:B------:R-:W-:-:S04]  /*10bf0*/  IMAD.WIDE R10, R20, 0x2, R2 ;  /* 0x00000002140a7825 */ /* 0x000fc800078e0202 */
[----:B------:R-:W-:Y:S02]  /*10c00*/  IMAD R19, R5, 0x5c, RZ ;  /* 0x0000005c05137824 */ /* 0x000fe400078e02ff */
[----:B------:R-:W-:-:S04]  /*10c10*/  IMAD.WIDE R20, R20, 0x2, R6 ;  /* 0x0000000214147825 */ /* 0x000fc800078e0206 */
[----:B------:R-:W-:-:S04]  /*10c20*/  IMAD.WIDE R152, R19, 0x2, R2 ;  /* 0x0000000213987825 */ /* 0x000fc800078e0202 */
[----:B------:R-:W-:-:S04]  /*10c30*/  IMAD.WIDE R22, R4, 0x2, R16 ;  /* 0x0000000204167825 */ /* 0x000fc800078e0210 */
[C---:B------:R-:W-:Y:S01]  /*10c40*/  IMAD.WIDE R16, R4.reuse, 0x2, R14 ;  /* 0x0000000204107825 */ /* 0x040fe200078e020e */
[----:B------:R-:W2:Y:S03]  /*10c50*/  LDG.E.U16 R250, desc[UR60][R22.64] ;  /* 0x0000003c16fa7981 */ /* 0x000ea6000c1e1500 */
[C---:B------:R-:W-:Y:S01]  /*10c60*/  IMAD.WIDE R14, R4.reuse, 0x2, R10 ;  /* 0x00000002040e7825 */ /* 0x040fe200078e020a */
[----:B------:R-:W2:Y:S03]  /*10c70*/  LDG.E.U16 R249, desc[UR60][R16.64] ;  /* 0x0000003c10f97981 */ /* 0x000ea6000c1e1500 */
[C---:B0-----:R-:W-:Y:S01]  /*10c80*/  IMAD.WIDE R12, R4.reuse, 0x2, R20 ;  /* 0x00000002040c7825 */ /* 0x041fe200078e0214 */
[----:B------:R0:W2:Y:S03]  /*10c90*/  LDG.E.U16 R248, desc[UR60][R14.64] ;  /* 0x0000003c0ef87981 */ /* 0x0000a6000c1e1500 */
[----:B------:R-:W-:Y:S01]  /*10ca0*/  IMAD.WIDE R10, R4, 0x2, R152 ;  /* 0x00000002040a7825 */ /* 0x000fe200078e0298 */
[----:B------:R1:W2:Y:S03]  /*10cb0*/  LDG.E.U16 R247, desc[UR60][R12.64] ;  /* 0x0000003c0cf77981 */ /* 0x0002a6000c1e1500 */
[C---:B------:R-:W-:Y:S01]  /*10cc0*/  IMAD R20, R5.reuse, 0x5e, RZ ;  /* 0x0000005e05147824 */ /* 0x040fe200078e02ff */
[----:B------:R1:W2:Y:S01]  /*10cd0*/  LDG.E.U16 R246, desc[UR60][R10.64] ;  /* 0x0000003c0af67981 */ /* 0x0002a2000c1e1500 */
[----:B0-----:R-:W-:-:S02]  /*10ce0*/  IMAD R14, R5, 0x5d, RZ ;  /* 0x0000005d050e7824 */ /* 0x001fc400078e02ff */
[----:B-1----:R-:W-:-:S04]  /*10cf0*/  IMAD.WIDE R12, R19, 0x2, R6 ;  /* 0x00000002130c7825 */ /* 0x002fc800078e0206 */
[----:B------:R-:W-:-:S04]  /*10d00*/  IMAD.WIDE R10, R14, 0x2, R2 ;  /* 0x000000020e0a7825 */ /* 0x000fc800078e0202 */
[----:B------:R-:W-:-:S04]  /*10d10*/  IMAD.WIDE R22, R20, 0x2, R2 ;  /* 0x0000000214167825 */ /* 0x000fc800078e0202 */
[----:B------:R-:W-:-:S04]  /*10d20*/  IMAD.WIDE R16, R4, 0x2, R12 ;  /* 0x0000000204107825 */ /* 0x000fc800078e020c */
[--C-:B------:R-:W-:Y:S01]  /*10d30*/  IMAD.WIDE R14, R14, 0x2, R6.reuse ;  /* 0x000000020e0e7825 */ /* 0x100fe200078e0206 */
[----:B------:R0:W2:Y:S03]  /*10d40*/  LDG.E.U16 R245, desc[UR60][R16.64] ;  /* 0x0000003c10f57981 */ /* 0x0000a6000c1e1500 */
[----:B------:R-:W-:-:S04]  /*10d50*/  IMAD.WIDE R20, R20, 0x2, R6 ;  /* 0x0000000214147825 */ /* 0x000fc800078e0206 */
[----:B------:R-:W-:-:S04]  /*10d60*/  IMAD.WIDE R10, R4, 0x2, R10 ;  /* 0x00000002040a7825 */ /* 0x000fc800078e020a */
[C---:B0-----:R-:W-:Y:S01]  /*10d70*/  IMAD.WIDE R16, R4.reuse, 0x2, R22 ;  /* 0x0000000204107825 */ /* 0x041fe200078e0216 */
[----:B------:R0:W2:Y:S03]  /*10d80*/  LDG.E.U16 R244, desc[UR60][R10.64] ;  /* 0x0000003c0af47981 */ /* 0x0000a6000c1e1500 */
[----:B------:R-:W-:Y:S01]  /*10d90*/  IMAD R19, R5, 0x60, RZ ;  /* 0x0000006005137824 */ /* 0x000fe200078e02ff */
[----:B------:R1:W2:Y:S01]  /*10da0*/  LDG.E.U16 R242, desc[UR60][R16.64] ;  /* 0x0000003c10f27981 */ /* 0x0002a2000c1e1500 */
[----:B------:R-:W-:-:S04]  /*10db0*/  IMAD.WIDE R12, R4, 0x2, R14 ;  /* 0x00000002040c7825 */ /* 0x000fc800078e020e */
[----:B------:R-:W-:Y:S01]  /*10dc0*/  IMAD.WIDE R152, R19, 0x2, R2 ;  /* 0x0000000213987825 */ /* 0x000fe200078e0202 */
[----:B------:R4:W2:Y:S03]  /*10dd0*/  LDG.E.U16 R243, desc[UR60][R12.64] ;  /* 0x0000003c0cf37981 */ /* 0x0008a6000c1e1500 */
[----:B0-----:R-:W-:-:S04]  /*10de0*/  IMAD.WIDE R10, R4, 0x2, R20 ;  /* 0x00000002040a7825 */ /* 0x001fc800078e0214 */
[----:B-1----:R-:W-:Y:S01]  /*10df0*/  IMAD R16, R5, 0x61, RZ ;  /* 0x0000006105107824 */ /* 0x002fe200078e02ff */
[----:B------:R0:W2:Y:S01]  /*10e00*/  LDG.E.U16 R241, desc[UR60][R10.64] ;  /* 0x0000003c0af17981 */ /* 0x0000a2000c1e1500 */
[----:B----4-:R-:W-:-:S04]  /*10e10*/  IMAD.WIDE R12, R19, 0x2, R6 ;  /* 0x00000002130c7825 */ /* 0x010fc800078e0206 */
[----:B------:R-:W-:-:S04]  /*10e20*/  IMAD.WIDE R14, R4, 0x2, R152 ;  /* 0x00000002040e7825 */ /* 0x000fc800078e0298 */
[C---:B0-----:R-:W-:Y:S01]  /*10e30*/  IMAD.WIDE R10, R16.reuse, 0x2, R2 ;  /* 0x00000002100a7825 */ /* 0x041fe200078e0202 */
[----:B------:R0:W4:Y:S03]  /*10e40*/  LDG.E.U16 R240, desc[UR60][R14.64] ;  /* 0x0000003c0ef07981 */ /* 0x000126000c1e1500 */
[----:B------:R-:W-:Y:S02]  /*10e50*/  IMAD R22, R5, 0x62, RZ ;  /* 0x0000006205167824 */ /* 0x000fe400078e02ff */
[----:B------:R-:W-:-:S04]  /*10e60*/  IMAD.WIDE R16, R16, 0x2, R6 ;  /* 0x0000000210107825 */ /* 0x000fc800078e0206 */
[----:B------:R-:W-:-:S04]  /*10e70*/  IMAD.WIDE R20, R4, 0x2, R12 ;  /* 0x0000000204147825 */ /* 0x000fc800078e020c */
[----:B------:R-:W-:Y:S01]  /*10e80*/  IMAD.WIDE R12, R4, 0x2, R10 ;  /* 0x00000002040c7825 */ /* 0x000fe200078e020a */
[----:B------:R1:W2:Y:S03]  /*10e90*/  LDG.E.U16 R239, desc[UR60][R20.64] ;  /* 0x0000003c14ef7981 */ /* 0x0002a6000c1e1500 */
[C---:B0-----:R-:W-:Y:S01]  /*10ea0*/  IMAD.WIDE R14, R22.reuse, 0x2, R2 ;  /* 0x00000002160e7825 */ /* 0x041fe200078e0202 */
[----:B------:R0:W2:Y:S03]  /*10eb0*/  LDG.E.U16 R238, desc[UR60][R12.64] ;  /* 0x0000003c0cee7981 */ /* 0x0000a6000c1e1500 */
[----:B------:R-:W-:-:S04]  /*10ec0*/  IMAD.WIDE R10, R22, 0x2, R6 ;  /* 0x00000002160a7825 */ /* 0x000fc800078e0206 */
[----:B------:R-:W-:Y:S02]  /*10ed0*/  IMAD R19, R5, 0x63, RZ ;  /* 0x0000006305137824 */ /* 0x000fe400078e02ff */
[----:B------:R-:W-:-:S04]  /*10ee0*/  IMAD.WIDE R16, R4, 0x2, R16 ;  /* 0x0000000204107825 */ /* 0x000fc800078e0210 */
[----:B-1----:R-:W-:Y:S01]  /*10ef0*/  IMAD.WIDE R20, R19, 0x2, R2 ;  /* 0x0000000213147825 */ /* 0x002fe200078e0202 */
[----:B------:R1:W2:Y:S03]  /*10f00*/  LDG.E.U16 R237, desc[UR60][R16.64] ;  /* 0x0000003c10ed7981 */ /* 0x0002a6000c1e1500 */
[----:B0-----:R-:W-:-:S04]  /*10f10*/  IMAD.WIDE R12, R4, 0x2, R14 ;  /* 0x00000002040c7825 */ /* 0x001fc800078e020e */
[C---:B------:R-:W-:Y:S01]  /*10f20*/  IMAD.WIDE R10, R4.reuse, 0x2, R10 ;  /* 0x00000002040a7825 */ /* 0x040fe200078e020a */
[----:B------:R0:W2:Y:S03]  /*10f30*/  LDG.E.U16 R236, desc[UR60][R12.64] ;  /* 0x0000003c0cec7981 */ /* 0x0000a6000c1e1500 */
[----:B-1----:R-:W-:Y:S01]  /*10f40*/  IMAD R16, R5, 0x64, RZ ;  /* 0x0000006405107824 */ /* 0x002fe200078e02ff */
[----:B------:R1:W2:Y:S01]  /*10f50*/  LDG.E.U16 R235, desc[UR60][R10.64] ;  /* 0x0000003c0aeb7981 */ /* 0x0002a2000c1e1500 */
[----:B------:R-:W-:-:S04]  /*10f60*/  IMAD.WIDE R14, R4, 0x2, R20 ;  /* 0x00000002040e7825 */ /* 0x000fc800078e0214 */
[----:B0-----:R-:W-:Y:S01]  /*10f70*/  IMAD.WIDE R12, R19, 0x2, R6 ;  /* 0x00000002130c7825 */ /* 0x001fe200078e0206 */
[----:B------:R0:W2:Y:S03]  /*10f80*/  LDG.E.U16 R234, desc[UR60][R14.64] ;  /* 0x0000003c0eea7981 */ /* 0x0000a6000c1e1500 */
[----:B-1----:R-:W-:-:S04]  /*10f90*/  IMAD.WIDE R10, R16, 0x2, R2 ;  /* 0x00000002100a7825 */ /* 0x002fc800078e0202 */
[C---:B------:R-:W-:Y:S01]  /*10fa0*/  IMAD R156, R5.reuse, 0x65, RZ ;  /* 0x00000065059c7824 */ /* 0x040fe200078e02ff */
[----:B------:R-:W-:Y:S01]  /*10fb0*/  SHF.L.U32 R152, R5, 0x3, RZ ;  /* 0x0000000305987819 */ /* 0x000fe200000006ff */
[----:B------:R-:W-:-:S04]  /*10fc0*/  IMAD.WIDE R10, R4, 0x2, R10 ;  /* 0x00000002040a7825 */ /* 0x000fc800078e020a */
[----:B0-----:R-:W-:Y:S01]  /*10fd0*/  IMAD.WIDE R14, R4, 0x2, R12 ;  /* 0x00000002040e7825 */ /* 0x001fe200078e020c */
[----:B------:R-:W2:Y:S03]  /*10fe0*/  LDG.E.U16 R232, desc[UR60][R10.64] ;  /* 0x0000003c0ae87981 */ /* 0x000ea6000c1e1500 */
[----:B------:R-:W-:Y:S01]  /*10ff0*/  IMAD.WIDE R20, R156, 0x2, R2 ;  /* 0x000000029c147825 */ /* 0x000fe200078e0202 */
[----:B------:R0:W2:Y:S03]  /*11000*/  LDG.E.U16 R233, desc[UR60][R14.64] ;  /* 0x0000003c0ee97981 */ /* 0x0000a6000c1e1500 */
[----:B------:R-:W-:Y:S02]  /*11010*/  IMAD R19, R5, 0x68, RZ ;  /* 0x0000006805137824 */ /* 0x000fe400078e02ff */
[----:B------:R-:W-:-:S04]  /*11020*/  IMAD.WIDE R12, R16, 0x2, R6 ;  /* 0x00000002100c7825 */ /* 0x000fc800078e0206 */
[----:B------:R-:W-:-:S04]  /*11030*/  IMAD.WIDE R22, R19, 0x2, R2 ;  /* 0x0000000213167825 */ /* 0x000fc800078e0202 */
[----:B0-----:R-:W-:-:S04]  /*11040*/  IMAD.WIDE R14, R4, 0x2, R20 ;  /* 0x00000002040e7825 */ /* 0x001fc800078e0214 */
[----:B------:R-:W-:Y:S01]  /*11050*/  IMAD.WIDE R10, R152, 0x2, R2 ;  /* 0x00000002980a7825 */ /* 0x000fe200078e0202 */
[----:B------:R0:W2:Y:S03]  /*11060*/  LDG.E.U16 R230, desc[UR60][R14.64] ;  /* 0x0000003c0ee67981 */ /* 0x0000a6000c1e1500 */
[----:B------:R-:W-:-:S04]  /*11070*/  IMAD.WIDE R16, R4, 0x2, R12 ;  /* 0x0000000204107825 */ /* 0x000fc800078e020c */
[----:B------:R-:W-:Y:S01]  /*11080*/  IMAD.WIDE R12, R4, 0x2, R22 ;  /* 0x00000002040c7825 */ /* 0x000fe200078e0216 */
[----:B------:R-:W2:Y:S03]  /*11090*/  LDG.E.U16 R231, desc[UR60][R16.64] ;  /* 0x0000003c10e77981 */ /* 0x000ea6000c1e1500 */
[----:B------:R-:W-:Y:S01]  /*110a0*/  IMAD.WIDE R20, R152, 0x2, R6 ;  /* 0x0000000298147825 */ /* 0x000fe200078e0206 */
[----:B------:R1:W2:Y:S03]  /*110b0*/  LDG.E.U16 R229, desc[UR60][R12.64] ;  /* 0x0000003c0ce57981 */ /* 0x0002a6000c1e1500 */
[----:B0-----:R-:W-:-:S04]  /*110c0*/  IMAD.WIDE R14, R4, 0x2, R10 ;  /* 0x00000002040e7825 */ /* 0x001fc800078e020a */
[----:B------:R-:W-:Y:S01]  /*110d0*/  IMAD.WIDE R10, R19, 0x2, R6 ;  /* 0x00000002130a7825 */ /* 0x000fe200078e0206 */
[----:B------:R0:W4:Y:S03]  /*110e0*/  LDG.E.U16 R228, desc[UR60][R14.64] ;  /* 0x0000003c0ee47981 */ /* 0x000126000c1e1500 */
[C---:B------:R-:W-:Y:S02]  /*110f0*/  IMAD R154, R5.reuse, 0x69, RZ ;  /* 0x00000069059a7824 */ /* 0x040fe400078e02ff */
[----:B------:R-:W-:Y:S02]  /*11100*/  IMAD R22, R5, 0x70, RZ ;  /* 0x0000007005167824 */ /* 0x000fe400078e02ff */
[----:B-1----:R-:W-:-:S04]  /*11110*/  IMAD.WIDE R12, R4, 0x2, R20 ;  /* 0x00000002040c7825 */ /* 0x002fc800078e0214 */
[----:B------:R-:W-:Y:S01]  /*11120*/  IMAD.WIDE R20, R154, 0x2, R2 ;  /* 0x000000029a147825 */ /* 0x000fe200078e0202 */
[----:B------:R1:W2:Y:S03]  /*11130*/  LDG.E.U16 R227, desc[UR60][R12.64] ;  /* 0x0000003c0ce37981 */ /* 0x0002a6000c1e1500 */
[----:B0-----:R-:W-:-:S04]  /*11140*/  IMAD.WIDE R14, R4, 0x2, R10 ;  /* 0x00000002040e7825 */ /* 0x001fc800078e020a */
[----:B------:R-:W-:Y:S01]  /*11150*/  IMAD R19, R5, 0x78, RZ ;  /* 0x0000007805137824 */ /* 0x000fe200078e02ff */
[----:B------:R0:W2:Y:S01]  /*11160*/  LDG.E.U16 R226, desc[UR60][R14.64] ;  /* 0x0000003c0ee27981 */ /* 0x0000a2000c1e1500 */
[----:B------:R-:W-:-:S04]  /*11170*/  IMAD.WIDE R16, R22, 0x2, R2 ;  /* 0x0000000216107825 */ /* 0x000fc800078e0202 */
[----:B------:R-:W-:-:S04]  /*11180*/  IMAD.WIDE R10, R22, 0x2, R6 ;  /* 0x00000002160a7825 */ /* 0x000fc800078e0206 */
[----:B------:R-:W-:-:S04]  /*11190*/  IMAD.WIDE R22, R155, 0x2, R2 ;  /* 0x000000029b167825 */ /* 0x000fc800078e0202 */
[----:B-1----:R-:W-:-:S04]  /*111a0*/  IMAD.WIDE R12, R4, 0x2, R20 ;  /* 0x00000002040c7825 */ /* 0x002fc800078e0214 */
[----:B------:R-:W-:Y:S01]  /*111b0*/  IMAD.WIDE R152, R19, 0x2, R2 ;  /* 0x0000000213987825 */ /* 0x000fe200078e0202 */
[----:B------:R1:W2:Y:S03]  /*111c0*/  LDG.E.U16 R225, desc[UR60][R12.64] ;  /* 0x0000003c0ce17981 */ /* 0x0002a6000c1e1500 */
[----:B------:R-:W-:-:S04]  /*111d0*/  IMAD.WIDE R20, R4, 0x2, R16 ;  /* 0x0000000204147825 */ /* 0x000fc800078e0210 */
[C---:B------:R-:W-:Y:S01]  /*111e0*/  IMAD.WIDE R16, R4.reuse, 0x2, R22 ;  /* 0x0000000204107825 */ /* 0x040fe200078e0216 */
[----:B------:R-:W2:Y:S03]  /*111f0*/  LDG.E.U16 R224, desc[UR60][R20.64] ;  /* 0x0000003c14e07981 */ /* 0x000ea6000c1e1500 */
[C---:B0-----:R-:W-:Y:S01]  /*11200*/  IMAD.WIDE R14, R4.reuse, 0x2, R10 ;  /* 0x00000002040e7825 */ /* 0x041fe200078e020a */
[----:B------:R0:W2:Y:S03]  /*11210*/  LDG.E.U16 R221, desc[UR60][R16.64] ;  /* 0x0000003c10dd7981 */ /* 0x0000a6000c1e1500 */
[----:B-1----:R-:W-:Y:S01]  /*11220*/  IMAD.WIDE R12, R4, 0x2, R152 ;  /* 0x00000002040c7825 */ /* 0x002fe200078e0298 */
[----:B------:R1:W2:Y:S03]  /*11230*/  LDG.E.U16 R223, desc[UR60][R14.64] ;  /* 0x0000003c0edf7981 */ /* 0x0002a6000c1e1500 */
[----:B------:R-:W-:Y:S01]  /*11240*/  IMAD.WIDE R10, R19, 0x2, R6 ;  /* 0x00000002130a7825 */ /* 0x000fe200078e0206 */
[----:B------:R1:W2:Y:S01]  /*11250*/  LDG.E.U16 R222, desc[UR60][R12.64] ;  /* 0x0000003c0cde7981 */ /* 0x0002a2000c1e1500 */
[----:B0-----:R-:W-:-:S02]  /*11260*/  LEA R16, R5, R5, 0x3 ;  /* 0x0000000505107211 */ /* 0x001fc400078e18ff */
[----:B------:R-:W-:Y:S02]  /*11270*/  IMAD R152, R5, 0x6a, RZ ;  /* 0x0000006a05987824 */ /* 0x000fe400078e02ff */
[----:B-1----:R-:W-:-:S04]  /*11280*/  IMAD.WIDE R14, R4, 0x2, R10 ;  /* 0x00000002040e7825 */ /* 0x002fc800078e020a */
[----:B------:R-:W-:Y:S01]  /*11290*/  IMAD.WIDE R12, R154, 0x2, R6 ;  /* 0x000000029a0c7825 */ /* 0x000fe200078e0206 */
[----:B------:R0:W2:Y:S03]  /*112a0*/  LDG.E.U16 R220, desc[UR60][R14.64] ;  /* 0x0000003c0edc7981 */ /* 0x0000a6000c1e1500 */
[----:B------:R-:W-:-:S04]  /*112b0*/  IMAD.WIDE R10, R16, 0x2, R2 ;  /* 0x00000002100a7825 */ /* 0x000fc800078e0202 */
[----:B------:R-:W-:-:S04]  /*112c0*/  IMAD.WIDE R16, R16, 0x2, R6 ;  /* 0x0000000210107825 */ /* 0x000fc800078e0206 */
[----:B------:R-:W-:-:S04]  /*112d0*/  IMAD.WIDE R22, R152, 0x2, R2 ;  /* 0x0000000298167825 */ /* 0x000fc800078e0202 */
[----:B------:R-:W-:Y:S02]  /*112e0*/  IMAD R19, R5, 0x71, RZ ;  /* 0x0000007105137824 */ /* 0x000fe400078e02ff */
[----:B------:R-:W-:-:S04]  /*112f0*/  IMAD.WIDE R20, R4, 0x2, R12 ;  /* 0x0000000204147825 */ /* 0x000fc800078e020c */
[C---:B0-----:R-:W-:Y:S01]  /*11300*/  IMAD.WIDE R14, R4.reuse, 0x2, R10 ;  /* 0x00000002040e7825 */ /* 0x041fe200078e020a */
[----:B------:R0:W2:Y:S03]  /*11310*/  LDG.E.U16 R219, desc[UR60][R20.64] ;  /* 0x0000003c14db7981 */ /* 0x0000a6000c1e1500 */
[C---:B------:R-:W-:Y:S01]  /*11320*/  IMAD.WIDE R12, R4.reuse, 0x2, R16 ;  /* 0x00000002040c7825 */ /* 0x040fe200078e0210 */
[----:B------:R1:W2:Y:S03]  /*11330*/  LDG.E.U16 R218, desc[UR60][R14.64] ;  /* 0x0000003c0eda7981 */ /* 0x0002a6000c1e1500 */
[----:B------:R-:W-:Y:S01]  /*11340*/  IMAD.WIDE R16, R19, 0x2, R2 ;  /* 0x0000000213107825 */ /* 0x000fe200078e0202 */
[----:B------:R3:W2:Y:S03]  /*11350*/  LDG.E.U16 R217, desc[UR60][R12.64] ;  /* 0x0000003c0cd97981 */ /* 0x0006a6000c1e1500 */
[----:B------:R-:W-:-:S04]  /*11360*/  IMAD.WIDE R10, R4, 0x2, R22 ;  /* 0x00000002040a7825 */ /* 0x000fc800078e0216 */
[----:B0-----:R-:W-:Y:S01]  /*11370*/  IMAD R20, R5, 0x79, RZ ;  /* 0x0000007905147824 */ /* 0x001fe200078e02ff */
[----:B------:R0:W2:Y:S01]  /*11380*/  LDG.E.U16 R215, desc[UR60][R10.64] ;  /* 0x0000003c0ad77981 */ /* 0x0000a2000c1e1500 */
[----:B-1----:R-:W-:-:S04]  /*11390*/  IMAD.WIDE R14, R4, 0x2, R16 ;  /* 0x00000002040e7825 */ /* 0x002fc800078e0210 */
[--C-:B---3--:R-:W-:Y:S01]  /*113a0*/  IMAD.WIDE R12, R19, 0x2, R6.reuse ;  /* 0x00000002130c7825 */ /* 0x108fe200078e0206 */
[----:B------:R-:W-:Y:S01]  /*113b0*/  SHF.L.U32 R19, R5, 0x1, RZ ;  /* 0x0000000105137819 */ /* 0x000fe200000006ff */
[----:B------:R1:W3:Y:S02]  /*113c0*/  LDG.E.U16 R214, desc[UR60][R14.64] ;  /* 0x0000003c0ed67981 */ /* 0x0002e4000c1e1500 */
[----:B------:R-:W-:-:S04]  /*113d0*/  IMAD.WIDE R16, R20, 0x2, R6 ;  /* 0x0000000214107825 */ /* 0x000fc800078e0206 */
[----:B0-----:R-:W-:-:S04]  /*113e0*/  IMAD.WIDE R10, R20, 0x2, R2 ;  /* 0x00000002140a7825 */ /* 0x001fc800078e0202 */
[----:B------:R-:W-:-:S04]  /*113f0*/  IMAD.WIDE R20, R4, 0x2, R12 ;  /* 0x0000000204147825 */ /* 0x000fc800078e020c */
[----:B-1----:R-:W-:Y:S01]  /*11400*/  IMAD.WIDE R14, R4, 0x2, R10 ;  /* 0x00000002040e7825 */ /* 0x002fe200078e020a */
[----:B------:R0:W3:Y:S03]  /*11410*/  LDG.E.U16 R213, desc[UR60][R20.64] ;  /* 0x0000003c14d57981 */ /* 0x0000e6000c1e1500 */
[----:B------:R-:W-:Y:S01]  /*11420*/  IMAD R22, R5, 0xa, RZ ;  /* 0x0000000a05167824 */ /* 0x000fe200078e02ff */
[----:B------:R-:W3:Y:S01]  /*11430*/  LDG.E.U16 R212, desc[UR60][R14.64] ;  /* 0x0000003c0ed47981 */ /* 0x000ee2000c1e1500 */
[----:B------:R-:W-:-:S04]  /*11440*/  IMAD.WIDE R10, R19, 0x2, R2 ;  /* 0x00000002130a7825 */ /* 0x000fc800078e0202 */
[----:B------:R-:W-:-:S04]  /*11450*/  IMAD.WIDE R12, R4, 0x2, R16 ;  /* 0x00000002040c7825 */ /* 0x000fc800078e0210 */
[----:B------:R-:W-:Y:S01]  /*11460*/  IMAD.WIDE R16, R19, 0x2, R6 ;  /* 0x0000000213107825 */ /* 0x000fe200078e0206 */
[----:B------:R1:W3:Y:S03]  /*11470*/  LDG.E.U16 R211, desc[UR60][R12.64] ;  /* 0x0000003c0cd37981 */ /* 0x0002e6000c1e1500 */
[----:B0-----:R-:W-:-:S04]  /*11480*/  IMAD.WIDE R20, R22, 0x2, R2 ;  /* 0x0000000216147825 */ /* 0x001fc800078e0202 */
[----:B------:R-:W-:Y:S02]  /*11490*/  IMAD R19, R5, 0x72, RZ ;  /* 0x0000007205137824 */ /* 0x000fe400078e02ff */
[----:B-1----:R-:W-:-:S04]  /*114a0*/  IMAD.WIDE R12, R4, 0x2, R10 ;  /* 0x00000002040c7825 */ /* 0x002fc800078e020a */
[C---:B------:R-:W-:Y:S01]  /*114b0*/  IMAD.WIDE R10, R4.reuse, 0x2, R16 ;  /* 0x00000002040a7825 */ /* 0x040fe200078e0210 */
[----:B------:R0:W3:Y:S03]  /*114c0*/  LDG.E.U16 R210, desc[UR60][R12.64] ;  /* 0x0000003c0cd27981 */ /* 0x0000e6000c1e1500 */
[----:B------:R-:W-:Y:S01]  /*114d0*/  IMAD.WIDE R16, R4, 0x2, R20 ;  /* 0x0000000204107825 */ /* 0x000fe200078e0214 */
[----:B------:R1:W3:Y:S03]  /*114e0*/  LDG.E.U16 R209, desc[UR60][R10.64] ;  /* 0x0000003c0ad17981 */ /* 0x0002e6000c1e1500 */
[--C-:B------:R-:W-:Y:S01]  /*114f0*/  IMAD.WIDE R14, R22, 0x2, R6.reuse ;  /* 0x00000002160e7825 */ /* 0x100fe200078e0206 */
[----:B------:R1:W3:Y:S03]  /*11500*/  LDG.E.U16 R208, desc[UR60][R16.64] ;  /* 0x0000003c10d07981 */ /* 0x0002e6000c1e1500 */
[----:B0-----:R-:W-:-:S04]  /*11510*/  IMAD.WIDE R12, R152, 0x2, R6 ;  /* 0x00000002980c7825 */ /* 0x001fc800078e0206 */
[----:B-1----:R-:W-:-:S04]  /*11520*/  IMAD.WIDE R10, R19, 0x2, R2 ;  /* 0x00000002130a7825 */ /* 0x002fc800078e0202 */
[----:B------:R-:W-:-:S04]  /*11530*/  IMAD.WIDE R16, R19, 0x2, R6 ;  /* 0x0000000213107825 */ /* 0x000fc800078e0206 */
[----:B------:R-:W-:Y:S02]  /*11540*/  IMAD R19, R5, 0x7a, RZ ;  /* 0x0000007a05137824 */ /* 0x000fe400078e02ff */
[----:B------:R-:W-:-:S04]  /*11550*/  IMAD.WIDE R14, R4, 0x2, R14 ;  /* 0x00000002040e7825 */ /* 0x000fc800078e020e */
[C---:B------:R-:W-:Y:S01]  /*11560*/  IMAD.WIDE R10, R4.reuse, 0x2, R10 ;  /* 0x00000002040a7825 */ /* 0x040fe200078e020a */
[----:B------:R0:W3:Y:S03]  /*11570*/  LDG.E.U16 R207, desc[UR60][R14.64] ;  /* 0x0000003c0ecf7981 */ /* 0x0000e6000c1e1500 */
[C---:B------:R-:W-:Y:S01]  /*11580*/  IMAD.WIDE R20, R4.reuse, 0x2, R12 ;  /* 0x0000000204147825 */ /* 0x040fe200078e020c */
[----:B------:R1:W3:Y:S03]  /*11590*/  LDG.E.U16 R205, desc[UR60][R10.64] ;  /* 0x0000003c0acd7981 */ /* 0x0002e6000c1e1500 */
[----:B------:R-:W-:Y:S01]  /*115a0*/  IMAD.WIDE R12, R19, 0x2, R2 ;  /* 0x00000002130c7825 */ /* 0x000fe200078e0202 */
[----:B------:R-:W-:Y:S01]  /*115b0*/  LEA R22, R5, R5, 0x1 ;  /* 0x0000000505167211 */ /* 0x000fe200078e08ff */
[----:B------:R-:W3:Y:S02]  /*115c0*/  LDG.E.U16 R206, desc[UR60][R20.64] ;  /* 0x0000003c14ce7981 */ /* 0x000ee4000c1e1500 */
[----:B0-----:R-:W-:-:S04]  /*115d0*/  IMAD.WIDE R14, R4, 0x2, R16 ;  /* 0x00000002040e7825 */ /* 0x001fc800078e0210 */
[----:B-1----:R-:W-:Y:S01]  /*115e0*/  IMAD.WIDE R10, R19, 0x2, R6 ;  /* 0x00000002130a7825 */ /* 0x002fe200078e0206 */
[----:B------:R0:W3:Y:S03]  /*115f0*/  LDG.E.U16 R204, desc[UR60][R14.64] ;  /* 0x0000003c0ecc7981 */ /* 0x0000e6000c1e1500 */
[----:B------:R-:W-:-:S04]  /*11600*/  IMAD.WIDE R16, R4, 0x2, R12 ;  /* 0x0000000204107825 */ /* 0x000fc800078e020c */
[----:B------:R-:W-:Y:S01]  /*11610*/  IMAD R19, R5, 0xb, RZ ;  /* 0x0000000b05137824 */ /* 0x000fe200078e02ff */
[----:B------:R1:W3:Y:S01]  /*11620*/  LDG.E.U16 R203, desc[UR60][R16.64] ;  /* 0x0000003c10cb7981 */ /* 0x0002e2000c1e1500 */
[----:B------:R-:W-:-:S04]  /*11630*/  IMAD.WIDE R12, R22, 0x2, R6 ;  /* 0x00000002160c7825 */ /* 0x000fc800078e0206 */
[----:B0-----:R-:W-:-:S04]  /*11640*/  IMAD.WIDE R14, R4, 0x2, R10 ;  /* 0x00000002040e7825 */ /* 0x001fc800078e020a */
[C---:B------:R-:W-:Y:S01]  /*11650*/  IMAD.WIDE R10, R19.reuse, 0x2, R2 ;  /* 0x00000002130a7825 */ /* 0x040fe200078e0202 */
[----:B------:R0:W3:Y:S03]  /*11660*/  LDG.E.U16 R202, desc[UR60][R14.64] ;  /* 0x0000003c0eca7981 */ /* 0x0000e6000c1e1500 */
[----:B-1----:R-:W-:-:S04]  /*11670*/  IMAD.WIDE R16, R19, 0x2, R6 ;  /* 0x0000000213107825 */ /* 0x002fc800078e0206 */
[----:B------:R-:W-:Y:S02]  /*11680*/  IMAD R19, R5, 0x6b, RZ ;  /* 0x0000006b05137824 */ /* 0x000fe400078e02ff */
[----:B0-----:R-:W-:-:S04]  /*11690*/  IMAD.WIDE R14, R4, 0x2, R12 ;  /* 0x00000002040e7825 */ /* 0x001fc800078e020c */
[C---:B------:R-:W-:Y:S01]  /*116a0*/  IMAD.WIDE R12, R4.reuse, 0x2, R10 ;  /* 0x00000002040c7825 */ /* 0x040fe200078e020a */
[----:B------:R0:W3:Y:S03]  /*116b0*/  LDG.E.U16 R200, desc[UR60][R14.64] ;  /* 0x0000003c0ec87981 */ /* 0x0000e6000c1e1500 */
[----:B------:R-:W-:Y:S01]  /*116c0*/  IMAD.WIDE R10, R4, 0x2, R16 ;  /* 0x00000002040a7825 */ /* 0x000fe200078e0210 */
[----:B------:R-:W3:Y:S04]  /*116d0*/  LDG.E.U16 R199, desc[UR60][R12.64] ;  /* 0x0000003c0cc77981 */ /* 0x000ee8000c1e1500 */
[----:B------:R1:W3:Y:S01]  /*116e0*/  LDG.E.U16 R198, desc[UR60][R10.64] ;  /* 0x0000003c0ac67981 */ /* 0x0002e2000c1e1500 */
[----:B0-----:R-:W-:-:S04]  /*116f0*/  IMAD.WIDE R14, R19, 0x2, R2 ;  /* 0x00000002130e7825 */ /* 0x001fc800078e0202 */
[----:B------:R-:W-:Y:S02]  /*11700*/  IMAD R16, R5, 0x73, RZ ;  /* 0x0000007305107824 */ /* 0x000fe400078e02ff */
[----:B-1----:R-:W-:-:S04]  /*11710*/  IMAD.WIDE R10, R19, 0x2, R6 ;  /* 0x00000002130a7825 */ /* 0x002fc800078e0206 */
        /* <DEDUP_REMOVED lines=8> */
[----:B0-----:R-:W-:Y:S01]  /*117a0*/  IMAD.WIDE R12, R16, 0x2, R6 ;  /* 0x00000002100c7825 */ /* 0x001fe200078e0206 */
[----:B------:R0:W3:Y:S03]  /*117b0*/  LDG.E.U16 R201, desc[UR60][R20.64] ;  /* 0x0000003c14c97981 */ /* 0x0000e6000c1e1500 */
[----:B------:R-:W-:-:S04]  /*117c0*/  IMAD.WIDE R16, R4, 0x2, R14 ;  /* 0x0000000204107825 */ /* 0x000fc800078e020e */
[----:B------:R-:W-:Y:S01]  /*117d0*/  IMAD R152, R5, 0x6c, RZ ;  /* 0x0000006c05987824 */ /* 0x000fe200078e02ff */
[----:B------:R4:W3:Y:S01]  /*117e0*/  LDG.E.U16 R194, desc[UR60][R16.64] ;  /* 0x0000003c10c27981 */ /* 0x0008e2000c1e1500 */
[----:B------:R-:W-:-:S04]  /*117f0*/  IMAD.WIDE R22, R19, 0x2, R2 ;  /* 0x0000000213167825 */ /* 0x000fc800078e0202 */
[----:B-1----:R-:W-:-:S04]  /*11800*/  IMAD.WIDE R10, R19, 0x2, R6 ;  /* 0x00000002130a7825 */ /* 0x002fc800078e0206 */
[----:B0-----:R-:W-:Y:S01]  /*11810*/  IMAD.WIDE R20, R152, 0x2, R2 ;  /* 0x0000000298147825 */ /* 0x001fe200078e0202 */
[----:B----4-:R-:W-:-:S03]  /*11820*/  SHF.L.U32 R17, R5, 0x2, RZ ;  /* 0x0000000205117819 */ /* 0x010fc600000006ff */
[----:B------:R-:W-:-:S04]  /*11830*/  IMAD.WIDE R14, R4, 0x2, R12 ;  /* 0x00000002040e7825 */ /* 0x000fc800078e020c */
[C---:B------:R-:W-:Y:S01]  /*11840*/  IMAD.WIDE R12, R4.reuse, 0x2, R22 ;  /* 0x00000002040c7825 */ /* 0x040fe200078e0216 */
[----:B------:R0:W4:Y:S03]  /*11850*/  LDG.E.U16 R193, desc[UR60][R14.64] ;  /* 0x0000003c0ec17981 */ /* 0x000126000c1e1500 */
[C---:B------:R-:W-:Y:S01]  /*11860*/  IMAD.WIDE R10, R4.reuse, 0x2, R10 ;  /* 0x00000002040a7825 */ /* 0x040fe200078e020a */
[----:B------:R1:W4:Y:S03]  /*11870*/  LDG.E.U16 R192, desc[UR60][R12.64] ;  /* 0x0000003c0cc07981 */ /* 0x000326000c1e1500 */
[----:B------:R-:W-:Y:S01]  /*11880*/  IMAD R16, R5, 0xc, RZ ;  /* 0x0000000c05107824 */ /* 0x000fe200078e02ff */
[----:B------:R1:W4:Y:S01]  /*11890*/  LDG.E.U16 R191, desc[UR60][R10.64] ;  /* 0x0000003c0abf7981 */ /* 0x000322000c1e1500 */
[----:B------:R-:W-:-:S04]  /*118a0*/  IMAD.WIDE R20, R4, 0x2, R20 ;  /* 0x0000000204147825 */ /* 0x000fc800078e0214 */
[C---:B0-----:R-:W-:Y:S01]  /*118b0*/  IMAD.WIDE R14, R17.reuse, 0x2, R2 ;  /* 0x00000002110e7825 */ /* 0x041fe200078e0202 */
[----:B------:R0:W4:Y:S03]  /*118c0*/  LDG.E.U16 R195, desc[UR60][R20.64] ;  /* 0x0000003c14c37981 */ /* 0x000126000c1e1500 */
[----:B-1----:R-:W-:-:S04]  /*118d0*/  IMAD.WIDE R12, R17, 0x2, R6 ;  /* 0x00000002110c7825 */ /* 0x002fc800078e0206 */
[----:B------:R-:W-:-:S04]  /*118e0*/  IMAD.WIDE R10, R16, 0x2, R2 ;  /* 0x00000002100a7825 */ /* 0x000fc800078e0202 */
[----:B------:R-:W-:Y:S02]  /*118f0*/  IMAD R19, R5, 0x74, RZ ;  /* 0x0000007405137824 */ /* 0x000fe400078e02ff */
[----:B------:R-:W-:-:S04]  /*11900*/  IMAD.WIDE R14, R4, 0x2, R14 ;  /* 0x00000002040e7825 */ /* 0x000fc800078e020e */
[----:B0-----:R-:W-:Y:S01]  /*11910*/  IMAD.WIDE R20, R152, 0x2, R6 ;  /* 0x0000000298147825 */ /* 0x001fe200078e0206 */
[----:B------:R0:W4:Y:S03]  /*11920*/  LDG.E.U16 R190, desc[UR60][R14.64] ;  /* 0x0000003c0ebe7981 */ /* 0x000126000c1e1500 */
[----:B------:R-:W-:-:S04]  /*11930*/  IMAD.WIDE R22, R19, 0x2, R2 ;  /* 0x0000000213167825 */ /* 0x000fc800078e0202 */
[----:B------:R-:W-:-:S04]  /*11940*/  IMAD.WIDE R12, R4, 0x2, R12 ;  /* 0x00000002040c7825 */ /* 0x000fc800078e020c */
[----:B------:R-:W-:Y:S01]  /*11950*/  IMAD.WIDE R10, R4, 0x2, R10 ;  /* 0x00000002040a7825 */ /* 0x000fe200078e020a */
[----:B------:R1:W4:Y:S03]  /*11960*/  LDG.E.U16 R189, desc[UR60][R12.64] ;  /* 0x0000003c0cbd7981 */ /* 0x000326000c1e1500 */
[----:B------:R-:W-:Y:S01]  /*11970*/  IMAD.WIDE R16, R16, 0x2, R6 ;  /* 0x0000000210107825 */ /* 0x000fe200078e0206 */
[----:B------:R1:W4:Y:S03]  /*11980*/  LDG.E.U16 R188, desc[UR60][R10.64] ;  /* 0x0000003c0abc7981 */ /* 0x000326000c1e1500 */
[----:B0-----:R-:W-:Y:S01]  /*11990*/  IMAD.WIDE R14, R4, 0x2, R20 ;  /* 0x00000002040e7825 */ /* 0x001fe200078e0214 */
[----:B------:R-:W-:-:S03]  /*119a0*/  LEA R20, R5, R5, 0x2 ;  /* 0x0000000505147211 */ /* 0x000fc600078e10ff */
[C---:B-1----:R-:W-:Y:S01]  /*119b0*/  IMAD.WIDE R12, R4.reuse, 0x2, R22 ;  /* 0x00000002040c7825 */ /* 0x042fe200078e0216 */
[----:B------:R0:W4:Y:S03]  /*119c0*/  LDG.E.U16 R186, desc[UR60][R14.64] ;  /* 0x0000003c0eba7981 */ /* 0x000126000c1e1500 */
[----:B------:R-:W-:Y:S01]  /*119d0*/  IMAD.WIDE R10, R19, 0x2, R6 ;  /* 0x00000002130a7825 */ /* 0x000fe200078e0206 */
[----:B------:R1:W4:Y:S03]  /*119e0*/  LDG.E.U16 R185, desc[UR60][R12.64] ;  /* 0x0000003c0cb97981 */ /* 0x000326000c1e1500 */
[----:B------:R-:W-:-:S04]  /*119f0*/  IMAD.WIDE R16, R4, 0x2, R16 ;  /* 0x0000000204107825 */ /* 0x000fc800078e0210 */
[----:B0-----:R-:W-:Y:S01]  /*11a00*/  IMAD R14, R5, 0x7c, RZ ;  /* 0x0000007c050e7824 */ /* 0x001fe200078e02ff */
[----:B------:R0:W4:Y:S01]  /*11a10*/  LDG.E.U16 R187, desc[UR60][R16.64] ;  /* 0x0000003c10bb7981 */ /* 0x000122000c1e1500 */
[----:B-1----:R-:W-:-:S04]  /*11a20*/  IMAD.WIDE R12, R4, 0x2, R10 ;  /* 0x00000002040c7825 */ /* 0x002fc800078e020a */
[--C-:B------:R-:W-:Y:S01]  /*11a30*/  IMAD.WIDE R10, R20, 0x2, R2.reuse ;  /* 0x00000002140a7825 */ /* 0x100fe200078e0202 */
[----:B------:R1:W4:Y:S03]  /*11a40*/  LDG.E.U16 R184, desc[UR60][R12.64] ;  /* 0x0000003c0cb87981 */ /* 0x000326000c1e1500 */
[----:B0-----:R-:W-:-:S04]  /*11a50*/  IMAD.WIDE R16, R14, 0x2, R2 ;  /* 0x000000020e107825 */ /* 0x001fc800078e0202 */
[----:B------:R-:W-:Y:S02]  /*11a60*/  IMAD R19, R5, 0xd, RZ ;  /* 0x0000000d05137824 */ /* 0x000fe400078e02ff */
[----:B------:R-:W-:-:S04]  /*11a70*/  IMAD.WIDE R14, R14, 0x2, R6 ;  /* 0x000000020e0e7825 */ /* 0x000fc800078e0206 */
[----:B------:R-:W-:-:S04]  /*11a80*/  IMAD.WIDE R22, R19, 0x2, R2 ;  /* 0x0000000213167825 */ /* 0x000fc800078e0202 */
[----:B------:R-:W-:-:S04]  /*11a90*/  IMAD.WIDE R10, R4, 0x2, R10 ;  /* 0x00000002040a7825 */ /* 0x000fc800078e020a */
[----:B-1----:R-:W-:Y:S01]  /*11aa0*/  IMAD.WIDE R12, R4, 0x2, R14 ;  /* 0x00000002040c7825 */ /* 0x002fe200078e020e */
[----:B------:R0:W4:Y:S03]  /*11ab0*/  LDG.E.U16 R181, desc[UR60][R10.64] ;  /* 0x0000003c0ab57981 */ /* 0x000126000c1e1500 */
[----:B------:R-:W-:Y:S01]  /*11ac0*/  IMAD.WIDE R20, R20, 0x2, R6 ;  /* 0x0000000214147825 */ /* 0x000fe200078e0206 */
[----:B------:R1:W4:Y:S03]  /*11ad0*/  LDG.E.U16 R182, desc[UR60][R12.64] ;  /* 0x0000003c0cb67981 */ /* 0x000326000c1e1500 */
[----:B------:R-:W-:-:S04]  /*11ae0*/  IMAD.WIDE R16, R4, 0x2, R16 ;  /* 0x0000000204107825 */ /* 0x000fc800078e0210 */
[----:B------:R-:W-:Y:S01]  /*11af0*/  IMAD.WIDE R14, R4, 0x2, R22 ;  /* 0x00000002040e7825 */ /* 0x000fe200078e0216 */
[----:B------:R2:W4:Y:S03]  /*11b00*/  LDG.E.U16 R183, desc[UR60][R16.64] ;  /* 0x0000003c10b77981 */ /* 0x000526000c1e1500 */
[--C-:B0-----:R-:W-:Y:S01]  /*11b10*/  IMAD.WIDE R10, R19, 0x2, R6.reuse ;  /* 0x00000002130a7825 */ /* 0x101fe200078e0206 */
[----:B------:R0:W4:Y:S03]  /*11b20*/  LDG.E.U16 R179, desc[UR60][R14.64] ;  /* 0x0000003c0eb37981 */ /* 0x000126000c1e1500 */
[----:B------:R-:W-:Y:S02]  /*11b30*/  IMAD R22, R5, 0x66, RZ ;  /* 0x0000006605167824 */ /* 0x000fe400078e02ff */
[----:B-1----:R-:W-:-:S04]  /*11b40*/  IMAD.WIDE R12, R156, 0x2, R6 ;  /* 0x000000029c0c7825 */ /* 0x002fc800078e0206 */
[----:B--2---:R-:W-:-:S04]  /*11b50*/  IMAD.WIDE R16, R4, 0x2, R20 ;  /* 0x0000000204107825 */ /* 0x004fc800078e0214 */
[----:B------:R-:W-:Y:S01]  /*11b60*/  IMAD R19, R5, 0x6d, RZ ;  /* 0x0000006d05137824 */ /* 0x000fe200078e02ff */
[----:B------:R1:W2:Y:S01]  /*11b70*/  LDG.E.U16 R180, desc[UR60][R16.64] ;  /* 0x0000003c10b47981 */ /* 0x0002a2000c1e1500 */
[----:B0-----:R-:W-:-:S04]  /*11b80*/  IMAD.WIDE R14, R4, 0x2, R10 ;  /* 0x00000002040e7825 */ /* 0x001fc800078e020a */
[----:B------:R-:W-:Y:S01]  /*11b90*/  IMAD.WIDE R20, R22, 0x2, R2 ;  /* 0x0000000216147825 */ /* 0x000fe200078e0202 */
[----:B------:R0:W2:Y:S03]  /*11ba0*/  LDG.E.U16 R178, desc[UR60][R14.64] ;  /* 0x0000003c0eb27981 */ /* 0x0000a6000c1e1500 */
[----:B------:R-:W-:-:S04]  /*11bb0*/  IMAD.WIDE R10, R4, 0x2, R12 ;  /* 0x00000002040a7825 */ /* 0x000fc800078e020c */
[----:B------:R-:W-:Y:S01]  /*11bc0*/  IMAD R23, R5, 0x75, RZ ;  /* 0x0000007505177824 */ /* 0x000fe200078e02ff */
[----:B------:R0:W2:Y:S01]  /*11bd0*/  LDG.E.U16 R177, desc[UR60][R10.64] ;  /* 0x0000003c0ab17981 */ /* 0x0000a2000c1e1500 */
[----:B-1----:R-:W-:-:S04]  /*11be0*/  IMAD.WIDE R16, R19, 0x2, R2 ;  /* 0x0000000213107825 */ /* 0x002fc800078e0202 */
[----:B------:R-:W-:-:S04]  /*11bf0*/  IMAD.WIDE R12, R19, 0x2, R6 ;  /* 0x00000002130c7825 */ /* 0x000fc800078e0206 */
[----:B0-----:R-:W-:-:S04]  /*11c00*/  IMAD.WIDE R14, R4, 0x2, R20 ;  /* 0x00000002040e7825 */ /* 0x001fc800078e0214 */
[C---:B------:R-:W-:Y:S01]  /*11c10*/  IMAD.WIDE R20, R23.reuse, 0x2, R2 ;  /* 0x0000000217147825 */ /* 0x040fe200078e0202 */
[----:B------:R0:W2:Y:S03]  /*11c20*/  LDG.E.U16 R176, desc[UR60][R14.64] ;  /* 0x0000003c0eb07981 */ /* 0x0000a6000c1e1500 */
[----:B------:R-:W-:-:S04]  /*11c30*/  IMAD.WIDE R10, R23, 0x2, R6 ;  /* 0x00000002170a7825 */ /* 0x000fc800078e0206 */
[----:B------:R-:W-:-:S04]  /*11c40*/  IMAD.WIDE R16, R4, 0x2, R16 ;  /* 0x0000000204107825 */ /* 0x000fc800078e0210 */
[C---:B0-----:R-:W-:Y:S01]  /*11c50*/  IMAD.WIDE R14, R4.reuse, 0x2, R12 ;  /* 0x00000002040e7825 */ /* 0x041fe200078e020c */
[----:B------:R0:W2:Y:S03]  /*11c60*/  LDG.E.U16 R175, desc[UR60][R16.64] ;  /* 0x0000003c10af7981 */ /* 0x0000a6000c1e1500 */
[C---:B------:R-:W-:Y:S01]  /*11c70*/  IMAD.WIDE R12, R4.reuse, 0x2, R20 ;  /* 0x00000002040c7825 */ /* 0x040fe200078e0214 */
[----:B------:R1:W2:Y:S03]  /*11c80*/  LDG.E.U16 R174, desc[UR60][R14.64] ;  /* 0x0000003c0eae7981 */ /* 0x0002a6000c1e1500 */
[----:B------:R-:W-:Y:S01]  /*11c90*/  IMAD.WIDE R10, R4, 0x2, R10 ;  /* 0x00000002040a7825 */ /* 0x000fe200078e020a */
[----:B------:R1:W2:Y:S03]  /*11ca0*/  LDG.E.U16 R173, desc[UR60][R12.64] ;  /* 0x0000003c0cad7981 */ /* 0x0002a6000c1e1500 */
[C---:B0-----:R-:W-:Y:S01]  /*11cb0*/  IMAD R17, R5.reuse, 0x7d, RZ ;  /* 0x0000007d05117824 */ /* 0x041fe200078e02ff */
[----:B------:R0:W2:Y:S01]  /*11cc0*/  LDG.E.U16 R172, desc[UR60][R10.64] ;  /* 0x0000003c0aac7981 */ /* 0x0000a2000c1e1500 */
[----:B------:R-:W-:-:S02]  /*11cd0*/  IMAD R16, R5, 0x6, RZ ;  /* 0x0000000605107824 */ /* 0x000fc400078e02ff */
[----:B-1----:R-:W-:-:S04]  /*11ce0*/  IMAD.WIDE R14, R17, 0x2, R2 ;  /* 0x00000002110e7825 */ /* 0x002fc800078e0202 */
[----:B------:R-:W-:-:S04]  /*11cf0*/  IMAD.WIDE R12, R17, 0x2, R6 ;  /* 0x00000002110c7825 */ /* 0x000fc800078e0206 */
[----:B0-----:R-:W-:-:S04]  /*11d00*/  IMAD.WIDE R10, R16, 0x2, R2 ;  /* 0x00000002100a7825 */ /* 0x001fc800078e0202 */
[----:B------:R-:W-:Y:S02]  /*11d10*/  IMAD R19, R5, 0x6e, RZ ;  /* 0x0000006e05137824 */ /* 0x000fe400078e02ff */
[----:B------:R-:W-:-:S04]  /*11d20*/  IMAD.WIDE R20, R22, 0x2, R6 ;  /* 0x0000000216147825 */ /* 0x000fc800078e0206 */
[----:B------:R-:W-:-:S04]  /*11d30*/  IMAD.WIDE R12, R4, 0x2, R12 ;  /* 0x00000002040c7825 */ /* 0x000fc800078e020c */
[----:B------:R-:W-:Y:S01]  /*11d40*/  IMAD.WIDE R16, R16, 0x2, R6 ;  /* 0x0000000210107825 */ /* 0x000fe200078e0206 */
[----:B------:R0:W2:Y:S03]  /*11d50*/  LDG.E.U16 R170, desc[UR60][R12.64] ;  /* 0x0000003c0caa7981 */ /* 0x0000a6000c1e1500 */
[----:B------:R-:W-:-:S04]  /*11d60*/  IMAD.WIDE R14, R4, 0x2, R14 ;  /* 0x00000002040e7825 */ /* 0x000fc800078e020e */
[C---:B------:R-:W-:Y:S01]  /*11d70*/  IMAD.WIDE R10, R4.reuse, 0x2, R10 ;  /* 0x00000002040a7825 */ /* 0x040fe200078e020a */
[----:B------:R1:W2:Y:S03]  /*11d80*/  LDG.E.U16 R171, desc[UR60][R14.64] ;  /* 0x0000003c0eab7981 */ /* 0x0002a6000c1e1500 */
[----:B------:R-:W-:Y:S01]  /*11d90*/  IMAD.WIDE R22, R19, 0x2, R2 ;  /* 0x0000000213167825 */ /* 0x000fe200078e0202 */
[----:B------:R1:W2:Y:S03]  /*11da0*/  LDG.E.U16 R169, desc[UR60][R10.64] ;  /* 0x0000003c0aa97981 */ /* 0x0002a6000c1e1500 */
[----:B0-----:R-:W-:-:S04]  /*11db0*/  IMAD.WIDE R12, R4, 0x2, R20 ;  /* 0x00000002040c7825 */ /* 0x001fc800078e0214 */
[C---:B-1----:R-:W-:Y:S01]  /*11dc0*/  IMAD.WIDE R14, R4.reuse, 0x2, R16 ;  /* 0x00000002040e7825 */ /* 0x042fe200078e0210 */
[----:B------:R0:W2:Y:S03]  /*11dd0*/  LDG.E.U16 R167, desc[UR60][R12.64] ;  /* 0x0000003c0ca77981 */ /* 0x0000a6000c1e1500 */
[----:B------:R-:W-:Y:S01]  /*11de0*/  IMAD.WIDE R10, R4, 0x2, R22 ;  /* 0x00000002040a7825 */ /* 0x000fe200078e0216 */
[----:B------:R1:W2:Y:S03]  /*11df0*/  LDG.E.U16 R168, desc[UR60][R14.64] ;  /* 0x0000003c0ea87981 */ /* 0x0002a6000c1e1500 */
[----:B------:R-:W-:Y:S01]  /*11e00*/  IMAD R16, R5, 0x76, RZ ;  /* 0x0000007605107824 */ /* 0x000fe200078e02ff */
[----:B------:R1:W2:Y:S03]  /*11e10*/  LDG.E.U16 R166, desc[UR60][R10.64] ;  /* 0x0000003c0aa67981 */ /* 0x0002a6000c1e1500 */
[----:B0-----:R-:W-:-:S04]  /*11e20*/  IMAD.WIDE R12, R16, 0x2, R2 ;  /* 0x00000002100c7825 */ /* 0x001fc800078e0202 */
[----:B-1----:R-:W-:Y:S01]  /*11e30*/  IMAD.WIDE R14, R19, 0x2, R6 ;  /* 0x00000002130e7825 */ /* 0x002fe200078e0206 */
[----:B------:R-:W-:-:S03]  /*11e40*/  LEA R19, R5, -R5, 0x3 ;  /* 0x8000000505137211 */ /* 0x000fc600078e18ff */
[----:B------:R-:W-:-:S04]  /*11e50*/  IMAD.WIDE R10, R16, 0x2, R6 ;  /* 0x00000002100a7825 */ /* 0x000fc800078e0206 */
[----:B------:R-:W-:Y:S02]  /*11e60*/  IMAD R17, R5, 0x7e, RZ ;  /* 0x0000007e05117824 */ /* 0x000fe400078e02ff */
[----:B------:R-:W-:-:S04]  /*11e70*/  IMAD.WIDE R20, R4, 0x2, R12 ;  /* 0x0000000204147825 */ /* 0x000fc800078e020c */
[----:B------:R-:W-:Y:S01]  /*11e80*/  IMAD.WIDE R22, R17, 0x2, R2 ;  /* 0x0000000211167825 */ /* 0x000fe200078e0202 */
[----:B------:R-:W2:Y:S03]  /*11e90*/  LDG.E.U16 R164, desc[UR60][R20.64] ;  /* 0x0000003c14a47981 */ /* 0x000ea6000c1e1500 */
[----:B------:R-:W-:-:S04]  /*11ea0*/  IMAD.WIDE R12, R4, 0x2, R10 ;  /* 0x00000002040c7825 */ /* 0x000fc800078e020a */
[----:B------:R-:W-:Y:S01]  /*11eb0*/  IMAD.WIDE R14, R4, 0x2, R14 ;  /* 0x00000002040e7825 */ /* 0x000fe200078e020e */
[----:B------:R-:W2:Y:S03]  /*11ec0*/  LDG.E.U16 R163, desc[UR60][R12.64] ;  /* 0x0000003c0ca37981 */ /* 0x000ea6000c1e1500 */
[----:B------:R-:W-:Y:S01]  /*11ed0*/  IMAD.WIDE R16, R17, 0x2, R6 ;  /* 0x0000000211107825 */ /* 0x000fe200078e0206 */
[----:B------:R0:W2:Y:S03]  /*11ee0*/  LDG.E.U16 R165, desc[UR60][R14.64] ;  /* 0x0000003c0ea57981 */ /* 0x0000a6000c1e1500 */
[----:B------:R-:W-:-:S04]  /*11ef0*/  IMAD.WIDE R10, R19, 0x2, R2 ;  /* 0x00000002130a7825 */ /* 0x000fc800078e0202 */
[----:B------:R-:W-:-:S04]  /*11f00*/  IMAD.WIDE R16, R4, 0x2, R16 ;  /* 0x0000000204107825 */ /* 0x000fc800078e0210 */
[----:B0-----:R-:W-:Y:S01]  /*11f10*/  IMAD.WIDE R14, R19, 0x2, R6 ;  /* 0x00000002130e7825 */ /* 0x001fe200078e0206 */
[----:B------:R0:W2:Y:S03]  /*11f20*/  LDG.E.U16 R161, desc[UR60][R16.64] ;  /* 0x0000003c10a17981 */ /* 0x0000a6000c1e1500 */
[----:B------:R-:W-:-:S04]  /*11f30*/  IMAD.WIDE R12, R4, 0x2, R10 ;  /* 0x00000002040c7825 */ /* 0x000fc800078e020a */
[----:B------:R-:W-:Y:S01]  /*11f40*/  IMAD.WIDE R10, R157, 0x2, R6 ;  /* 0x000000029d0a7825 */ /* 0x000fe200078e0206 */
[----:B------:R1:W2:Y:S03]  /*11f50*/  LDG.E.U16 R160, desc[UR60][R12.64] ;  /* 0x0000003c0ca07981 */ /* 0x0002a6000c1e1500 */
[----:B------:R-:W-:-:S04]  /*11f60*/  IMAD.WIDE R20, R4, 0x2, R22 ;  /* 0x0000000204147825 */ /* 0x000fc800078e0216 */
[C---:B------:R-:W-:Y:S01]  /*11f70*/  IMAD R19, R5.reuse, 0x5f, RZ ;  /* 0x0000005f05137824 */ /* 0x040fe200078e02ff */
[----:B------:R3:W2:Y:S01]  /*11f80*/  LDG.E.U16 R162, desc[UR60][R20.64] ;  /* 0x0000003c14a27981 */ /* 0x0006a2000c1e1500 */
[----:B------:R-:W-:Y:S02]  /*11f90*/  IMAD R22, R5, 0x67, RZ ;  /* 0x0000006705167824 */ /* 0x000fe400078e02ff */
[----:B0-----:R-:W-:-:S04]  /*11fa0*/  IMAD.WIDE R16, R4, 0x2, R14 ;  /* 0x0000000204107825 */ /* 0x001fc800078e020e */
[----:B------:R-:W-:Y:S01]  /*11fb0*/  IMAD.WIDE R14, R4, 0x2, R10 ;  /* 0x00000002040e7825 */ /* 0x000fe200078e020a */
[----:B------:R0:W2:Y:S03]  /*11fc0*/  LDG.E.U16 R159, desc[UR60][R16.64] ;  /* 0x0000003c109f7981 */ /* 0x0000a6000c1e1500 */
[----:B-1----:R-:W-:Y:S01]  /*11fd0*/  IMAD.WIDE R12, R19, 0x2, R6 ;  /* 0x00000002130c7825 */ /* 0x002fe200078e0206 */
[----:B------:R1:W2:Y:S03]  /*11fe0*/  LDG.E.U16 R158, desc[UR60][R14.64] ;  /* 0x0000003c0e9e7981 */ /* 0x0002a6000c1e1500 */
[----:B------:R-:W-:-:S04]  /*11ff0*/  IMAD.WIDE R10, R22, 0x2, R2 ;  /* 0x00000002160a7825 */ /* 0x000fc800078e0202 */
[----:B---3--:R-:W-:-:S04]  /*12000*/  IMAD.WIDE R20, R19, 0x2, R2 ;  /* 0x0000000213147825 */ /* 0x008fc800078e0202 */
[----:B------:R-:W-:Y:S01]  /*12010*/  IMAD.WIDE R22, R22, 0x2, R6 ;  /* 0x0000000216167825 */ /* 0x000fe200078e0206 */
[----:B------:R-:W-:-:S03]  /*12020*/  LEA R152, R5, -R5, 0x7 ;  /* 0x8000000505987211 */ /* 0x000fc600078e38ff */
[----:B0-----:R-:W-:-:S04]  /*12030*/  IMAD.WIDE R16, R4, 0x2, R12 ;  /* 0x0000000204107825 */ /* 0x001fc800078e020c */
[----:B------:R-:W-:Y:S01]  /*12040*/  IMAD R153, R5, 0x6f, RZ ;  /* 0x0000006f05997824 */ /* 0x000fe200078e02ff */
[----:B------:R0:W-:Y:S01]  /*12050*/  STL [R1+0xcf0], R5 ;  /* 0x000cf00501007387 */ /* 0x0001e20000100800 */
[----:B------:R-:W-:-:S03]  /*12060*/  IMAD.WIDE R20, R4, 0x2, R20 ;  /* 0x0000000204147825 */ /* 0x000fc600078e0214 */
[----:B------:R-:W3:Y:S01]  /*12070*/  LDG.E.U16 R156, desc[UR60][R16.64] ;  /* 0x0000003c109c7981 */ /* 0x000ee2000c1e1500 */
[----:B------:R-:W-:-:S03]  /*12080*/  IMAD.WIDE R12, R4, 0x2, R22 ;  /* 0x00000002040c7825 */ /* 0x000fc600078e0216 */
[----:B------:R0:W3:Y:S01]  /*12090*/  LDG.E.U16 R157, desc[UR60][R20.64] ;  /* 0x0000003c149d7981 */ /* 0x0000e2000c1e1500 */
[----:B-1----:R-:W-:-:S03]  /*120a0*/  IMAD.WIDE R14, R4, 0x2, R10 ;  /* 0x00000002040e7825 */ /* 0x002fc600078e020a */
[----:B------:R1:W3:Y:S01]  /*120b0*/  LDG.E.U16 R154, desc[UR60][R12.64] ;  /* 0x0000003c0c9a7981 */ /* 0x0002e2000c1e1500 */
[----:B------:R-:W-:Y:S02]  /*120c0*/  IMAD R19, R5, 0x77, RZ ;  /* 0x0000007705137824 */ /* 0x000fe400078e02ff */
[--C-:B------:R-:W-:Y:S01]  /*120d0*/  IMAD.WIDE R10, R153, 0x2, R2.reuse ;  /* 0x00000002990a7825 */ /* 0x100fe200078e0202 */
[----:B0-----:R-:W4:Y:S03]  /*120e0*/  LDL.LU R5, [R1+0x264] ;  /* 0x0002640001057983 */ /* 0x001f260000300800 */
[C-C-:B------:R-:W-:Y:S01]  /*120f0*/  IMAD.WIDE R20, R152.reuse, 0x2, R2.reuse ;  /* 0x0000000298147825 */ /* 0x140fe200078e0202 */
[----:B------:R0:W-:Y:S03]  /*12100*/  STL [R1+0xcf8], R2 ;  /* 0x000cf80201007387 */ /* 0x0001e60000100800 */
[----:B-1----:R-:W-:Y:S01]  /*12110*/  IMAD.WIDE R12, R19, 0x2, R2 ;  /* 0x00000002130c7825 */ /* 0x002fe200078e0202 */
[----:B------:R1:W3:Y:S03]  /*12120*/  LDG.E.U16 R155, desc[UR60][R14.64] ;  /* 0x0000003c0e9b7981 */ /* 0x0002e6000c1e1500 */
[--C-:B------:R-:W-:Y:S01]  /*12130*/  IMAD.WIDE R16, R153, 0x2, R6.reuse ;  /* 0x0000000299107825 */ /* 0x100fe200078e0206 */
[----:B0-----:R-:W2:Y:S03]  /*12140*/  LDL.LU R2, [R1+0x2a8] ;  /* 0x0002a80001027983 */ /* 0x001ea60000300800 */
[----:B------:R-:W-:Y:S01]  /*12150*/  IMAD.WIDE R152, R152, 0x2, R6 ;  /* 0x0000000298987825 */ /* 0x000fe200078e0206 */
[----:B------:R0:W-:Y:S03]  /*12160*/  STL [R1+0xcf4], R3 ;  /* 0x000cf40301007387 */ /* 0x0001e60000100800 */
[----:B-1----:R-:W-:-:S04]  /*12170*/  IMAD.WIDE R14, R4, 0x2, R10 ;  /* 0x00000002040e7825 */ /* 0x002fc800078e020a */
[----:B------:R-:W-:Y:S02]  /*12180*/  IMAD.WIDE R10, R19, 0x2, R6 ;  /* 0x00000002130a7825 */ /* 0x000fe400078e0206 */
[----:B------:R1:W3:Y:S04]  /*12190*/  LDG.E.U16 R19, desc[UR60][R14.64] ;  /* 0x0000003c0e137981 */ /* 0x0002e8000c1e1500 */
[----:B0-----:R-:W3:Y:S04]  /*121a0*/  LDL.LU R3, [R1+0x2ac] ;  /* 0x0002ac0001037983 */ /* 0x001ee80000300800 */
[----:B------:R0:W-:Y:S04]  /*121b0*/  STL [R1+0xd00], R6 ;  /* 0x000d000601007387 */ /* 0x0001e80000100800 */
[----:B0-----:R-:W3:Y:S04]  /*121c0*/  LDL.LU R6, [R1+0x2c8] ;  /* 0x0002c80001067983 */ /* 0x001ee80000300800 */
[----:B------:R0:W-:Y:S02]  /*121d0*/  STL [R1+0xcfc], R7 ;  /* 0x000cfc0701007387 */ /* 0x0001e40000100800 */
[----:B0-----:R-:W-:-:S02]  /*121e0*/  MOV R7, R216 ;  /* 0x000000d800077202 */ /* 0x001fc40000000f00 */
[----:B------:R-:W0:Y:S01]  /*121f0*/  S2R R216, SR_TID.X ;  /* 0x0000000000d87919 */ /* 0x000e220000002100 */
[----:B------:R-:W-:-:S04]  /*12200*/  IMAD.WIDE R22, R4, 0x2, R16 ;  /* 0x0000000204167825 */ /* 0x000fc800078e0210 */
[C---:B-1----:R-:W-:Y:S02]  /*12210*/  IMAD.WIDE R14, R4.reuse, 0x2, R10 ;  /* 0x00000002040e7825 */ /* 0x042fe400078e020a */
[----:B------:R0:W3:Y:S02]  /*12220*/  LDG.E.U16 R22, desc[UR60][R22.64] ;  /* 0x0000003c16167981 */ /* 0x0000e4000c1e1500 */
[C---:B------:R-:W-:Y:S02]  /*12230*/  IMAD.WIDE R16, R4.reuse, 0x2, R12 ;  /* 0x0000000204107825 */ /* 0x040fe400078e020c */
[----:B------:R-:W3:Y:S02]  /*12240*/  LDG.E.U16 R15, desc[UR60][R14.64] ;  /* 0x0000003c0e0f7981 */ /* 0x000ee4000c1e1500 */
[C---:B------:R-:W-:Y:S02]  /*12250*/  IMAD.WIDE R12, R4.reuse, 0x2, R20 ;  /* 0x00000002040c7825 */ /* 0x040fe400078e0214 */
[----:B------:R-:W3:Y:S02]  /*12260*/  LDG.E.U16 R16, desc[UR60][R16.64] ;  /* 0x0000003c10107981 */ /* 0x000ee4000c1e1500 */
[----:B------:R-:W-:-:S02]  /*12270*/  IMAD.WIDE R10, R4, 0x2, R152 ;  /* 0x00000002040a7825 */ /* 0x000fc400078e0298 */
[----:B------:R1:W3:Y:S04]  /*12280*/  LDG.E.U16 R14, desc[UR60][R12.64] ;  /* 0x0000003c0c0e7981 */ /* 0x0002e8000c1e1500 */
[----:B------:R1:W3:Y:S01]  /*12290*/  LDG.E.U16 R13, desc[UR60][R10.64] ;  /* 0x0000003c0a0d7981 */ /* 0x0002e2000c1e1500 */
[C---:B0-----:R-:W-:Y:S02]  /*122a0*/  SHF.L.U32 R23, R216.reuse, 0x1, RZ ;  /* 0x00000001d8177819 */ /* 0x041fe400000006ff */
[----:B------:R-:W-:Y:S02]  /*122b0*/  LOP3.LUT R216, R216, 0x40, RZ, 0xc0, !PT ;  /* 0x00000040d8d87812 */ /* 0x000fe400078ec0ff */
[----:B------:R-:W-:-:S04]  /*122c0*/  LOP3.LUT R23, R23, 0x7e, RZ, 0xc0, !PT ;  /* 0x0000007e17177812 */ /* 0x000fc800078ec0ff */
[----:B-1----:R-:W-:-:S04]  /*122d0*/  LEA R12, R216, R23, 0x8 ;  /* 0x00000017d80c7211 */ /* 0x002fc800078e40ff */
[----:B------:R-:W-:Y:S01]  /*122e0*/  IADD3 R11, R18, R12, RZ ;  /* 0x0000000c120b7210 */ /* 0x000fe20007ffe0ff */
[----:B------:R-:W-:Y:S06]  /*122f0*/  BAR.SYNC.DEFER_BLOCKING 0x0 ;  /* 0x0000000000007b1d */ /* 0x000fec0000010000 */
[----:B------:R-:W-:Y:S04]  /*12300*/  STL [R1+0xd04], R4 ;  /* 0x000d040401007387 */ /* 0x000fe80000100800 */
[----:B------:R0:W-:Y:S04]  /*12310*/  STS.U16 [R11+0x18c00], R90 ;  /* 0x018c005a0b007388 */ /* 0x0001e80000000400 */
[----:B------:R1:W-:Y:S04]  /*12320*/  STS.U16 [R11+0x11000], R89 ;  /* 0x011000590b007388 */ /* 0x0003e80000000400 */
[----:B------:R1:W-:Y:S04]  /*12330*/  STS.U16 [R11+0x19000], R72 ;  /* 0x019000480b007388 */ /* 0x0003e80000000400 */
[----:B0-----:R-:W3:Y:S04]  /*12340*/  LDL.LU R90, [R1+0x11a0] ;  /* 0x0011a000015a7983 */ /* 0x001ee80000300800 */
[----:B-1----:R-:W3:Y:S04]  /*12350*/  LDL.LU R89, [R1+0x119c] ;  /* 0x00119c0001597983 */ /* 0x002ee80000300800 */
[----:B------:R-:W3:Y:S04]  /*12360*/  LDL.LU R72, [R1+0x1198] ;  /* 0x0011980001487983 */ /* 0x000ee80000300800 */
        /* <DEDUP_REMOVED lines=25> */
[----:B0-----:R-:W3:Y:S01]  /*12500*/  LDL.LU R151, [R1+0x1164] ;  /* 0x0011640001977983 */ /* 0x001ee20000300800 */
[----:B------:R-:W-:-:S04]  /*12510*/  LOP3.LUT R10, R12, 0x10, RZ, 0x3c, !PT ;  /* 0x000000100c0a7812 */ /* 0x000fc800078e3cff */
[----:B------:R-:W-:Y:S01]  /*12520*/  IADD3 R10, R18, R10, RZ ;  /* 0x0000000a120a7210 */ /* 0x000fe20007ffe0ff */
        /* <DEDUP_REMOVED lines=9> */
[----:B----4-:R-:W-:Y:S04]  /*125c0*/  STS.U16 [R11+0x10c00], R5 ;  /* 0x010c00050b007388 */ /* 0x010fe80000000400 */
[----:B------:R-:W-:Y:S04]  /*125d0*/  STS.U16 [R11+0x1b800], R223 ;  /* 0x01b800df0b007388 */ /* 0x000fe80000000400 */
[----:B------:R-:W-:Y:S04]  /*125e0*/  STS.U16 [R11+0x13c00], R222 ;  /* 0x013c00de0b007388 */ /* 0x000fe80000000400 */
[----:B------:R-:W-:Y:S04]  /*125f0*/  STS.U16 [R11+0x1bc00], R220 ;  /* 0x01bc00dc0b007388 */ /* 0x000fe80000000400 */
[----:B--2---:R-:W-:Y:S04]  /*12600*/  STS.U16 [R11+0x18800], R2 ;  /* 0x018800020b007388 */ /* 0x004fe80000000400 */
[----:B---3--:R-:W-:Y:S04]  /*12610*/  STS.U16 [R11+0x10800], R3 ;  /* 0x010800030b007388 */ /* 0x008fe80000000400 */
[----:B------:R0:W-:Y:S04]  /*12620*/  STS.U16 [R11+0x18000], R6 ;  /* 0x018000060b007388 */ /* 0x0001e80000000400 */
[----:B------:R-:W-:Y:S04]  /*12630*/  STS.U16 [R10+0x10480], R218 ;  /* 0x010480da0a007388 */ /* 0x000fe80000000400 */
[----:B------:R-:W-:Y:S01]  /*12640*/  STS.U16 [R10+0x18480], R217 ;  /* 0x018480d90a007388 */ /* 0x000fe20000000400 */
[----:B0-----:R-:W-:-:S03]  /*12650*/  LOP3.LUT R11, R12, 0x20, RZ, 0x3c, !PT ;  /* 0x000000200c0b7812 */ /* 0x001fc600078e3cff */
[----:B------:R-:W-:Y:S01]  /*12660*/  STS.U16 [R10+0x10c80], R147 ;  /* 0x010c80930a007388 */ /* 0x000fe20000000400 */
[----:B------:R-:W-:-:S03]  /*12670*/  IADD3 R11, R18, R11, RZ ;  /* 0x0000000b120b7210 */ /* 0x000fc60007ffe0ff */
        /* <DEDUP_REMOVED lines=55> */
[----:B------:R-:W-:Y:S01]  /*129f0*/  STS.U16 [R11+0x13100], R236 ;  /* 0x013100ec0b007388 */ /* 0x000fe20000000400 */
[----:B------:R-:W-:Y:S01]  /*12a00*/  SHF.R.U32.HI R2, RZ, 0x4, R18 ;  /* 0x00000004ff027819 */ /* 0x000fe20000011612 */
[----:B------:R-:W-:Y:S01]  /*12a10*/  UMOV UR53, 0x40000040 ;  /* 0x4000004000357882 */ /* 0x000fe20000000000 */
[----:B------:R-:W-:Y:S01]  /*12a20*/  UIADD3.64 UR48, UR4, 0x180, URZ ;  /* 0x0000018004307897 */ /* 0x000fe2000fffe03f */
[----:B------:R-:W-:Y:S04]  /*12a30*/  STS.U16 [R11+0x1b100], R235 ;  /* 0x01b100eb0b007388 */ /* 0x000fe80000000400 */
[----:B------:R-:W-:Y:S04]  /*12a40*/  STS.U16 [R11+0x13500], R215 ;  /* 0x013500d70b007388 */ /* 0x000fe80000000400 */
[----:B------:R-:W-:Y:S04]  /*12a50*/  STS.U16 [R11+0x1b500], R206 ;  /* 0x01b500ce0b007388 */ /* 0x000fe80000000400 */
[----:B------:R-:W-:Y:S04]  /*12a60*/  STS.U16 [R11+0x13900], R205 ;  /* 0x013900cd0b007388 */ /* 0x000fe80000000400 */
[----:B------:R-:W-:Y:S04]  /*12a70*/  STS.U16 [R11+0x1b900], R204 ;  /* 0x01b900cc0b007388 */ /* 0x000fe80000000400 */
[----:B------:R-:W-:Y:S04]  /*12a80*/  STS.U16 [R11+0x13d00], R203 ;  /* 0x013d00cb0b007388 */ /* 0x000fe80000000400 */
[----:B------:R1:W-:Y:S01]  /*12a90*/  STS.U16 [R11+0x1bd00], R202 ;  /* 0x01bd00ca0b007388 */ /* 0x0003e20000000400 */
[----:B------:R-:W-:-:S02]  /*12aa0*/  UIADD3.64 UR50, UR6, 0x3fe, URZ ;  /* 0x000003fe06327897 */ /* 0x000fc4000fffe03f */
[----:B------:R-:W-:Y:S01]  /*12ab0*/  UIADD3.64 UR56, UR4, 0x200, URZ ;  /* 0x0000020004387897 */ /* 0x000fe2000fffe03f */
[----:B------:R-:W-:Y:S01]  /*12ac0*/  STS.U16 [R10+0x10180], R201 ;  /* 0x010180c90a007388 */ /* 0x000fe20000000400 */
[----:B------:R-:W-:Y:S01]  /*12ad0*/  UIADD3.64 UR58, UR6, 0x400, URZ ;  /* 0x00000400063a7897 */ /* 0x000fe2000fffe03f */
[----:B------:R-:W-:Y:S01]  /*12ae0*/  MOV R21, UR10 ;  /* 0x0000000a00157c02 */ /* 0x000fe20008000f00 */
[----:B0-----:R-:W0:Y:S01]  /*12af0*/  LDC R250, c[0x0][0x268] ;  /* 0x00009a00fffa7b82 */ /* 0x001e220000000800 */
[----:B------:R-:W-:Y:S01]  /*12b00*/  STS.U16 [R10+0x18180], R200 ;  /* 0x018180c80a007388 */ /* 0x000fe20000000400 */
[----:B-1----:R-:W-:-:S03]  /*12b10*/  LOP3.LUT R11, R12, 0x40, RZ, 0x3c, !PT ;  /* 0x000000400c0b7812 */ /* 0x002fc600078e3cff */
        /* <DEDUP_REMOVED lines=25> */
[----:B------:R-:W-:Y:S01]  /*12cb0*/  SGXT.U32 R2, R2, 0xe ;  /* 0x0000000e0202781a */ /* 0x000fe20000000000 */
[----:B-1----:R-:W1:Y:S02]  /*12cc0*/  LDC R247, c[0x0][0x268] ;  /* 0x00009a00fff77b82 */ /* 0x002e640000000800 */
[----:B------:R-:W-:Y:S04]  /*12cd0*/  STS.U16 [R10+0x13580], R197 ;  /* 0x013580c50a007388 */ /* 0x000fe80000000400 */
[----:B------:R-:W-:Y:S04]  /*12ce0*/  STS.U16 [R10+0x1b580], R196 ;  /* 0x01b580c40a007388 */ /* 0x000fe80000000400 */
[----:B------:R-:W-:Y:S04]  /*12cf0*/  STS.U16 [R10+0x13980], R194 ;  /* 0x013980c20a007388 */ /* 0x000fe80000000400 */
[----:B------:R-:W-:Y:S04]  /*12d00*/  STS.U16 [R10+0x1b980], R193 ;  /* 0x01b980c10a007388 */ /* 0x000fe80000000400 */
[----:B------:R-:W-:Y:S04]  /*12d10*/  STS.U16 [R10+0x13d80], R192 ;  /* 0x013d80c00a007388 */ /* 0x000fe80000000400 */
[----:B------:R2:W-:Y:S04]  /*12d20*/  STS.U16 [R10+0x1bd80], R191 ;  /* 0x01bd80bf0a007388 */ /* 0x0005e80000000400 */
[----:B------:R-:W-:Y:S01]  /*12d30*/  STS.U16 [R11+0x10200], R190 ;  /* 0x010200be0b007388 */ /* 0x000fe20000000400 */
[----:B------:R-:W-:-:S03]  /*12d40*/  MOV R20, UR9 ;  /* 0x0000000900147c02 */ /* 0x000fc60008000f00 */
[----:B------:R-:W3:Y:S01]  /*12d50*/  LDL.LU R151, [R1+0x1160] ;  /* 0x0011600001977983 */ /* 0x000ee20000300800 */
[----:B--2---:R-:W-:-:S03]  /*12d60*/  LOP3.LUT R10, R12, 0x50, RZ, 0x3c, !PT ;  /* 0x000000500c0a7812 */ /* 0x004fc600078e3cff */
        /* <DEDUP_REMOVED lines=67> */
[----:B------:R-:W-:-:S03]  /*131a0*/  R2UR UR52, R2 ;  /* 0x00000000023472ca */ /* 0x000fc600000e0000 */
[----:B------:R-:W4:Y:S01]  /*131b0*/  LDL.LU R150, [R1+0x115c] ;  /* 0x00115c0001967983 */ /* 0x000f220000300800 */
        /* <DEDUP_REMOVED lines=64> */
[----:B------:R0:W-:Y:S01]  /*135c0*/  STS.U16 [R10+0x1bf80], R13 ;  /* 0x01bf800d0a007388 */ /* 0x0001e20000000400 */
[----:B------:R1:W-:Y:S06]  /*135d0*/  MEMBAR.ALL.CTA ;  /* 0x0000000000007992 */ /* 0x0003ec0000008000 */
[----:B-1----:R-:W1:Y:S04]  /*135e0*/  FENCE.VIEW.ASYNC.S ;  /* 0x00000000000073c6 */ /* 0x002e680000000000 */
[----:B------:R-:W3:Y:S01]  /*135f0*/  LDL.LU R149, [R1+0x1158] ;  /* 0x0011580001957983 */ /* 0x000ee20000300800 */
[----:B--2---:R-:W-:-:S02]  /*13600*/  MOV R22, UR11 ;  /* 0x0000000b00167c02 */ /* 0x004fc40008000f00 */
[----:B------:R-:W-:Y:S01]  /*13610*/  MOV R19, UR8 ;  /* 0x0000000800137c02 */ /* 0x000fe20008000f00 */
[----:B------:R-:W2:Y:S04]  /*13620*/  LDL.LU R148, [R1+0x1154] ;  /* 0x0011540001947983 */ /* 0x000ea80000300800 */
[----:B------:R-:W4:Y:S04]  /*13630*/  LDL.LU R147, [R1+0x1150] ;  /* 0x0011500001937983 */ /* 0x000f280000300800 */
[----:B------:R-:W3:Y:S04]  /*13640*/  LDL.LU R146, [R1+0x114c] ;  /* 0x00114c0001927983 */ /* 0x000ee80000300800 */
[----:B------:R-:W2:Y:S01]  /*13650*/  LDL.LU R0, [R1+0x1148] ;  /* 0x0011480001007983 */ /* 0x000ea20000300800 */
[----:B-1----:R-:W-:Y:S06]  /*13660*/  BAR.SYNC.DEFER_BLOCKING 0x0 ;  /* 0x0000000000007b1d */ /* 0x002fec0000010000 */
[----:B------:R-:W2:Y:S04]  /*13670*/  LDL.LU R8, [R1+0x1144] ;  /* 0x0011440001087983 */ /* 0x000ea80000300800 */
[----:B------:R-:W2:Y:S01]  /*13680*/  LDL.LU R9, [R1+0x1140] ;  /* 0x0011400001097983 */ /* 0x000ea20000300800 */
[----:B------:R-:W-:-:S06]  /*13690*/  WARPGROUP.ARRIVE ;  /* 0x00000000000079c5 */ /* 0x000fcc0000000000 */
[----:B------:R-:W-:Y:S03]  /*136a0*/  HGMMA.64x128x16.F32.BF16 R152, gdesc[UR52].tnspA, RZ, !UPT, gsb0 ;  /* 0x21e00000349879f0 */ /* 0x000fe6000c0018ff */
[----:B------:R-:W-:Y:S02]  /*136b0*/  WARPGROUP.DEPBAR.LE gsb0, 0x0 ;  /* 0x00008000000079c5 */ /* 0x000fe40000010000 */
[----:B------:R-:W-:-:S07]  /*136c0*/  WARPGROUP.ARRIVE ;  /* 0x00000000000079c5 */ /* 0x000fce0000000000 */
[----:B------:R-:W-:Y:S03]  /*136d0*/  HGMMA.64x128x16.F32.BF16 R152, gdesc[UR4].tnspA, R152, gsb0 ;  /* 0x21e00000049879f0 */ /* 0x000fe60008001898 */
        /* <DEDUP_REMOVED lines=8> */
[----:B------:R-:W-:Y:S01]  /*13760*/  HGMMA.64x128x16.F32.BF16 R152, gdesc[UR48].tnspA, R152, gsb0 ;  /* 0x21e00000309879f0 */ /* 0x000fe20008001898 */
[----:B------:R-:W-:Y:S02]  /*13770*/  UIADD3.64 UR8, UR4, 0x280, URZ ;  /* 0x0000028004087897 */ /* 0x000fe4000fffe03f */
[----:B------:R-:W-:Y:S01]  /*13780*/  UIADD3.64 UR10, UR6, 0x402, URZ ;  /* 0x00000402060a7897 */ /* 0x000fe2000fffe03f */
[----:B------:R-:W-:Y:S02]  /*13790*/  WARPGROUP.DEPBAR.LE gsb0, 0x0 ;  /* 0x00008000000079c5 */ /* 0x000fe40000010000 */
[----:B------:R-:W-:-:S06]  /*137a0*/  WARPGROUP.ARRIVE ;  /* 0x00000000000079c5 */ /* 0x000fcc0000000000 */
        /* <DEDUP_REMOVED lines=25> */
[----:B---3--:R-:W-:Y:S02]  /*13940*/  R2UR UR51, R146 ;  /* 0x00000000923372ca */ /* 0x008fe400000e0000 */
[----:B----4-:R-:W-:Y:S02]  /*13950*/  R2UR UR50, R147 ;  /* 0x00000000933272ca */ /* 0x010fe400000e0000 */
[----:B--2---:R-:W-:Y:S02]  /*13960*/  R2UR UR49, R148 ;  /* 0x00000000943172ca */ /* 0x004fe400000e0000 */
[----:B------:R-:W-:Y:S01]  /*13970*/  R2UR UR48, R149 ;  /* 0x00000000953072ca */ /* 0x000fe200000e0000 */
[----:B------:R-:W-:Y:S02]  /*13980*/  WARPGROUP.DEPBAR.LE gsb0, 0x0 ;  /* 0x00008000000079c5 */ /* 0x000fe40000010000 */
[----:B------:R-:W-:-:S06]  /*13990*/  WARPGROUP.ARRIVE ;  /* 0x00000000000079c5 */ /* 0x000fcc0000000000 */
[----:B------:R-:W-:Y:S01]  /*139a0*/  HGMMA.64x128x16.F32.BF16 R152, gdesc[UR44].tnspA, R152, gsb0 ;  /* 0x21e000002c9879f0 */ /* 0x000fe20008001898 */
[----:B------:R-:W-:Y:S01]  /*139b0*/  UIADD3.64 UR8, UR4, 0x780, URZ ;  /* 0x0000078004087897 */ /* 0x000fe2000fffe03f */
[----:B------:R-:W-:Y:S01]  /*139c0*/  UMOV UR52, UR10 ;  /* 0x0000000a00347c82 */ /* 0x000fe20008000000 */
[----:B------:R-:W-:Y:S01]  /*139d0*/  UMOV UR53, UR11 ;  /* 0x0000000b00357c82 */ /* 0x000fe20008000000 */
[----:B------:R-:W-:Y:S01]  /*139e0*/  UMOV UR10, UR54 ;  /* 0x00000036000a7c82 */ /* 0x000fe20008000000 */
[----:B------:R-:W-:Y:S01]  /*139f0*/  UMOV UR11, UR55 ;  /* 0x00000037000b7c82 */ /* 0x000fe20008000000 */
[----:B------:R-:W-:Y:S02]  /*13a00*/  WARPGROUP.DEPBAR.LE gsb0, 0x0 ;  /* 0x00008000000079c5 */ /* 0x000fe40000010000 */
[----:B------:R-:W-:-:S06]  /*13a10*/  WARPGROUP.ARRIVE ;  /* 0x00000000000079c5 */ /* 0x000fcc0000000000 */
[----:B------:R-:W-:Y:S01]  /*13a20*/  HGMMA.64x128x16.F32.BF16 R152, gdesc[UR48].tnspA, R152, gsb0 ;  /* 0x21e00000309879f0 */ /* 0x000fe20008001898 */
[----:B------:R-:W-:Y:S02]  /*13a30*/  MOV R11, UR45 ;  /* 0x0000002d000b7c02 */ /* 0x000fe40008000f00 */
[----:B0-----:R-:W-:Y:S01]  /*13a40*/  MOV R10, UR44 ;  /* 0x0000002c000a7c02 */ /* 0x001fe20008000f00 */
[----:B------:R-:W-:Y:S01]  /*13a50*/  UIADD3.64 UR44, UR4, 0x800, URZ ;  /* 0x00000800042c7897 */ /* 0x000fe2000fffe03f */
[----:B------:R-:W-:Y:S01]  /*13a60*/  MOV R13, UR47 ;  /* 0x0000002f000d7c02 */ /* 0x000fe20008000f00 */
[----:B------:R-:W-:Y:S01]  /*13a70*/  UMOV UR47, UR7 ;  /* 0x00000007002f7c82 */ /* 0x000fe20008000000 */
[----:B------:R-:W-:Y:S01]  /*13a80*/  MOV R12, UR46 ;  /* 0x0000002e000c7c02 */ /* 0x000fe20008000f00 */
[----:B------:R-:W-:Y:S02]  /*13a90*/  WARPGROUP.DEPBAR.LE gsb0, 0x0 ;  /* 0x00008000000079c5 */ /* 0x000fe40000010000 */
[----:B------:R-:W-:Y:S04]  /*13aa0*/  STL.64 [R1+0x200], R158 ;  /* 0x0002009e01007387 */ /* 0x000fe80000100a00 */
[----:B------:R-:W-:Y:S04]  /*13ab0*/  STL.64 [R1+0x208], R160 ;  /* 0x000208a001007387 */ /* 0x000fe80000100a00 */
[----:B------:R-:W-:Y:S04]  /*13ac0*/  STL.64 [R1+0x210], R162 ;  /* 0x000210a201007387 */ /* 0x000fe80000100a00 */
[----:B------:R-:W-:Y:S01]  /*13ad0*/  STL.64 [R1+0x218], R164 ;  /* 0x000218a401007387 */ /* 0x000fe20000100a00 */
[----:B------:R-:W-:-:S03]  /*13ae0*/  MOV R147, R176 ;  /* 0x000000b000937202 */ /* 0x000fc60000000f00 */
[----:B------:R-:W-:Y:S01]  /*13af0*/  STL.64 [R1+0x220], R166 ;  /* 0x000220a601007387 */ /* 0x000fe20000100a00 */
[----:B------:R-:W-:-:S03]  /*13b00*/  MOV R145, R177 ;  /* 0x000000b100917202 */ /* 0x000fc60000000f00 */
[----:B------:R-:W-:Y:S01]  /*13b10*/  STL [R1+0x228], R169 ;  /* 0x000228a901007387 */ /* 0x000fe20000100800 */
[----:B------:R-:W-:Y:S02]  /*13b20*/  MOV R144, R185 ;  /* 0x000000b900907202 */ /* 0x000fe40000000f00 */
[----:B------:R-:W-:Y:S01]  /*13b30*/  MOV R143, R168 ;  /* 0x000000a8008f7202 */ /* 0x000fe20000000f00 */
[----:B------:R-:W-:Y:S01]  /*13b40*/  STL [R1+0x22c], R170 ;  /* 0x00022caa01007387 */ /* 0x000fe20000100800 */
[----:B------:R-:W-:Y:S02]  /*13b50*/  MOV R142, R184 ;  /* 0x000000b8008e7202 */ /* 0x000fe40000000f00 */
[----:B------:R-:W-:Y:S01]  /*13b60*/  MOV R140, R188 ;  /* 0x000000bc008c7202 */ /* 0x000fe20000000f00 */
[----:B------:R0:W-:Y:S01]  /*13b70*/  STL [R1+0x230], R175 ;  /* 0x000230af01007387 */ /* 0x0001e20000100800 */
[----:B------:R-:W-:Y:S02]  /*13b80*/  MOV R138, R189 ;  /* 0x000000bd008a7202 */ /* 0x000fe40000000f00 */
[----:B------:R-:W-:-:S02]  /*13b90*/  MOV R136, R192 ;  /* 0x000000c000887202 */ /* 0x000fc40000000f00 */
[----:B------:R-:W-:Y:S02]  /*13ba0*/  MOV R135, R193 ;  /* 0x000000c100877202 */ /* 0x000fe40000000f00 */
[----:B------:R-:W-:Y:S02]  /*13bb0*/  MOV R133, R196 ;  /* 0x000000c400857202 */ /* 0x000fe40000000f00 */
[----:B------:R-:W-:Y:S02]  /*13bc0*/  MOV R131, R197 ;  /* 0x000000c500837202 */ /* 0x000fe40000000f00 */
[----:B------:R-:W-:Y:S02]  /*13bd0*/  MOV R130, R200 ;  /* 0x000000c800827202 */ /* 0x000fe40000000f00 */
        /* <DEDUP_REMOVED lines=39> */
[----:B0-----:R-:W-:-:S06]  /*13e50*/  WARPGROUP.ARRIVE ;  /* 0x00000000000079c5 */ /* 0x001fcc0000000000 */
[----:B------:R-:W-:Y:S01]  /*13e60*/  HGMMA.64x128x16.F32.BF16 R152, gdesc[UR8].tnspA, RZ, !UPT, gsb0 ;  /* 0x21e00000089879f0 */ /* 0x000fe2000c0018ff */
[----:B------:R-:W-:Y:S01]  /*13e70*/  UMOV UR46, UR6 ;  /* 0x00000006002e7c82 */ /* 0x000fe20008000000 */
[----:B------:R-:W-:Y:S02]  /*13e80*/  R2UR UR11, R22 ;  /* 0x00000000160b72ca */ /* 0x000fe400000e0000 */
[----:B------:R-:W-:Y:S02]  /*13e90*/  R2UR UR10, R21 ;  /* 0x00000000150a72ca */ /* 0x000fe400000e0000 */
[----:B------:R-:W-:Y:S02]  /*13ea0*/  MOV R15, UR41 ;  /* 0x00000029000f7c02 */ /* 0x000fe40008000f00 */
[----:B------:R-:W-:Y:S01]  /*13eb0*/  MOV R14, UR40 ;  /* 0x00000028000e7c02 */ /* 0x000fe20008000f00 */
[----:B------:R-:W-:Y:S01]  /*13ec0*/  UIADD3.64 UR40, UR4, 0x880, URZ ;  /* 0x0000088004287897 */ /* 0x000fe2000fffe03f */
[----:B------:R-:W-:-:S02]  /*13ed0*/  MOV R17, UR43 ;  /* 0x0000002b00117c02 */ /* 0x000fc40008000f00 */
[----:B------:R-:W-:Y:S01]  /*13ee0*/  MOV R16, UR42 ;  /* 0x0000002a00107c02 */ /* 0x000fe20008000f00 */
[----:B------:R-:W-:Y:S02]  /*13ef0*/  WARPGROUP.DEPBAR.LE gsb0, 0x0 ;  /* 0x00008000000079c5 */ /* 0x000fe40000010000 */
[----:B------:R-:W-:-:S06]  /*13f00*/  WARPGROUP.ARRIVE ;  /* 0x00000000000079c5 */ /* 0x000fcc0000000000 */
[----:B------:R-:W-:Y:S01]  /*13f10*/  HGMMA.64x128x16.F32.BF16 R152, gdesc[UR44].tnspA, R152, gsb0 ;  /* 0x21e000002c9879f0 */ /* 0x000fe20008001898 */
[----:B------:R-:W-:Y:S01]  /*13f20*/  UMOV UR42, UR10 ;  /* 0x0000000a002a7c82 */ /* 0x000fe20008000000 */
[----:B------:R-:W-:Y:S01]  /*13f30*/  UMOV UR43, UR11 ;  /* 0x0000000b002b7c82 */ /* 0x000fe20008000000 */
[----:B------:R-:W-:Y:S01]  /*13f40*/  UIADD3.64 UR44, UR4, 0x900, URZ ;  /* 0x00000900042c7897 */ /* 0x000fe2000fffe03f */
[----:B------:R-:W-:Y:S01]  /*13f50*/  UMOV UR46, UR14 ;  /* 0x0000000e002e7c82 */ /* 0x000fe20008000000 */
[----:B------:R-:W-:Y:S01]  /*13f60*/  UMOV UR47, UR15 ;  /* 0x0000000f002f7c82 */ /* 0x000fe20008000000 */
[----:B------:R-:W-:Y:S02]  /*13f70*/  WARPGROUP.DEPBAR.LE gsb0, 0x0 ;  /* 0x00008000000079c5 */ /* 0x000fe40000010000 */
[----:B------:R-:W-:-:S06]  /*13f80*/  WARPGROUP.ARRIVE ;  /* 0x00000000000079c5 */ /* 0x000fcc0000000000 */
[----:B------:R-:W-:Y:S01]  /*13f90*/  HGMMA.64x128x16.F32.BF16 R152, gdesc[UR40].tnspA, R152, gsb0 ;  /* 0x21e00000289879f0 */ /* 0x000fe20008001898 */
[----:B------:R-:W-:Y:S02]  /*13fa0*/  UIADD3.64 UR40, UR4, 0x980, URZ ;  /* 0x0000098004287897 */ /* 0x000fe4000fffe03f */
[----:B------:R-:W-:Y:S01]  /*13fb0*/  UIADD3.64 UR42, UR6, 0x3fe, URZ ;  /* 0x000003fe062a7897 */ /* 0x000fe2000fffe03f */
[----:B------:R-:W-:Y:S02]  /*13fc0*/  WARPGROUP.DEPBAR.LE gsb0, 0x0 ;  /* 0x00008000000079c5 */ /* 0x000fe40000010000 */
[----:B------:R-:W-:-:S06]  /*13fd0*/  WARPGROUP.ARRIVE ;  /* 0x00000000000079c5 */ /* 0x000fcc0000000000 */
[----:B------:R-:W-:Y:S01]  /*13fe0*/  HGMMA.64x128x16.F32.BF16 R152, gdesc[UR44].tnspA, R152, gsb0 ;  /* 0x21e000002c9879f0 */ /* 0x000fe20008001898 */
[----:B------:R-:W-:Y:S02]  /*13ff0*/  UIADD3.64 UR56, UR4, 0xa00, URZ ;  /* 0x00000a0004387897 */ /* 0x000fe4000fffe03f */
[----:B------:R-:W-:Y:S02]  /*14000*/  WARPGROUP.DEPBAR.LE gsb0, 0x0 ;  /* 0x00008000000079c5 */ /* 0x000fe40000010000 */
[----:B------:R-:W-:-:S07]  /*14010*/  WARPGROUP.ARRIVE ;  /* 0x00000000000079c5 */ /* 0x000fce0000000000 */
[----:B------:R-:W-:Y:S01]  /*14020*/  HGMMA.64x128x16.F32.BF16 R152, gdesc[UR40].tnspA, R152, gsb0 ;  /* 0x21e00000289879f0 */ /* 0x000fe20008001898 */
[----:B------:R-:W-:Y:S01]  /*14030*/  UIADD3.64 UR40, UR4, 0xa80, URZ ;  /* 0x00000a8004287897 */ /* 0x000fe2000fffe03f */
[----:B------:R-:W-:Y:S01]  /*14040*/  UMOV UR42, UR52 ;  /* 0x00000034002a7c82 */ /* 0x000fe20008000000 */
[----:B------:R-:W-:Y:S01]  /*14050*/  UMOV UR43, UR53 ;  /* 0x00000035002b7c82 */ /* 0x000fe20008000000 */
[----:B------:R-:W-:Y:S02]  /*14060*/  WARPGROUP.DEPBAR.LE gsb0, 0x0 ;  /* 0x00008000000079c5 */ /* 0x000fe40000010000 */
[----:B------:R-:W-:-:S06]  /*14070*/  WARPGROUP.ARRIVE ;  /* 0x00000000000079c5 */ /* 0x000fcc0000000000 */
        /* <DEDUP_REMOVED lines=37> */
[----:B------:R-:W-:Y:S02]  /*142d0*/  UIADD3.64 UR44, UR4, 0xe00, URZ ;  /* 0x00000e00042c7897 */ /* 0x000fe4000fffe03f */
[----:B------:R-:W-:Y:S02]  /*142e0*/  WARPGROUP.DEPBAR.LE gsb0, 0x0 ;  /* 0x00008000000079c5 */ /* 0x000fe40000010000 */
[----:B------:R-:W-:-:S07]  /*142f0*/  WARPGROUP.ARRIVE ;  /* 0x00000000000079c5 */ /* 0x000fce0000000000 */
[----:B------:R-:W-:Y:S01]  /*14300*/  HGMMA.64x128x16.F32.BF16 R152, gdesc[UR40].tnspA, R152, gsb0 ;  /* 0x21e00000289879f0 */ /* 0x000fe20008001898 */
[----:B------:R-:W-:Y:S02]  /*14310*/  R2UR UR43, R17 ;  /* 0x00000000112b72ca */ /* 0x000fe400000e0000 */
[----:B------:R-:W-:-:S11]  /*14320*/  R2UR UR42, R16 ;  /* 0x00000000102a72ca */ /* 0x000fd600000e0000 */
[----:B------:R-:W-:Y:S02]  /*14330*/  UMOV UR47, UR43 ;  /* 0x0000002b002f7c82 */ /* 0x000fe40008000000 */
[----:B------:R-:W-:Y:S01]  /*14340*/  UMOV UR46, UR42 ;  /* 0x0000002a002e7c82 */ /* 0x000fe20008000000 */
[----:B------:R-:W-:Y:S04]  /*14350*/  STL [R1+0x106c], R2 ;  /* 0x00106c0201007387 */ /* 0x000fe80000100800 */
[----:B------:R-:W-:Y:S04]  /*14360*/  STL [R1+0x1068], R5 ;  /* 0x0010680501007387 */ /* 0x000fe80000100800 */
[----:B------:R-:W-:Y:S04]  /*14370*/  STL [R1+0x1064], R6 ;  /* 0x0010640601007387 */ /* 0x000fe80000100800 */
[----:B------:R-:W-:Y:S04]  /*14380*/  STL [R1+0x1060], R3 ;  /* 0x0010600301007387 */ /* 0x000fe80000100800 */
[----:B------:R-:W-:Y:S04]  /*14390*/  STL [R1+0x105c], R7 ;  /* 0x00105c0701007387 */ /* 0x000fe80000100800 */
[----:B------:R-:W-:Y:S04]  /*143a0*/  STL [R1+0x1058], R4 ;  /* 0x0010580401007387 */ /* 0x000fe80000100800 */
[----:B------:R-:W-:Y:S04]  /*143b0*/  STL [R1+0x1054], R24 ;  /* 0x0010541801007387 */ /* 0x000fe80000100800 */
[----:B------:R0:W-:Y:S04]  /*143c0*/  STL [R1+0x1050], R25 ;  /* 0x0010501901007387 */ /* 0x0001e80000100800 */
[----:B------:R-:W-:Y:S04]  /*143d0*/  STL [R1+0x104c], R26 ;  /* 0x00104c1a01007387 */ /* 0x000fe80000100800 */
[----:B------:R1:W-:Y:S04]  /*143e0*/  STL [R1+0x1048], R27 ;  /* 0x0010481b01007387 */ /* 0x0003e80000100800 */
[----:B------:R-:W-:Y:S04]  /*143f0*/  STL [R1+0x1044], R31 ;  /* 0x0010441f01007387 */ /* 0x000fe80000100800 */
[----:B------:R-:W-:Y:S04]  /*14400*/  STL [R1+0x1040], R37 ;  /* 0x0010402501007387 */ /* 0x000fe80000100800 */
[----:B------:R-:W-:Y:S01]  /*14410*/  STL [R1+0x103c], R47 ;  /* 0x00103c2f01007387 */ /* 0x000fe20000100800 */
[----:B------:R-:W-:-:S02]  /*14420*/  WARPGROUP.DEPBAR.LE gsb0, 0x0 ;  /* 0x00008000000079c5 */ /* 0x000fc40000010000 */
[----:B------:R-:W-:-:S06]  /*14430*/  WARPGROUP.ARRIVE ;  /* 0x00000000000079c5 */ /* 0x000fcc0000000000 */
[----:B------:R-:W-:Y:S01]  /*14440*/  HGMMA.64x128x16.F32.BF16 R152, gdesc[UR44].tnspA, R152, gsb0 ;  /* 0x21e000002c9879f0 */ /* 0x000fe20008001898 */
[----:B------:R-:W-:Y:S04]  /*14450*/  STL [R1+0x1038], R52 ;  /* 0x0010383401007387 */ /* 0x000fe80000100800 */
        /* <DEDUP_REMOVED lines=32> */
[----:B------:R-:W-:Y:S01]  /*14660*/  STL [R1+0xfb4], R142 ;  /* 0x000fb48e01007387 */ /* 0x000fe20000100800 */
[----:B------:R-:W-:-:S03]  /*14670*/  R2UR UR47, R13 ;  /* 0x000000000d2f72ca */ /* 0x000fc600000e0000 */
        /* <DEDUP_REMOVED lines=8> */
[----:B0-----:R-:W2:Y:S04]  /*14700*/  LDL.64 R24, [R1+0xce0] ;  /* 0x000ce00001187983 */ /* 0x001ea80000100a00 */
[----:B------:R-:W3:Y:S01]  /*14710*/  LDL.64 R20, [R1+0xcd8] ;  /* 0x000cd80001147983 */ /* 0x000ee20000100a00 */
[----:B------:R-:W-:-:S03]  /*14720*/  UIADD3.64 UR56, UR4, 0xe80, URZ ;  /* 0x00000e8004387897 */ /* 0x000fc6000fffe03f */
[----:B------:R-:W4:Y:S04]  /*14730*/  LDL.64 R16, [R1+0xcd0] ;  /* 0x000cd00001107983 */ /* 0x000f280000100a00 */
[----:B------:R-:W4:Y:S01]  /*14740*/  LDL.64 R14, [R1+0xcc8] ;  /* 0x000cc800010e7983 */ /* 0x000f220000100a00 */
[----:B------:R-:W-:-:S03]  /*14750*/  WARPGROUP.DEPBAR.LE gsb0, 0x0 ;  /* 0x00008000000079c5 */ /* 0x000fc60000010000 */
[----:B------:R-:W4:Y:S01]  /*14760*/  LDL.64 R6, [R1+0xcc0] ;  /* 0x000cc00001067983 */ /* 0x000f220000100a00 */
[----:B------:R-:W-:Y:S01]  /*14770*/  WARPGROUP.ARRIVE ;  /* 0x00000000000079c5 */ /* 0x000fe20000000000 */
[----:B------:R-:W-:Y:S01]  /*14780*/  UMOV UR58, UR46 ;  /* 0x0000002e003a7c82 */ /* 0x000fe20008000000 */
[----:B------:R-:W-:Y:S01]  /*14790*/  UMOV UR59, UR47 ;  /* 0x0000002f003b7c82 */ /* 0x000fe20008000000 */
[----:B------:R-:W4:Y:S03]  /*147a0*/  LDL.64 R34, [R1+0xcb8] ;  /* 0x000cb80001227983 */ /* 0x000f260000100a00 */
[----:B------:R-:W-:Y:S01]  /*147b0*/  HGMMA.64x128x16.F32.BF16 R152, gdesc[UR56].tnspA, R152, gsb0 ;  /* 0x21e00000389879f0 */ /* 0x000fe20008001898 */
[----:B------:R-:W-:Y:S01]  /*147c0*/  R2UR UR57, R150 ;  /* 0x00000000963972ca */ /* 0x000fe200000e0000 */
[----:B------:R-:W4:Y:S01]  /*147d0*/  LDL.64 R28, [R1+0xcb0] ;  /* 0x000cb000011c7983 */ /* 0x000f220000100a00 */
[----:B------:R-:W-:Y:S01]  /*147e0*/  R2UR UR56, R151 ;  /* 0x00000000973872ca */ /* 0x000fe200000e0000 */
[----:B------:R-:W-:Y:S01]  /*147f0*/  UMOV UR58, UR50 ;  /* 0x00000032003a7c82 */ /* 0x000fe20008000000 */
[----:B------:R-:W-:Y:S01]  /*14800*/  UMOV UR59, UR51 ;  /* 0x00000033003b7c82 */ /* 0x000fe20008000000 */
[----:B-1----:R-:W4:Y:S04]  /*14810*/  LDL.64 R26, [R1+0xca8] ;  /* 0x000ca800011a7983 */ /* 0x002f280000100a00 */
[----:B------:R-:W4:Y:S04]  /*14820*/  LDL.64 R4, [R1+0xca0] ;  /* 0x000ca00001047983 */ /* 0x000f280000100a00 */
[----:B------:R-:W4:Y:S01]  /*14830*/  LDL.64 R2, [R1+0xc98] ;  /* 0x000c980001027983 */ /* 0x000f220000100a00 */
[----:B------:R-:W-:-:S02]  /*14840*/  WARPGROUP.DEPBAR.LE gsb0, 0x0 ;  /* 0x00008000000079c5 */ /* 0x000fc40000010000 */
[----:B------:R-:W-:-:S06]  /*14850*/  WARPGROUP.ARRIVE ;  /* 0x00000000000079c5 */ /* 0x000fcc0000000000 */
[----:B------:R-:W-:Y:S01]  /*14860*/  HGMMA.64x128x16.F32.BF16 R152, gdesc[UR56].tnspA, R152, gsb0 ;  /* 0x21e00000389879f0 */ /* 0x000fe20008001898 */
[----:B------:R-:W-:Y:S02]  /*14870*/  R2UR UR45, R11 ;  /* 0x000000000b2d72ca */ /* 0x000fe400000e0000 */
[----:B------:R-:W-:Y:S01]  /*14880*/  R2UR UR44, R10 ;  /* 0x000000000a2c72ca */ /* 0x000fe200000e0000 */
[----:B------:R-:W-:Y:S01]  /*14890*/  IMAD.WIDE R10, R0, 0x2, R8 ;  /* 0x00000002000a7825 */ /* 0x000fe200078e0208 */
[----:B------:R-:W-:-:S04]  /*148a0*/  LEA R13, R216, R23, 0x9 ;  /* 0x00000017d80d7211 */ /* 0x000fc800078e48ff */
[----:B------:R0:W4:Y:S01]  /*148b0*/  LDG.E.U16 R12, desc[UR60][R10.64] ;  /* 0x0000003c0a0c7981 */ /* 0x000122000c1e1500 */
[----:B------:R-:W-:-:S03]  /*148c0*/  WARPGROUP.DEPBAR.LE gsb0, 0x0 ;  /* 0x00008000000079c5 */ /* 0x000fc60000010000 */
        /* <DEDUP_REMOVED lines=40> */
[----:B------:R-:W-:Y:S01]  /*14b50*/  STL [R1+0xf94], R192 ;  /* 0x000f94c001007387 */ /* 0x000fe20000100800 */
[C---:B--2---:R-:W-:Y:S01]  /*14b60*/  IMAD.WIDE R22, R0.reuse, 0x2, R24 ;  /* 0x0000000200167825 */ /* 0x044fe200078e0218 */
[----:B------:R-:W-:Y:S01]  /*14b70*/  R2UR UR8, R19 ;  /* 0x00000000130872ca */ /* 0x000fe200000e0000 */
[----:B-1----:R-:W1:Y:S01]  /*14b80*/  LDC R190, c[0x0][0x268] ;  /* 0x00009a00ffbe7b82 */ /* 0x002e620000000800 */
[----:B------:R-:W-:Y:S04]  /*14b90*/  STL [R1+0xf90], R193 ;  /* 0x000f90c101007387 */ /* 0x000fe80000100800 */
[----:B------:R-:W-:Y:S01]  /*14ba0*/  STL [R1+0xf8c], R194 ;  /* 0x000f8cc201007387 */ /* 0x000fe20000100800 */
[----:B---3--:R-:W-:-:S02]  /*14bb0*/  IMAD.WIDE R20, R0, 0x2, R20 ;  /* 0x0000000200147825 */ /* 0x008fc400078e0214 */
[----:B------:R-:W2:Y:S01]  /*14bc0*/  LDC R19, c[0x0][0x268] ;  /* 0x00009a00ff137b82 */ /* 0x000ea20000000800 */
        /* <DEDUP_REMOVED lines=19> */
[----:B----4-:R-:W-:-:S03]  /*14d00*/  IMAD.WIDE R16, R0, 0x2, R16 ;  /* 0x0000000200107825 */ /* 0x010fc600078e0210 */
[----:B------:R-:W-:Y:S01]  /*14d10*/  STL [R1+0xf3c], R214 ;  /* 0x000f3cd601007387 */ /* 0x000fe20000100800 */
[----:B------:R-:W-:-:S03]  /*14d20*/  IMAD.WIDE R14, R0, 0x2, R14 ;  /* 0x00000002000e7825 */ /* 0x000fc600078e020e */
[----:B------:R-:W-:Y:S01]  /*14d30*/  STL [R1+0xf38], R215 ;  /* 0x000f38d701007387 */ /* 0x000fe20000100800 */
[----:B0-----:R-:W-:-:S03]  /*14d40*/  IMAD.WIDE R10, R0, 0x2, R6 ;  /* 0x00000002000a7825 */ /* 0x001fc600078e0206 */
[----:B------:R-:W4:Y:S04]  /*14d50*/  LDL.64 R36, [R1+0xc90] ;  /* 0x000c900001247983 */ /* 0x000f280000100a00 */
[----:B------:R-:W2:Y:S04]  /*14d60*/  LDL.64 R32, [R1+0xc88] ;  /* 0x000c880001207983 */ /* 0x000ea80000100a00 */
[----:B------:R-:W2:Y:S04]  /*14d70*/  LDL.64 R30, [R1+0xc80] ;  /* 0x000c8000011e7983 */ /* 0x000ea80000100a00 */
[----:B------:R-:W2:Y:S04]  /*14d80*/  LDL.64 R24, [R1+0xc78] ;  /* 0x000c780001187983 */ /* 0x000ea80000100a00 */
[----:B------:R-:W2:Y:S04]  /*14d90*/  LDL.64 R6, [R1+0xc70] ;  /* 0x000c700001067983 */ /* 0x000ea80000100a00 */
[----:B------:R0:W2:Y:S04]  /*14da0*/  LDG.E.U16 R162, desc[UR60][R22.64] ;  /* 0x0000003c16a27981 */ /* 0x0000a8000c1e1500 */
[----:B------:R1:W2:Y:S04]  /*14db0*/  LDG.E.U16 R103, desc[UR60][R20.64] ;  /* 0x0000003c14677981 */ /* 0x0002a8000c1e1500 */
[----:B------:R3:W2:Y:S04]  /*14dc0*/  LDG.E.U16 R141, desc[UR60][R16.64] ;  /* 0x0000003c108d7981 */ /* 0x0006a8000c1e1500 */
[----:B------:R3:W2:Y:S04]  /*14dd0*/  LDG.E.U16 R82, desc[UR60][R14.64] ;  /* 0x0000003c0e527981 */ /* 0x0006a8000c1e1500 */
[----:B------:R3:W2:Y:S01]  /*14de0*/  LDG.E.U16 R46, desc[UR60][R10.64] ;  /* 0x0000003c0a2e7981 */ /* 0x0006a2000c1e1500 */
[----:B0-----:R-:W-:-:S04]  /*14df0*/  IMAD.WIDE R22, R0, 0x2, R34 ;  /* 0x0000000200167825 */ /* 0x001fc800078e0222 */
[C---:B-1----:R-:W-:Y:S01]  /*14e00*/  IMAD.WIDE R20, R0.reuse, 0x2, R28 ;  /* 0x0000000200147825 */ /* 0x042fe200078e021c */
[----:B------:R4:W2:Y:S03]  /*14e10*/  LDG.E.U16 R163, desc[UR60][R22.64] ;  /* 0x0000003c16a37981 */ /* 0x0008a6000c1e1500 */
[C---:B---3--:R-:W-:Y:S01]  /*14e20*/  IMAD.WIDE R16, R0.reuse, 0x2, R26 ;  /* 0x0000000200107825 */ /* 0x048fe200078e021a */
[----:B------:R2:W3:Y:S03]  /*14e30*/  LDG.E.U16 R186, desc[UR60][R20.64] ;  /* 0x0000003c14ba7981 */ /* 0x0004e6000c1e1500 */
[C---:B------:R-:W-:Y:S01]  /*14e40*/  IMAD.WIDE R14, R0.reuse, 0x2, R4 ;  /* 0x00000002000e7825 */ /* 0x040fe200078e0204 */
[----:B------:R0:W3:Y:S03]  /*14e50*/  LDG.E.U16 R105, desc[UR60][R16.64] ;  /* 0x0000003c10697981 */ /* 0x0000e6000c1e1500 */
[C---:B------:R-:W-:Y:S01]  /*14e60*/  IMAD.WIDE R10, R0.reuse, 0x2, R2 ;  /* 0x00000002000a7825 */ /* 0x040fe200078e0202 */
[----:B------:R1:W3:Y:S04]  /*14e70*/  LDG.E.U16 R211, desc[UR60][R14.64] ;  /* 0x0000003c0ed37981 */ /* 0x0002e8000c1e1500 */
[----:B------:R1:W3:Y:S01]  /*14e80*/  LDG.E.U16 R139, desc[UR60][R10.64] ;  /* 0x0000003c0a8b7981 */ /* 0x0002e2000c1e1500 */
[----:B----4-:R-:W-:-:S04]  /*14e90*/  IMAD.WIDE R22, R0, 0x2, R36 ;  /* 0x0000000200167825 */ /* 0x010fc800078e0224 */
[C---:B--2---:R-:W-:Y:S01]  /*14ea0*/  IMAD.WIDE R20, R0.reuse, 0x2, R32 ;  /* 0x0000000200147825 */ /* 0x044fe200078e0220 */
[----:B------:R-:W2:Y:S03]  /*14eb0*/  LDG.E.U16 R81, desc[UR60][R22.64] ;  /* 0x0000003c16517981 */ /* 0x000ea6000c1e1500 */
[C---:B0-----:R-:W-:Y:S01]  /*14ec0*/  IMAD.WIDE R16, R0.reuse, 0x2, R30 ;  /* 0x0000000200107825 */ /* 0x041fe200078e021e */
[----:B------:R-:W4:Y:S03]  /*14ed0*/  LDG.E.U16 R45, desc[UR60][R20.64] ;  /* 0x0000003c142d7981 */ /* 0x000f26000c1e1500 */
[C---:B-1----:R-:W-:Y:S01]  /*14ee0*/  IMAD.WIDE R14, R0.reuse, 0x2, R24 ;  /* 0x00000002000e7825 */ /* 0x042fe200078e0218 */
[----:B------:R-:W4:Y:S03]  /*14ef0*/  LDG.E.U16 R164, desc[UR60][R16.64] ;  /* 0x0000003c10a47981 */ /* 0x000f26000c1e1500 */
[C---:B------:R-:W-:Y:S01]  /*14f00*/  IMAD.WIDE R10, R0.reuse, 0x2, R6 ;  /* 0x00000002000a7825 */ /* 0x040fe200078e0206 */
[----:B------:R-:W4:Y:S04]  /*14f10*/  LDG.E.U16 R187, desc[UR60][R14.64] ;  /* 0x0000003c0ebb7981 */ /* 0x000f28000c1e1500 */
[----:B------:R-:W-:Y:S04]  /*14f20*/  STL [R1+0x1104], R162 ;  /* 0x001104a201007387 */ /* 0x000fe80000100800 */
[----:B------:R-:W-:Y:S04]  /*14f30*/  STL [R1+0x1108], R103 ;  /* 0x0011086701007387 */ /* 0x000fe80000100800 */
[----:B------:R-:W-:Y:S04]  /*14f40*/  STL [R1+0x110c], R141 ;  /* 0x00110c8d01007387 */ /* 0x000fe80000100800 */
[----:B------:R-:W-:Y:S04]  /*14f50*/  STL [R1+0x1110], R82 ;  /* 0x0011105201007387 */ /* 0x000fe80000100800 */
[----:B------:R-:W-:Y:S04]  /*14f60*/  STL [R1+0x1114], R46 ;  /* 0x0011142e01007387 */ /* 0x000fe80000100800 */
[----:B------:R-:W4:Y:S04]  /*14f70*/  LDL.64 R26, [R1+0xc60] ;  /* 0x000c6000011a7983 */ /* 0x000f280000100a00 */
[----:B------:R-:W4:Y:S04]  /*14f80*/  LDG.E.U16 R106, desc[UR60][R10.64] ;  /* 0x0000003c0a6a7981 */ /* 0x000f28000c1e1500 */
[----:B------:R-:W4:Y:S04]  /*14f90*/  LDL.64 R4, [R1+0xc58] ;  /* 0x000c580001047983 */ /* 0x000f280000100a00 */
[----:B------:R-:W4:Y:S04]  /*14fa0*/  LDL.64 R34, [R1+0xc48] ;  /* 0x000c480001227983 */ /* 0x000f280000100a00 */
[----:B------:R-:W4:Y:S04]  /*14fb0*/  LDL.64 R28, [R1+0xc68] ;  /* 0x000c6800011c7983 */ /* 0x000f280000100a00 */
[----:B------:R-:W4:Y:S04]  /*14fc0*/  LDL.64 R2, [R1+0xc50] ;  /* 0x000c500001027983 */ /* 0x000f280000100a00 */
[----:B------:R0:W-:Y:S04]  /*14fd0*/  STL [R1+0x464], R12 ;  /* 0x0004640c01007387 */ /* 0x0001e80000100800 */
[----:B------:R-:W-:Y:S04]  /*14fe0*/  STL [R1+0x1118], R163 ;  /* 0x001118a301007387 */ /* 0x000fe80000100800 */
[----:B---3--:R-:W-:Y:S01]  /*14ff0*/  STL [R1+0x111c], R186 ;  /* 0x00111cba01007387 */ /* 0x008fe20000100800 */
[----:B0-----:R-:W0:Y:S03]  /*15000*/  LDC R12, c[0x0][0x268] ;  /* 0x00009a00ff0c7b82 */ /* 0x001e260000000800 */
[----:B------:R-:W-:Y:S04]  /*15010*/  STL [R1+0x1120], R105 ;  /* 0x0011206901007387 */ /* 0x000fe80000100800 */
[----:B------:R-:W-:Y:S04]  /*15020*/  STL [R1+0x1124], R211 ;  /* 0x001124d301007387 */ /* 0x000fe80000100800 */
[----:B------:R-:W-:Y:S04]  /*15030*/  STL [R1+0x1128], R139 ;  /* 0x0011288b01007387 */ /* 0x000fe80000100800 */
[----:B------:R-:W3:Y:S04]  /*15040*/  LDL.64 R36, [R1+0xc40] ;  /* 0x000c400001247983 */ /* 0x000ee80000100a00 */
[----:B------:R-:W3:Y:S04]  /*15050*/  LDL.64 R38, [R1+0xc38] ;  /* 0x000c380001267983 */ /* 0x000ee80000100a00 */
[----:B------:R-:W3:Y:S04]  /*15060*/  LDL.64 R6, [R1+0xc30] ;  /* 0x000c300001067983 */ /* 0x000ee80000100a00 */
[----:B------:R-:W3:Y:S04]  /*15070*/  LDL.64 R32, [R1+0xc28] ;  /* 0x000c280001207983 */ /* 0x000ee80000100a00 */
[----:B------:R-:W3:Y:S04]  /*15080*/  LDL.64 R24, [R1+0xc20] ;  /* 0x000c200001187983 */ /* 0x000ee80000100a00 */
[----:B------:R-:W3:Y:S04]  /*15090*/  LDL.64 R30, [R1+0xc18] ;  /* 0x000c1800011e7983 */ /* 0x000ee80000100a00 */
[----:B--2---:R-:W-:Y:S04]  /*150a0*/  STL [R1+0x112c], R81 ;  /* 0x00112c5101007387 */ /* 0x004fe80000100800 */
[----:B----4-:R-:W-:Y:S04]  /*150b0*/  STL [R1+0x1130], R45 ;  /* 0x0011302d01007387 */ /* 0x010fe80000100800 */
[----:B------:R1:W-:Y:S04]  /*150c0*/  STL [R1+0x1134], R164 ;  /* 0x001134a401007387 */ /* 0x0003e80000100800 */
[----:B------:R-:W-:Y:S01]  /*150d0*/  STL [R1+0x1138], R187 ;  /* 0x001138bb01007387 */ /* 0x000fe20000100800 */
[----:B------:R-:W-:-:S03]  /*150e0*/  IMAD.WIDE R20, R0, 0x2, R26 ;  /* 0x0000000200147825 */ /* 0x000fc600078e021a */
[----:B------:R2:W-:Y:S04]  /*150f0*/  STL [R1+0x113c], R106 ;  /* 0x00113c6a01007387 */ /* 0x0005e80000100800 */
[----:B------:R-:W4:Y:S01]  /*15100*/  LDL.64 R26, [R1+0xc08] ;  /* 0x000c0800011a7983 */ /* 0x000f220000100a00 */
[----:B------:R-:W-:-:S03]  /*15110*/  IMAD.WIDE R16, R0, 0x2, R4 ;  /* 0x0000000200107825 */ /* 0x000fc600078e0204 */
[----:B------:R-:W2:Y:S01]  /*15120*/  LDL.64 R4, [R1+0xc00] ;  /* 0x000c000001047983 */ /* 0x000ea20000100a00 */
[----:B------:R-:W-:-:S03]  /*15130*/  IMAD.WIDE R10, R0, 0x2, R34 ;  /* 0x00000002000a7825 */ /* 0x000fc600078e0222 */
[----:B------:R-:W2:Y:S01]  /*15140*/  LDL.64 R34, [R1+0xbf0] ;  /* 0x000bf00001227983 */ /* 0x000ea20000100a00 */
[----:B------:R-:W-:-:S03]  /*15150*/  IMAD.WIDE R22, R0, 0x2, R28 ;  /* 0x0000000200167825 */ /* 0x000fc600078e021c */
[----:B------:R-:W2:Y:S01]  /*15160*/  LDL.64 R28, [R1+0xc10] ;  /* 0x000c1000011c7983 */ /* 0x000ea20000100a00 */
[----:B------:R-:W-:-:S03]  /*15170*/  IMAD.WIDE R14, R0, 0x2, R2 ;  /* 0x00000002000e7825 */ /* 0x000fc600078e0202 */
[----:B------:R-:W2:Y:S04]  /*15180*/  LDL.64 R2, [R1+0xbf8] ;  /* 0x000bf80001027983 */ /* 0x000ea80000100a00 */
[----:B------:R3:W2:Y:S04]  /*15190*/  LDG.E.U16 R136, desc[UR60][R22.64] ;  /* 0x0000003c16887981 */ /* 0x0006a8000c1e1500 */
[----:B------:R0:W2:Y:S04]  /*151a0*/  LDG.E.U16 R80, desc[UR60][R16.64] ;  /* 0x0000003c10507981 */ /* 0x0000a8000c1e1500 */
[----:B------:R0:W2:Y:S04]  /*151b0*/  LDG.E.U16 R44, desc[UR60][R14.64] ;  /* 0x0000003c0e2c7981 */ /* 0x0000a8000c1e1500 */
[----:B-1----:R1:W2:Y:S04]  /*151c0*/  LDG.E.U16 R164, desc[UR60][R10.64] ;  /* 0x0000003c0aa47981 */ /* 0x0022a8000c1e1500 */
[----:B------:R1:W2:Y:S01]  /*151d0*/  LDG.E.U16 R137, desc[UR60][R20.64] ;  /* 0x0000003c14897981 */ /* 0x0002a2000c1e1500 */
[----:B---3--:R-:W-:-:S03]  /*151e0*/  IMAD.WIDE R22, R0, 0x2, R36 ;  /* 0x0000000200167825 */ /* 0x008fc600078e0224 */
[----:B------:R-:W3:Y:S04]  /*151f0*/  LDL.64 R48, [R1+0xb88] ;  /* 0x000b880001307983 */ /* 0x000ee80000100a00 */
[----:B------:R-:W3:Y:S01]  /*15200*/  LDL.64 R36, [R1+0xbe8] ;  /* 0x000be80001247983 */ /* 0x000ee20000100a00 */
[----:B0-----:R-:W-:-:S03]  /*15210*/  IMAD.WIDE R16, R0, 0x2, R6 ;  /* 0x0000000200107825 */ /* 0x001fc600078e0206 */
[----:B------:R0:W3:Y:S01]  /*15220*/  LDG.E.U16 R165, desc[UR60][R22.64] ;  /* 0x0000003c16a57981 */ /* 0x0000e2000c1e1500 */
[----:B------:R-:W-:-:S03]  /*15230*/  IMAD.WIDE R14, R0, 0x2, R32 ;  /* 0x00000002000e7825 */ /* 0x000fc600078e0220 */
[----:B------:R-:W3:Y:S01]  /*15240*/  LDL.64 R6, [R1+0xbd8] ;  /* 0x000bd80001067983 */ /* 0x000ee20000100a00 */
[----:B-1----:R-:W-:-:S03]  /*15250*/  IMAD.WIDE R10, R0, 0x2, R24 ;  /* 0x00000002000a7825 */ /* 0x002fc600078e0218 */
[----:B------:R-:W3:Y:S04]  /*15260*/  LDL.64 R32, [R1+0xbd0] ;  /* 0x000bd00001207983 */ /* 0x000ee80000100a00 */
[----:B------:R-:W3:Y:S01]  /*15270*/  LDL.64 R24, [R1+0xbc8] ;  /* 0x000bc80001187983 */ /* 0x000ee20000100a00 */
[----:B------:R-:W-:-:S03]  /*15280*/  IMAD.WIDE R20, R0, 0x2, R38 ;  /* 0x0000000200147825 */ /* 0x000fc600078e0226 */
[----:B------:R4:W3:Y:S01]  /*15290*/  LDG.E.U16 R108, desc[UR60][R16.64] ;  /* 0x0000003c106c7981 */ /* 0x0008e2000c1e1500 */
[----:B0-----:R-:W-:-:S03]  /*152a0*/  IMAD.WIDE R22, R0, 0x2, R30 ;  /* 0x0000000200167825 */ /* 0x001fc600078e021e */
[----:B------:R-:W3:Y:S04]  /*152b0*/  LDL.64 R38, [R1+0xbe0] ;  /* 0x000be00001267983 */ /* 0x000ee80000100a00 */
[----:B------:R-:W3:Y:S04]  /*152c0*/  LDL.64 R30, [R1+0xbc0] ;  /* 0x000bc000011e7983 */ /* 0x000ee80000100a00 */
[----:B------:R2:W3:Y:S04]  /*152d0*/  LDG.E.U16 R138, desc[UR60][R14.64] ;  /* 0x0000003c0e8a7981 */ /* 0x0004e8000c1e1500 */
[----:B------:R0:W3:Y:S04]  /*152e0*/  LDG.E.U16 R79, desc[UR60][R22.64] ;  /* 0x0000003c164f7981 */ /* 0x0000e8000c1e1500 */
[----:B------:R1:W3:Y:S04]  /*152f0*/  LDG.E.U16 R188, desc[UR60][R20.64] ;  /* 0x0000003c14bc7981 */ /* 0x0002e8000c1e1500 */
[----:B------:R1:W3:Y:S04]  /*15300*/  LDG.E.U16 R134, desc[UR60][R10.64] ;  /* 0x0000003c0a867981 */ /* 0x0002e8000c1e1500 */
[----:B------:R-:W3:Y:S04]  /*15310*/  LDL.64 R46, [R1+0xba0] ;  /* 0x000ba000012e7983 */ /* 0x000ee80000100a00 */
        /* <DEDUP_REMOVED lines=35> */
[----:B------:R-:W3:Y:S01]  /*15550*/  LDL.64 R232, [R1+0x6d8] ;  /* 0x0006d80001e87983 */ /* 0x000ee20000100a00 */
[----:B----4-:R-:W-:-:S03]  /*15560*/  IMAD.WIDE R16, R0, 0x2, R26 ;  /* 0x0000000200107825 */ /* 0x010fc600078e021a */
[----:B------:R-:W4:Y:S01]  /*15570*/  LDL.64 R26, [R1+0xbb0] ;  /* 0x000bb000011a7983 */ /* 0x000f220000100a00 */
[----:B--2---:R-:W-:-:S03]  /*15580*/  IMAD.WIDE R14, R0, 0x2, R4 ;  /* 0x00000002000e7825 */ /* 0x004fc600078e0204 */
[----:B------:R-:W2:Y:S01]  /*15590*/  LDL.64 R4, [R1+0xba8] ;  /* 0x000ba80001047983 */ /* 0x000ea20000100a00 */
[----:B0-----:R-:W-:-:S03]  /*155a0*/  IMAD.WIDE R22, R0, 0x2, R34 ;  /* 0x0000000200167825 */ /* 0x001fc600078e0222 */
[----:B------:R-:W2:Y:S01]  /*155b0*/  LDL.64 R34, [R1+0xb98] ;  /* 0x000b980001227983 */ /* 0x000ea20000100a00 */
[----:B-1----:R-:W-:-:S03]  /*155c0*/  IMAD.WIDE R20, R0, 0x2, R28 ;  /* 0x0000000200147825 */ /* 0x002fc600078e021c */
[----:B------:R-:W2:Y:S01]  /*155d0*/  LDL.64 R28, [R1+0xbb8] ;  /* 0x000bb800011c7983 */ /* 0x000ea20000100a00 */
[----:B------:R-:W-:-:S03]  /*155e0*/  IMAD.WIDE R10, R0, 0x2, R2 ;  /* 0x00000002000a7825 */ /* 0x000fc600078e0202 */
[----:B------:R3:W2:Y:S04]  /*155f0*/  LDG.E.U16 R43, desc[UR60][R20.64] ;  /* 0x0000003c142b7981 */ /* 0x0006a8000c1e1500 */
[----:B------:R0:W2:Y:S04]  /*15600*/  LDG.E.U16 R2, desc[UR60][R14.64] ;  /* 0x0000003c0e027981 */ /* 0x0000a8000c1e1500 */
[----:B------:R1:W2:Y:S04]  /*15610*/  LDG.E.U16 R109, desc[UR60][R10.64] ;  /* 0x0000003c0a6d7981 */ /* 0x0002a8000c1e1500 */
[----:B------:R1:W2:Y:S04]  /*15620*/  LDG.E.U16 R140, desc[UR60][R22.64] ;  /* 0x0000003c168c7981 */ /* 0x0002a8000c1e1500 */
[----:B------:R1:W2:Y:S01]  /*15630*/  LDG.E.U16 R166, desc[UR60][R16.64] ;  /* 0x0000003c10a67981 */ /* 0x0002a2000c1e1500 */
[----:B---3--:R-:W-:-:S03]  /*15640*/  IMAD.WIDE R20, R0, 0x2, R36 ;  /* 0x0000000200147825 */ /* 0x008fc600078e0224 */
[----:B------:R-:W3:Y:S04]  /*15650*/  LDL.64 R36, [R1+0xb90] ;  /* 0x000b900001247983 */ /* 0x000ee80000100a00 */
[----:B------:R1:W3:Y:S01]  /*15660*/  LDG.E.U16 R132, desc[UR60][R20.64] ;  /* 0x0000003c14847981 */ /* 0x0002e2000c1e1500 */
[----:B0-----:R-:W-:-:S03]  /*15670*/  IMAD.WIDE R14, R0, 0x2, R6 ;  /* 0x00000002000e7825 */ /* 0x001fc600078e0206 */
[----:B------:R-:W3:Y:S01]  /*15680*/  LDL.64 R6, [R1+0xb80] ;  /* 0x000b800001067983 */ /* 0x000ee20000100a00 */
[----:B-1----:R-:W-:-:S03]  /*15690*/  IMAD.WIDE R10, R0, 0x2, R32 ;  /* 0x00000002000a7825 */ /* 0x002fc600078e0220 */
[----:B------:R-:W3:Y:S01]  /*156a0*/  LDL.64 R32, [R1+0xb78] ;  /* 0x000b780001207983 */ /* 0x000ee20000100a00 */
[----:B------:R-:W-:-:S03]  /*156b0*/  IMAD.WIDE R22, R0, 0x2, R24 ;  /* 0x0000000200167825 */ /* 0x000fc600078e0218 */
[----:B------:R-:W3:Y:S04]  /*156c0*/  LDL.64 R24, [R1+0xb70] ;  /* 0x000b700001187983 */ /* 0x000ee80000100a00 */
[----:B------:R4:W3:Y:S01]  /*156d0*/  LDG.E.U16 R41, desc[UR60][R14.64] ;  /* 0x0000003c0e297981 */ /* 0x0008e2000c1e1500 */
[----:B------:R-:W-:-:S03]  /*156e0*/  IMAD.WIDE R16, R0, 0x2, R38 ;  /* 0x0000000200107825 */ /* 0x000fc600078e0226 */
[----:B------:R-:W3:Y:S01]  /*156f0*/  LDL.64 R38, [R1+0xb68] ;  /* 0x000b680001267983 */ /* 0x000ee20000100a00 */
[----:B------:R-:W-:-:S03]  /*15700*/  IMAD.WIDE R20, R0, 0x2, R30 ;  /* 0x0000000200147825 */ /* 0x000fc600078e021e */
[----:B------:R2:W3:Y:S04]  /*15710*/  LDG.E.U16 R81, desc[UR60][R10.64] ;  /* 0x0000003c0a517981 */ /* 0x0004e8000c1e1500 */
[----:B------:R-:W3:Y:S04]  /*15720*/  LDL.64 R30, [R1+0xb58] ;  /* 0x000b5800011e7983 */ /* 0x000ee80000100a00 */
[----:B------:R0:W3:Y:S04]  /*15730*/  LDG.E.U16 R78, desc[UR60][R16.64] ;  /* 0x0000003c104e7981 */ /* 0x0000e8000c1e1500 */
[----:B------:R-:W3:Y:S01]  /*15740*/  LDG.E.U16 R167, desc[UR60][R22.64] ;  /* 0x0000003c16a77981 */ /* 0x000ee2000c1e1500 */
[----:B----4-:R-:W-:-:S03]  /*15750*/  IMAD.WIDE R14, R0, 0x2, R26 ;  /* 0x00000002000e7825 */ /* 0x010fc600078e021a */
[----:B------:R-:W4:Y:S01]  /*15760*/  LDL.64 R26, [R1+0xb50] ;  /* 0x000b5000011a7983 */ /* 0x000f220000100a00 */
[----:B--2---:R-:W-:-:S03]  /*15770*/  IMAD.WIDE R10, R0, 0x2, R4 ;  /* 0x00000002000a7825 */ /* 0x004fc600078e0204 */
[----:B------:R1:W2:Y:S04]  /*15780*/  LDG.E.U16 R5, desc[UR60][R20.64] ;  /* 0x0000003c14057981 */ /* 0x0002a8000c1e1500 */
[----:B------:R1:W2:Y:S01]  /*15790*/  LDG.E.U16 R214, desc[UR60][R14.64] ;  /* 0x0000003c0ed67981 */ /* 0x0002a2000c1e1500 */
[----:B0-----:R-:W-:-:S03]  /*157a0*/  IMAD.WIDE R16, R0, 0x2, R28 ;  /* 0x0000000200107825 */ /* 0x001fc600078e021c */
[----:B------:R-:W2:Y:S01]  /*157b0*/  LDL.64 R28, [R1+0xb60] ;  /* 0x000b6000011c7983 */ /* 0x000ea20000100a00 */
[----:B-1----:R-:W-:-:S03]  /*157c0*/  IMAD.WIDE R20, R0, 0x2, R34 ;  /* 0x0000000200147825 */ /* 0x002fc600078e0222 */
        /* <DEDUP_REMOVED lines=8> */
[----:B------:R1:W2:Y:S01]  /*15850*/  LDG.E.U16 R129, desc[UR60][R10.64] ;  /* 0x0000003c0a817981 */ /* 0x0002a2000c1e1500 */
[----:B---3--:R-:W-:-:S03]  /*15860*/  IMAD.WIDE R16, R0, 0x2, R36 ;  /* 0x0000000200107825 */ /* 0x008fc600078e0224 */
[----:B------:R-:W3:Y:S04]  /*15870*/  LDG.E.U16 R168, desc[UR60][R14.64] ;  /* 0x0000003c0ea87981 */ /* 0x000ee8000c1e1500 */
[----:B------:R-:W3:Y:S01]  /*15880*/  LDL.64 R36, [R1+0xb38] ;  /* 0x000b380001247983 */ /* 0x000ee20000100a00 */
[----:B0-----:R-:W-:-:S03]  /*15890*/  IMAD.WIDE R22, R0, 0x2, R32 ;  /* 0x0000000200167825 */ /* 0x001fc600078e0220 */
[----:B------:R0:W3:Y:S01]  /*158a0*/  LDG.E.U16 R139, desc[UR60][R16.64] ;  /* 0x0000003c108b7981 */ /* 0x0000e2000c1e1500 */
[----:B-1----:R-:W-:-:S03]  /*158b0*/  IMAD.WIDE R20, R0, 0x2, R24 ;  /* 0x0000000200147825 */ /* 0x002fc600078e0218 */
[----:B------:R-:W3:Y:S04]  /*158c0*/  LDL.64 R32, [R1+0xb20] ;  /* 0x000b200001207983 */ /* 0x000ee80000100a00 */
[----:B------:R-:W3:Y:S01]  /*158d0*/  LDL.64 R24, [R1+0xb18] ;  /* 0x000b180001187983 */ /* 0x000ee20000100a00 */
[----:B------:R-:W-:-:S03]  /*158e0*/  IMAD.WIDE R10, R0, 0x2, R6 ;  /* 0x00000002000a7825 */ /* 0x000fc600078e0206 */
[----:B------:R-:W3:Y:S01]  /*158f0*/  LDG.E.U16 R112, desc[UR60][R22.64] ;  /* 0x0000003c16707981 */ /* 0x000ee2000c1e1500 */
[----:B0-----:R-:W-:-:S03]  /*15900*/  IMAD.WIDE R16, R0, 0x2, R38 ;  /* 0x0000000200107825 */ /* 0x001fc600078e0226 */
[----:B------:R0:W3:Y:S04]  /*15910*/  LDG.E.U16 R6, desc[UR60][R10.64] ;  /* 0x0000003c0a067981 */ /* 0x0000e8000c1e1500 */
[----:B------:R2:W3:Y:S04]  /*15920*/  LDG.E.U16 R126, desc[UR60][R16.64] ;  /* 0x0000003c107e7981 */ /* 0x0004e8000c1e1500 */
[----:B------:R-:W3:Y:S01]  /*15930*/  LDG.E.U16 R142, desc[UR60][R20.64] ;  /* 0x0000003c148e7981 */ /* 0x000ee2000c1e1500 */
[----:B0-----:R-:W-:-:S03]  /*15940*/  IMAD.WIDE R10, R0, 0x2, R30 ;  /* 0x00000002000a7825 */ /* 0x001fc600078e021e */
[----:B------:R-:W3:Y:S04]  /*15950*/  LDL.64 R30, [R1+0xb00] ;  /* 0x000b0000011e7983 */ /* 0x000ee80000100a00 */
[----:B------:R-:W3:Y:S01]  /*15960*/  LDG.E.U16 R39, desc[UR60][R10.64] ;  /* 0x0000003c0a277981 */ /* 0x000ee2000c1e1500 */
[----:B----4-:R-:W-:-:S03]  /*15970*/  IMAD.WIDE R22, R0, 0x2, R26 ;  /* 0x0000000200167825 */ /* 0x010fc600078e021a */
[----:B------:R-:W4:Y:S04]  /*15980*/  LDL.64 R26, [R1+0xaf8] ;  /* 0x000af800011a7983 */ /* 0x000f280000100a00 */
[----:B------:R0:W4:Y:S01]  /*15990*/  LDG.E.U16 R211, desc[UR60][R22.64] ;  /* 0x0000003c16d37981 */ /* 0x000122000c1e1500 */
[----:B--2---:R-:W-:-:S03]  /*159a0*/  IMAD.WIDE R16, R0, 0x2, R34 ;  /* 0x0000000200107825 */ /* 0x004fc600078e0222 */
[----:B------:R-:W2:Y:S01]  /*159b0*/  LDL.64 R34, [R1+0xae8] ;  /* 0x000ae80001227983 */ /* 0x000ea20000100a00 */
[----:B0-----:R-:W-:-:S03]  /*159c0*/  IMAD.WIDE R22, R0, 0x2, R48 ;  /* 0x0000000200167825 */ /* 0x001fc600078e0230 */
        /* <DEDUP_REMOVED lines=9> */
[----:B------:R1:W2:Y:S01]  /*15a60*/  LDG.E.U16 R3, desc[UR60][R16.64] ;  /* 0x0000003c10037981 */ /* 0x0002a2000c1e1500 */
[----:B---3--:R-:W-:-:S03]  /*15a70*/  IMAD.WIDE R14, R0, 0x2, R36 ;  /* 0x00000002000e7825 */ /* 0x008fc600078e0224 */
[----:B------:R-:W3:Y:S04]  /*15a80*/  LDL.64 R36, [R1+0xae0] ;  /* 0x000ae00001247983 */ /* 0x000ee80000100a00 */
[----:B------:R1:W3:Y:S04]  /*15a90*/  LDG.E.U16 R114, desc[UR60][R14.64] ;  /* 0x0000003c0e727981 */ /* 0x0002e8000c1e1500 */
[----:B------:R1:W3:Y:S01]  /*15aa0*/  LDG.E.U16 R121, desc[UR60][R22.64] ;  /* 0x0000003c16797981 */ /* 0x0002e2000c1e1500 */
[----:B0-----:R-:W-:-:S03]  /*15ab0*/  IMAD.WIDE R20, R0, 0x2, R32 ;  /* 0x0000000200147825 */ /* 0x001fc600078e0220 */
[----:B------:R-:W3:Y:S01]  /*15ac0*/  LDL.64 R32, [R1+0xac8] ;  /* 0x000ac80001207983 */ /* 0x000ee20000100a00 */
[----:B-1----:R-:W-:-:S03]  /*15ad0*/  IMAD.WIDE R16, R0, 0x2, R24 ;  /* 0x0000000200107825 */ /* 0x002fc600078e0218 */
[----:B------:R-:W3:Y:S01]  /*15ae0*/  LDL.64 R24, [R1+0xac0] ;  /* 0x000ac00001187983 */ /* 0x000ee20000100a00 */
[----:B------:R-:W-:-:S03]  /*15af0*/  IMAD.WIDE R14, R0, 0x2, R52 ;  /* 0x00000002000e7825 */ /* 0x000fc600078e0234 */
[----:B------:R4:W3:Y:S04]  /*15b00*/  LDG.E.U16 R75, desc[UR60][R20.64] ;  /* 0x0000003c144b7981 */ /* 0x0008e8000c1e1500 */
[----:B------:R2:W3:Y:S04]  /*15b10*/  LDG.E.U16 R170, desc[UR60][R14.64] ;  /* 0x0000003c0eaa7981 */ /* 0x0004e8000c1e1500 */
[----:B------:R-:W3:Y:S04]  /*15b20*/  LDG.E.U16 R143, desc[UR60][R10.64] ;  /* 0x0000003c0a8f7981 */ /* 0x000ee8000c1e1500 */
[----:B------:R-:W3:Y:S01]  /*15b30*/  LDG.E.U16 R38, desc[UR60][R16.64] ;  /* 0x0000003c10267981 */ /* 0x000ee2000c1e1500 */
[----:B------:R-:W-:-:S03]  /*15b40*/  IMAD.WIDE R22, R0, 0x2, R30 ;  /* 0x0000000200167825 */ /* 0x000fc600078e021e */
[----:B------:R-:W3:Y:S04]  /*15b50*/  LDL.64 R30, [R1+0xaa8] ;  /* 0x000aa800011e7983 */ /* 0x000ee80000100a00 */
[----:B------:R-:W3:Y:S04]  /*15b60*/  LDG.E.U16 R115, desc[UR60][R22.64] ;  /* 0x0000003c16737981 */ /* 0x000ee8000c1e1500 */
[----:B------:R-:W3:Y:S01]  /*15b70*/  LDL.64 R52, [R1+0xa88] ;  /* 0x000a880001347983 */ /* 0x000ee20000100a00 */
        /* <DEDUP_REMOVED lines=17> */
[----:B------:R-:W3:Y:S04]  /*15c90*/  LDG.E.U16 R171, desc[UR60][R20.64] ;  /* 0x0000003c14ab7981 */ /* 0x000ee8000c1e1500 */
[----:B------:R1:W3:Y:S04]  /*15ca0*/  LDG.E.U16 R36, desc[UR60][R10.64] ;  /* 0x0000003c0a247981 */ /* 0x0002e8000c1e1500 */
[----:B------:R-:W3:Y:S01]  /*15cb0*/  LDG.E.U16 R186, desc[UR60][R22.64] ;  /* 0x0000003c16ba7981 */ /* 0x000ee2000c1e1500 */
[----:B0-----:R-:W-:-:S03]  /*15cc0*/  IMAD.WIDE R16, R0, 0x2, R32 ;  /* 0x0000000200107825 */ /* 0x001fc600078e0220 */
[----:B------:R-:W3:Y:S01]  /*15cd0*/  LDL.64 R32, [R1+0xa70] ;  /* 0x000a700001207983 */ /* 0x000ee20000100a00 */
[----:B-1----:R-:W-:-:S03]  /*15ce0*/  IMAD.WIDE R14, R0, 0x2, R24 ;  /* 0x00000002000e7825 */ /* 0x002fc600078e0218 */
[----:B------:R-:W3:Y:S01]  /*15cf0*/  LDL.64 R24, [R1+0xa68] ;  /* 0x000a680001187983 */ /* 0x000ee20000100a00 */
[----:B------:R-:W-:-:S03]  /*15d00*/  IMAD.WIDE R10, R0, 0x2, R54 ;  /* 0x00000002000a7825 */ /* 0x000fc600078e0236 */
[----:B------:R4:W3:Y:S04]  /*15d10*/  LDG.E.U16 R4, desc[UR60][R16.64] ;  /* 0x0000003c10047981 */ /* 0x0008e8000c1e1500 */
[----:B------:R-:W3:Y:S04]  /*15d20*/  LDL.64 R54, [R1+0xa38] ;  /* 0x000a380001367983 */ /* 0x000ee80000100a00 */
[----:B------:R2:W3:Y:S04]  /*15d30*/  LDG.E.U16 R145, desc[UR60][R10.64] ;  /* 0x0000003c0a917981 */ /* 0x0004e8000c1e1500 */
[----:B------:R-:W3:Y:S01]  /*15d40*/  LDG.E.U16 R116, desc[UR60][R14.64] ;  /* 0x0000003c0e747981 */ /* 0x000ee2000c1e1500 */
[----:B------:R-:W-:-:S03]  /*15d50*/  IMAD.WIDE R20, R0, 0x2, R30 ;  /* 0x0000000200147825 */ /* 0x000fc600078e021e */
[----:B------:R-:W3:Y:S04]  /*15d60*/  LDL.64 R30, [R1+0xa50] ;  /* 0x000a5000011e7983 */ /* 0x000ee80000100a00 */
[----:B------:R-:W3:Y:S01]  /*15d70*/  LDG.E.U16 R73, desc[UR60][R20.64] ;  /* 0x0000003c14497981 */ /* 0x000ee2000c1e1500 */
[----:B----4-:R-:W-:-:S03]  /*15d80*/  IMAD.WIDE R16, R0, 0x2, R26 ;  /* 0x0000000200107825 */ /* 0x010fc600078e021a */
[----:B------:R-:W4:Y:S01]  /*15d90*/  LDL.64 R26, [R1+0xa48] ;  /* 0x000a4800011a7983 */ /* 0x000f220000100a00 */
[----:B--2---:R-:W-:-:S03]  /*15da0*/  IMAD.WIDE R10, R0, 0x2, R34 ;  /* 0x00000002000a7825 */ /* 0x004fc600078e0222 */
[----:B------:R0:W2:Y:S04]  /*15db0*/  LDG.E.U16 R35, desc[UR60][R16.64] ;  /* 0x0000003c10237981 */ /* 0x0000a8000c1e1500 */
[----:B------:R-:W2:Y:S01]  /*15dc0*/  LDG.E.U16 R172, desc[UR60][R10.64] ;  /* 0x0000003c0aac7981 */ /* 0x000ea2000c1e1500 */
[----:B0-----:R-:W-:-:S03]  /*15dd0*/  IMAD.WIDE R16, R0, 0x2, R48 ;  /* 0x0000000200107825 */ /* 0x001fc600078e0230 */
[----:B------:R-:W2:Y:S01]  /*15de0*/  LDL.64 R48, [R1+0xa10] ;  /* 0x000a100001307983 */ /* 0x000ea20000100a00 */
[----:B------:R-:W-:-:S03]  /*15df0*/  IMAD.WIDE R22, R0, 0x2, R28 ;  /* 0x0000000200167825 */ /* 0x000fc600078e021c */
[----:B------:R-:W2:Y:S01]  /*15e00*/  LDL.64 R28, [R1+0xa58] ;  /* 0x000a5800011c7983 */ /* 0x000ea20000100a00 */
[----:B------:R-:W-:-:S03]  /*15e10*/  IMAD.WIDE R14, R0, 0x2, R46 ;  /* 0x00000002000e7825 */ /* 0x000fc600078e022e */
[----:B------:R-:W2:Y:S01]  /*15e20*/  LDL.64 R46, [R1+0xa40] ;  /* 0x000a4000012e7983 */ /* 0x000ea20000100a00 */
[----:B------:R-:W-:-:S03]  /*15e30*/  IMAD.WIDE R20, R0, 0x2, R50 ;  /* 0x0000000200147825 */ /* 0x000fc600078e0232 */
[----:B------:R0:W2:Y:S04]  /*15e40*/  LDG.E.U16 R113, desc[UR60][R22.64] ;  /* 0x0000003c16717981 */ /* 0x0000a8000c1e1500 */
[----:B------:R-:W2:Y:S04]  /*15e50*/  LDL.64 R50, [R1+0xa20] ;  /* 0x000a200001327983 */ /* 0x000ea80000100a00 */
[----:B------:R3:W2:Y:S01]  /*15e60*/  LDG.E.U16 R163, desc[UR60][R14.64] ;  /* 0x0000003c0ea37981 */ /* 0x0006a2000c1e1500 */
[----:B0-----:R-:W-:-:S03]  /*15e70*/  IMAD.WIDE R22, R0, 0x2, R52 ;  /* 0x0000000200167825 */ /* 0x001fc600078e0234 */
[----:B------:R-:W2:Y:S04]  /*15e80*/  LDL.64 R52, [R1+0xa30] ;  /* 0x000a300001347983 */ /* 0x000ea80000100a00 */
[----:B------:R-:W2:Y:S01]  /*15e90*/  LDG.E.U16 R147, desc[UR60][R16.64] ;  /* 0x0000003c10937981 */ /* 0x000ea2000c1e1500 */
[----:B---3--:R-:W-:-:S03]  /*15ea0*/  IMAD.WIDE R14, R0, 0x2, R32 ;  /* 0x00000002000e7825 */ /* 0x008fc600078e0220 */
[----:B------:R-:W3:Y:S01]  /*15eb0*/  LDL.64 R32, [R1+0xa18] ;  /* 0x000a180001207983 */ /* 0x000ee20000100a00 */
[----:B------:R-:W-:-:S03]  /*15ec0*/  IMAD.WIDE R10, R0, 0x2, R24 ;  /* 0x00000002000a7825 */ /* 0x000fc600078e0218 */
[----:B------:R0:W3:Y:S04]  /*15ed0*/  LDG.E.U16 R24, desc[UR60][R22.64] ;  /* 0x0000003c16187981 */ /* 0x0000e8000c1e1500 */
[----:B------:R-:W3:Y:S04]  /*15ee0*/  LDG.E.U16 R110, desc[UR60][R14.64] ;  /* 0x0000003c0e6e7981 */ /* 0x000ee8000c1e1500 */
[----:B------:R-:W3:Y:S01]  /*15ef0*/  LDG.E.U16 R117, desc[UR60][R20.64] ;  /* 0x0000003c14757981 */ /* 0x000ee2000c1e1500 */
[----:B0-----:R-:W-:-:S03]  /*15f00*/  IMAD.WIDE R22, R0, 0x2, R56 ;  /* 0x0000000200167825 */ /* 0x001fc600078e0238 */
[----:B------:R-:W3:Y:S04]  /*15f10*/  LDL.64 R56, [R1+0xa08] ;  /* 0x000a080001387983 */ /* 0x000ee80000100a00 */
[----:B------:R0:W3:Y:S01]  /*15f20*/  LDG.E.U16 R34, desc[UR60][R22.64] ;  /* 0x0000003c16227981 */ /* 0x0000e2000c1e1500 */
[----:B------:R-:W-:-:S03]  /*15f30*/  IMAD.WIDE R16, R0, 0x2, R30 ;  /* 0x0000000200107825 */ /* 0x000fc600078e021e */
[----:B------:R-:W3:Y:S04]  /*15f40*/  LDL.64 R30, [R1+0x9f8] ;  /* 0x0009f800011e7983 */ /* 0x000ee80000100a00 */
[----:B------:R-:W3:Y:S01]  /*15f50*/  LDG.E.U16 R72, desc[UR60][R10.64] ;  /* 0x0000003c0a487981 */ /* 0x000ee2000c1e1500 */
[----:B0-----:R-:W-:-:S03]  /*15f60*/  IMAD.WIDE R22, R0, 0x2, R54 ;  /* 0x0000000200167825 */ /* 0x001fc600078e0236 */
[----:B------:R-:W3:Y:S04]  /*15f70*/  LDL.64 R54, [R1+0x9e0] ;  /* 0x0009e00001367983 */ /* 0x000ee80000100a00 */
[----:B------:R2:W3:Y:S04]  /*15f80*/  LDG.E.U16 R215, desc[UR60][R22.64] ;  /* 0x0000003c16d77981 */ /* 0x0004e8000c1e1500 */
[----:B------:R-:W3:Y:S01]  /*15f90*/  LDG.E.U16 R173, desc[UR60][R16.64] ;  /* 0x0000003c10ad7981 */ /* 0x000ee2000c1e1500 */
[----:B----4-:R-:W-:-:S03]  /*15fa0*/  IMAD.WIDE R14, R0, 0x2, R26 ;  /* 0x00000002000e7825 */ /* 0x010fc600078e021a */
[----:B------:R-:W4:Y:S04]  /*15fb0*/  LDL.64 R26, [R1+0x9f0] ;  /* 0x0009f000011a7983 */ /* 0x000f280000100a00 */
[----:B------:R0:W4:Y:S01]  /*15fc0*/  LDG.E.U16 R25, desc[UR60][R14.64] ;  /* 0x0000003c0e197981 */ /* 0x000122000c1e1500 */
[----:B--2---:R-:W-:-:S03]  /*15fd0*/  IMAD.WIDE R22, R0, 0x2, R48 ;  /* 0x0000000200167825 */ /* 0x004fc600078e0230 */
[----:B------:R-:W2:Y:S01]  /*15fe0*/  LDL.64 R48, [R1+0x9b8] ;  /* 0x0009b80001307983 */ /* 0x000ea20000100a00 */
[----:B------:R-:W-:-:S03]  /*15ff0*/  IMAD.WIDE R20, R0, 0x2, R28 ;  /* 0x0000000200147825 */ /* 0x000fc600078e021c */
[----:B------:R-:W2:Y:S01]  /*16000*/  LDL.64 R28, [R1+0xa00] ;  /* 0x000a0000011c7983 */ /* 0x000ea20000100a00 */
[----:B------:R-:W-:-:S03]  /*16010*/  IMAD.WIDE R10, R0, 0x2, R46 ;  /* 0x00000002000a7825 */ /* 0x000fc600078e022e */
[----:B------:R1:W2:Y:S04]  /*16020*/  LDG.E.U16 R46, desc[UR60][R20.64] ;  /* 0x0000003c142e7981 */ /* 0x0002a8000c1e1500 */
[----:B------:R3:W2:Y:S01]  /*16030*/  LDG.E.U16 R119, desc[UR60][R10.64] ;  /* 0x0000003c0a777981 */ /* 0x0006a2000c1e1500 */
[----:B0-----:R-:W-:-:S03]  /*16040*/  IMAD.WIDE R14, R0, 0x2, R50 ;  /* 0x00000002000e7825 */ /* 0x001fc600078e0232 */
[----:B------:R-:W2:Y:S01]  /*16050*/  LDL.64 R50, [R1+0x9c8] ;  /* 0x0009c80001327983 */ /* 0x000ea20000100a00 */
[----:B------:R-:W-:-:S03]  /*16060*/  IMAD.WIDE R16, R0, 0x2, R58 ;  /* 0x0000000200107825 */ /* 0x000fc600078e023a */
[----:B------:R-:W2:Y:S01]  /*16070*/  LDL.64 R58, [R1+0x998] ;  /* 0x00099800013a7983 */ /* 0x000ea20000100a00 */
[----:B-1----:R-:W-:-:S03]  /*16080*/  IMAD.WIDE R20, R0, 0x2, R52 ;  /* 0x0000000200147825 */ /* 0x002fc600078e0234 */
[----:B------:R-:W2:Y:S04]  /*16090*/  LDL.64 R52, [R1+0x9d8] ;  /* 0x0009d80001347983 */ /* 0x000ea80000100a00 */
[----:B------:R0:W2:Y:S01]  /*160a0*/  LDG.E.U16 R107, desc[UR60][R20.64] ;  /* 0x0000003c146b7981 */ /* 0x0000a2000c1e1500 */
[----:B---3--:R-:W-:-:S03]  /*160b0*/  IMAD.WIDE R10, R0, 0x2, R32 ;  /* 0x00000002000a7825 */ /* 0x008fc600078e0220 */
[----:B------:R1:W3:Y:S04]  /*160c0*/  LDG.E.U16 R33, desc[UR60][R14.64] ;  /* 0x0000003c0e217981 */ /* 0x0002e8000c1e1500 */
[----:B------:R4:W3:Y:S04]  /*160d0*/  LDG.E.U16 R82, desc[UR60][R10.64] ;  /* 0x0000003c0a527981 */ /* 0x0008e8000c1e1500 */
[----:B------:R-:W3:Y:S04]  /*160e0*/  LDG.E.U16 R71, desc[UR60][R16.64] ;  /* 0x0000003c10477981 */ /* 0x000ee8000c1e1500 */
[----:B------:R-:W3:Y:S01]  /*160f0*/  LDG.E.U16 R174, desc[UR60][R22.64] ;  /* 0x0000003c16ae7981 */ /* 0x000ee2000c1e1500 */
[----:B0-----:R-:W-:-:S03]  /*16100*/  IMAD.WIDE R20, R0, 0x2, R56 ;  /* 0x0000000200147825 */ /* 0x001fc600078e0238 */
[----:B------:R-:W3:Y:S01]  /*16110*/  LDL.64 R56, [R1+0x990] ;  /* 0x0009900001387983 */ /* 0x000ee20000100a00 */
[----:B-1----:R-:W-:-:S03]  /*16120*/  IMAD.WIDE R14, R0, 0x2, R30 ;  /* 0x00000002000e7825 */ /* 0x002fc600078e021e */
[----:B------:R-:W3:Y:S01]  /*16130*/  LDL.64 R30, [R1+0x9a0] ;  /* 0x0009a000011e7983 */ /* 0x000ee20000100a00 */
[----:B----4-:R-:W-:-:S03]  /*16140*/  IMAD.WIDE R10, R0, 0x2, R26 ;  /* 0x00000002000a7825 */ /* 0x010fc600078e021a */
[----:B------:R-:W4:Y:S04]  /*16150*/  LDG.E.U16 R213, desc[UR60][R14.64] ;  /* 0x0000003c0ed57981 */ /* 0x000f28000c1e1500 */
[----:B------:R0:W4:Y:S04]  /*16160*/  LDG.E.U16 R26, desc[UR60][R20.64] ;  /* 0x0000003c141a7981 */ /* 0x000128000c1e1500 */
[----:B------:R-:W4:Y:S01]  /*16170*/  LDG.E.U16 R104, desc[UR60][R10.64] ;  /* 0x0000003c0a687981 */ /* 0x000f22000c1e1500 */
[----:B0-----:R-:W-:-:S03]  /*16180*/  IMAD.WIDE R20, R0, 0x2, R54 ;  /* 0x0000000200147825 */ /* 0x001fc600078e0236 */
[----:B------:R-:W4:Y:S04]  /*16190*/  LDL.64 R54, [R1+0x988] ;  /* 0x0009880001367983 */ /* 0x000f280000100a00 */
[----:B------:R2:W4:Y:S02]  /*161a0*/  LDG.E.U16 R32, desc[UR60][R20.64] ;  /* 0x0000003c14207981 */ /* 0x000524000c1e1500 */
[C---:B--2---:R-:W-:Y:S02]  /*161b0*/  IMAD.WIDE R20, R0.reuse, 0x2, R48 ;  /* 0x0000000200147825 */ /* 0x044fe400078e0230 */
[----:B------:R-:W2:Y:S02]  /*161c0*/  LDL.64 R48, [R1+0x960] ;  /* 0x0009600001307983 */ /* 0x000ea40000100a00 */
[----:B------:R-:W-:-:S02]  /*161d0*/  IMAD.WIDE R16, R0, 0x2, R28 ;  /* 0x0000000200107825 */ /* 0x000fc400078e021c */
[----:B------:R-:W2:Y:S04]  /*161e0*/  LDL.64 R28, [R1+0x9a8] ;  /* 0x0009a800011c7983 */ /* 0x000ea80000100a00 */
[----:B------:R0:W2:Y:S01]  /*161f0*/  LDG.E.U16 R120, desc[UR60][R16.64] ;  /* 0x0000003c10787981 */ /* 0x0000a2000c1e1500 */
[----:B------:R-:W-:-:S03]  /*16200*/  IMAD.WIDE R10, R0, 0x2, R50 ;  /* 0x00000002000a7825 */ /* 0x000fc600078e0232 */
[----:B------:R-:W2:Y:S04]  /*16210*/  LDG.E.U16 R212, desc[UR60][R20.64] ;  /* 0x0000003c14d47981 */ /* 0x000ea8000c1e1500 */
[----:B------:R-:W2:Y:S01]  /*16220*/  LDL.64 R50, [R1+0x968] ;  /* 0x0009680001327983 */ /* 0x000ea20000100a00 */
[----:B0-----:R-:W-:-:S03]  /*16230*/  IMAD.WIDE R16, R0, 0x2, R52 ;  /* 0x0000000200107825 */ /* 0x001fc600078e0234 */
[----:B------:R-:W2:Y:S04]  /*16240*/  LDG.E.U16 R27, desc[UR60][R10.64] ;  /* 0x0000003c0a1b7981 */ /* 0x000ea8000c1e1500 */
[----:B------:R-:W2:Y:S01]  /*16250*/  LDL.64 R52, [R1+0x980] ;  /* 0x0009800001347983 */ /* 0x000ea20000100a00 */
[----:B------:R-:W-:-:S03]  /*16260*/  IMAD.WIDE R22, R0, 0x2, R66 ;  /* 0x0000000200167825 */ /* 0x000fc600078e0242 */
[----:B------:R0:W2:Y:S01]  /*16270*/  LDG.E.U16 R141, desc[UR60][R16.64] ;  /* 0x0000003c108d7981 */ /* 0x0000a2000c1e1500 */
[----:B------:R-:W-:-:S03]  /*16280*/  IMAD.WIDE R14, R0, 0x2, R62 ;  /* 0x00000002000e7825 */ /* 0x000fc600078e023e */
[----:B------:R-:W2:Y:S04]  /*16290*/  LDL.64 R62, [R1+0x970] ;  /* 0x00097000013e7983 */ /* 0x000ea80000100a00 */
[----:B------:R1:W2:Y:S01]  /*162a0*/  LDG.E.U16 R70, desc[UR60][R22.64] ;  /* 0x0000003c16467981 */ /* 0x0002a2000c1e1500 */
[----:B0-----:R-:W-:-:S03]  /*162b0*/  IMAD.WIDE R16, R0, 0x2, R60 ;  /* 0x0000000200107825 */ /* 0x001fc600078e023c */
[----:B------:R-:W2:Y:S04]  /*162c0*/  LDL.64 R60, [R1+0x958] ;  /* 0x00095800013c7983 */ /* 0x000ea80000100a00 */
[----:B------:R4:W2:Y:S01]  /*162d0*/  LDG.E.U16 R101, desc[UR60][R16.64] ;  /* 0x0000003c10657981 */ /* 0x0008a2000c1e1500 */
[----:B-1----:R-:W-:-:S03]  /*162e0*/  IMAD.WIDE R22, R0, 0x2, R64 ;  /* 0x0000000200167825 */ /* 0x002fc600078e0240 */
[----:B------:R-:W2:Y:S01]  /*162f0*/  LDL.64 R64, [R1+0x948] ;  /* 0x0009480001407983 */ /* 0x000ea20000100a00 */
[----:B---3--:R-:W-:-:S03]  /*16300*/  IMAD.WIDE R10, R0, 0x2, R30 ;  /* 0x00000002000a7825 */ /* 0x008fc600078e021e */
[----:B------:R-:W3:Y:S04]  /*16310*/  LDL.64 R66, [R1+0x978] ;  /* 0x0009780001427983 */ /* 0x000ee80000100a00 */
[----:B------:R-:W3:Y:S01]  /*16320*/  LDG.E.U16 R175, desc[UR60][R14.64] ;  /* 0x0000003c0eaf7981 */ /* 0x000ee2000c1e1500 */
[----:B------:R-:W-:-:S03]  /*16330*/  IMAD.WIDE R20, R0, 0x2, R56 ;  /* 0x0000000200147825 */ /* 0x000fc600078e0238 */
[----:B------:R-:W3:Y:S04]  /*16340*/  LDL.64 R56, [R1+0x938] ;  /* 0x0009380001387983 */ /* 0x000ee80000100a00 */
[----:B------:R-:W3:Y:S04]  /*16350*/  LDG.E.U16 R122, desc[UR60][R22.64] ;  /* 0x0000003c167a7981 */ /* 0x000ee8000c1e1500 */
[----:B------:R-:W3:Y:S04]  /*16360*/  LDG.E.U16 R176, desc[UR60][R20.64] ;  /* 0x0000003c14b07981 */ /* 0x000ee8000c1e1500 */
[----:B------:R-:W3:Y:S01]  /*16370*/  LDG.E.U16 R30, desc[UR60][R10.64] ;  /* 0x0000003c0a1e7981 */ /* 0x000ee2000c1e1500 */
[----:B----4-:R-:W-:-:S03]  /*16380*/  IMAD.WIDE R16, R0, 0x2, R54 ;  /* 0x0000000200107825 */ /* 0x010fc600078e0236 */
[----:B------:R-:W4:Y:S04]  /*16390*/  LDL.64 R54, [R1+0x930] ;  /* 0x0009300001367983 */ /* 0x000f280000100a00 */
[----:B------:R2:W4:Y:S02]  /*163a0*/  LDG.E.U16 R31, desc[UR60][R16.64] ;  /* 0x0000003c101f7981 */ /* 0x000524000c1e1500 */
[C---:B--2---:R-:W-:Y:S02]  /*163b0*/  IMAD.WIDE R16, R0.reuse, 0x2, R48 ;  /* 0x0000000200107825 */ /* 0x044fe400078e0230 */
[----:B------:R-:W2:Y:S02]  /*163c0*/  LDL.64 R48, [R1+0x908] ;  /* 0x0009080001307983 */ /* 0x000ea40000100a00 */
[----:B------:R-:W-:-:S02]  /*163d0*/  IMAD.WIDE R14, R0, 0x2, R28 ;  /* 0x00000002000e7825 */ /* 0x000fc400078e021c */
[----:B------:R-:W2:Y:S02]  /*163e0*/  LDL.64 R28, [R1+0x950] ;  /* 0x00095000011c7983 */ /* 0x000ea40000100a00 */
[C---:B------:R-:W-:Y:S02]  /*163f0*/  IMAD.WIDE R22, R0.reuse, 0x2, R58 ;  /* 0x0000000200167825 */ /* 0x040fe400078e023a */
[----:B------:R0:W2:Y:S04]  /*16400*/  LDG.E.U16 R69, desc[UR60][R14.64] ;  /* 0x0000003c0e457981 */ /* 0x0000a8000c1e1500 */
[----:B------:R-:W2:Y:S01]  /*16410*/  LDL.64 R58, [R1+0x940] ;  /* 0x00094000013a7983 */ /* 0x000ea20000100a00 */
[----:B------:R-:W-:-:S03]  /*16420*/  IMAD.WIDE R20, R0, 0x2, R50 ;  /* 0x0000000200147825 */ /* 0x000fc600078e0232 */
[----:B------:R-:W2:Y:S04]  /*16430*/  LDL.64 R50, [R1+0x910] ;  /* 0x0009100001327983 */ /* 0x000ea80000100a00 */
[----:B------:R1:W2:Y:S01]  /*16440*/  LDG.E.U16 R103, desc[UR60][R22.64] ;  /* 0x0000003c16677981 */ /* 0x0002a2000c1e1500 */
[----:B0-----:R-:W-:-:S03]  /*16450*/  IMAD.WIDE R14, R0, 0x2, R52 ;  /* 0x00000002000e7825 */ /* 0x001fc600078e0234 */
[----:B------:R-:W2:Y:S04]  /*16460*/  LDL.64 R52, [R1+0x928] ;  /* 0x0009280001347983 */ /* 0x000ea80000100a00 */
[----:B------:R0:W2:Y:S01]  /*16470*/  LDG.E.U16 R123, desc[UR60][R14.64] ;  /* 0x0000003c0e7b7981 */ /* 0x0000a2000c1e1500 */
[----:B-1----:R-:W-:-:S03]  /*16480*/  IMAD.WIDE R22, R0, 0x2, R62 ;  /* 0x0000000200167825 */ /* 0x002fc600078e023e */
        /* <DEDUP_REMOVED lines=8> */
[----:B------:R-:W3:Y:S04]  /*16510*/  LDG.E.U16 R68, desc[UR60][R20.64] ;  /* 0x0000003c14447981 */ /* 0x000ee8000c1e1500 */
[----:B------:R-:W3:Y:S04]  /*16520*/  LDG.E.U16 R207, desc[UR60][R10.64] ;  /* 0x0000003c0acf7981 */ /* 0x000ee8000c1e1500 */
[----:B------:R-:W3:Y:S01]  /*16530*/  LDG.E.U16 R37, desc[UR60][R22.64] ;  /* 0x0000003c16257981 */ /* 0x000ee2000c1e1500 */
[----:B----4-:R-:W-:-:S03]  /*16540*/  IMAD.WIDE R14, R0, 0x2, R54 ;  /* 0x00000002000e7825 */ /* 0x010fc600078e0236 */
[----:B------:R-:W4:Y:S04]  /*16550*/  LDL.64 R54, [R1+0x8c8] ;  /* 0x0008c80001367983 */ /* 0x000f280000100a00 */
[----:B------:R2:W3:Y:S02]  /*16560*/  LDG.E.U16 R96, desc[UR60][R14.64] ;  /* 0x0000003c0e607981 */ /* 0x0004e4000c1e1500 */
[C---:B--2---:R-:W-:Y:S02]  /*16570*/  IMAD.WIDE R14, R0.reuse, 0x2, R48 ;  /* 0x00000002000e7825 */ /* 0x044fe400078e0230 */
[----:B------:R-:W2:Y:S02]  /*16580*/  LDL.64 R48, [R1+0x8b0] ;  /* 0x0008b00001307983 */ /* 0x000ea40000100a00 */
[----:B------:R-:W-:-:S02]  /*16590*/  IMAD.WIDE R10, R0, 0x2, R28 ;  /* 0x00000002000a7825 */ /* 0x000fc400078e021c */
[----:B------:R0:W3:Y:S04]  /*165a0*/  LDG.E.U16 R29, desc[UR60][R16.64] ;  /* 0x0000003c101d7981 */ /* 0x0000e8000c1e1500 */
[----:B------:R1:W3:Y:S01]  /*165b0*/  LDG.E.U16 R177, desc[UR60][R10.64] ;  /* 0x0000003c0ab17981 */ /* 0x0002e2000c1e1500 */
[----:B------:R-:W-:-:S03]  /*165c0*/  IMAD.WIDE R20, R0, 0x2, R58 ;  /* 0x0000000200147825 */ /* 0x000fc600078e023a */
[----:B------:R-:W3:Y:S01]  /*165d0*/  LDL.64 R58, [R1+0x8d0] ;  /* 0x0008d000013a7983 */ /* 0x000ee20000100a00 */
[----:B0-----:R-:W-:-:S03]  /*165e0*/  IMAD.WIDE R16, R0, 0x2, R56 ;  /* 0x0000000200107825 */ /* 0x001fc600078e0238 */
[----:B------:R-:W4:Y:S04]  /*165f0*/  LDL.64 R56, [R1+0x8e0] ;  /* 0x0008e00001387983 */ /* 0x000f280000100a00 */
[----:B------:R0:W3:Y:S01]  /*16600*/  LDG.E.U16 R210, desc[UR60][R16.64] ;  /* 0x0000003c10d27981 */ /* 0x0000e2000c1e1500 */
[----:B-1----:R-:W-:-:S03]  /*16610*/  IMAD.WIDE R10, R0, 0x2, R52 ;  /* 0x00000002000a7825 */ /* 0x002fc600078e0234 */
[----:B------:R-:W3:Y:S04]  /*16620*/  LDG.E.U16 R124, desc[UR60][R20.64] ;  /* 0x0000003c147c7981 */ /* 0x000ee8000c1e1500 */
[----:B------:R1:W3:Y:S01]  /*16630*/  LDG.E.U16 R67, desc[UR60][R10.64] ;  /* 0x0000003c0a437981 */ /* 0x0002e2000c1e1500 */
[----:B0-----:R-:W-:-:S03]  /*16640*/  IMAD.WIDE R16, R0, 0x2, R50 ;  /* 0x0000000200107825 */ /* 0x001fc600078e0232 */
[----:B------:R-:W3:Y:S04]  /*16650*/  LDL.64 R50, [R1+0x8b8] ;  /* 0x0008b80001327983 */ /* 0x000ee80000100a00 */
[----:B------:R0:W3:Y:S01]  /*16660*/  LDG.E.U16 R178, desc[UR60][R16.64] ;  /* 0x0000003c10b27981 */ /* 0x0000e2000c1e1500 */
[----:B-1----:R-:W-:-:S03]  /*16670*/  IMAD.WIDE R10, R0, 0x2, R86 ;  /* 0x00000002000a7825 */ /* 0x002fc600078e0256 */
[----:B------:R-:W3:Y:S01]  /*16680*/  LDL.64 R52, [R1+0x8c0] ;  /* 0x0008c00001347983 */ /* 0x000ee20000100a00 */
[----:B------:R-:W-:-:S03]  /*16690*/  IMAD.WIDE R20, R0, 0x2, R88 ;  /* 0x0000000200147825 */ /* 0x000fc600078e0258 */
[----:B------:R1:W3:Y:S01]  /*166a0*/  LDG.E.U16 R125, desc[UR60][R10.64] ;  /* 0x0000003c0a7d7981 */ /* 0x0002e2000c1e1500 */
[----:B0-----:R-:W-:-:S03]  /*166b0*/  IMAD.WIDE R16, R0, 0x2, R60 ;  /* 0x0000000200107825 */ /* 0x001fc600078e023c */
[----:B------:R-:W3:Y:S04]  /*166c0*/  LDL.64 R60, [R1+0x890] ;  /* 0x00089000013c7983 */ /* 0x000ee80000100a00 */
[----:B------:R-:W3:Y:S01]  /*166d0*/  LDL.64 R88, [R1+0x8a0] ;  /* 0x0008a00001587983 */ /* 0x000ee20000100a00 */
[----:B-1----:R-:W-:-:S03]  /*166e0*/  IMAD.WIDE R10, R0, 0x2, R64 ;  /* 0x00000002000a7825 */ /* 0x002fc600078e0240 */
[----:B------:R-:W3:Y:S01]  /*166f0*/  LDL.64 R86, [R1+0x868] ;  /* 0x0008680001567983 */ /* 0x000ee20000100a00 */
[----:B------:R-:W0:Y:S03]  /*16700*/  LDC R65, c[0x0][0x268] ;  /* 0x00009a00ff417b82 */ /* 0x000e260000000800 */
[----:B------:R1:W3:Y:S04]  /*16710*/  LDG.E.U16 R152, desc[UR60][R20.64] ;  /* 0x0000003c14987981 */ /* 0x0002e8000c1e1500 */
[----:B------:R2:W3:Y:S01]  /*16720*/  LDG.E.U16 R153, desc[UR60][R10.64] ;  /* 0x0000003c0a997981 */ /* 0x0004e2000c1e1500 */
[----:B------:R-:W-:-:S03]  /*16730*/  IMAD.WIDE R22, R0, 0x2, R90 ;  /* 0x0000000200167825 */ /* 0x000fc600078e025a */
[----:B------:R-:W3:Y:S01]  /*16740*/  LDG.E.U16 R47, desc[UR60][R14.64] ;  /* 0x0000003c0e2f7981 */ /* 0x000ee2000c1e1500 */
[----:B-1----:R-:W-:-:S03]  /*16750*/  IMAD.WIDE R20, R0, 0x2, R62 ;  /* 0x0000000200147825 */ /* 0x002fc600078e023e */
[----:B------:R-:W3:Y:S04]  /*16760*/  LDL.64 R62, [R1+0x898] ;  /* 0x00089800013e7983 */ /* 0x000ee80000100a00 */
[----:B------:R-:W3:Y:S04]  /*16770*/  LDL.64 R90, [R1+0x8a8] ;  /* 0x0008a800015a7983 */ /* 0x000ee80000100a00 */
[----:B------:R1:W3:Y:S04]  /*16780*/  LDG.E.U16 R28, desc[UR60][R22.64] ;  /* 0x0000003c161c7981 */ /* 0x0002e8000c1e1500 */
[----:B------:R0:W3:Y:S04]  /*16790*/  LDG.E.U16 R95, desc[UR60][R20.64] ;  /* 0x0000003c145f7981 */ /* 0x0000e8000c1e1500 */
[----:B------:R-:W3:Y:S01]  /*167a0*/  LDG.E.U16 R64, desc[UR60][R16.64] ;  /* 0x0000003c10407981 */ /* 0x000ee2000c1e1500 */
[----:B--2---:R-:W-:-:S03]  /*167b0*/  IMAD.WIDE R10, R0, 0x2, R48 ;  /* 0x00000002000a7825 */ /* 0x004fc600078e0230 */
[----:B------:R-:W2:Y:S01]  /*167c0*/  LDL.64 R48, [R1+0x840] ;  /* 0x0008400001307983 */ /* 0x000ea20000100a00 */
[----:B-1----:R-:W-:-:S03]  /*167d0*/  IMAD.WIDE R22, R0, 0x2, R84 ;  /* 0x0000000200167825 */ /* 0x002fc600078e0254 */
[----:B------:R-:W2:Y:S01]  /*167e0*/  LDL.64 R84, [R1+0x860] ;  /* 0x0008600001547983 */ /* 0x000ea20000100a00 */
[----:B----4-:R-:W-:-:S03]  /*167f0*/  IMAD.WIDE R14, R0, 0x2, R56 ;  /* 0x00000002000e7825 */ /* 0x010fc600078e0238 */
[----:B------:R3:W4:Y:S04]  /*16800*/  LDG.E.U16 R209, desc[UR60][R22.64] ;  /* 0x0000003c16d17981 */ /* 0x000728000c1e1500 */
[----:B------:R-:W4:Y:S04]  /*16810*/  LDL.64 R56, [R1+0x888] ;  /* 0x0008880001387983 */ /* 0x000f280000100a00 */
[----:B------:R1:W4:Y:S01]  /*16820*/  LDG.E.U16 R191, desc[UR60][R14.64] ;  /* 0x0000003c0ebf7981 */ /* 0x000322000c1e1500 */
[----:B0-----:R-:W-:-:S03]  /*16830*/  IMAD.WIDE R20, R0, 0x2, R54 ;  /* 0x0000000200147825 */ /* 0x001fc600078e0236 */
[----:B------:R-:W4:Y:S01]  /*16840*/  LDL.64 R54, [R1+0x850] ;  /* 0x0008500001367983 */ /* 0x000f220000100a00 */
[----:B---3--:R-:W-:-:S03]  /*16850*/  IMAD.WIDE R22, R0, 0x2, R58 ;  /* 0x0000000200167825 */ /* 0x008fc600078e023a */
[----:B------:R-:W3:Y:S01]  /*16860*/  LDL.64 R58, [R1+0x858] ;  /* 0x00085800013a7983 */ /* 0x000ee20000100a00 */
[----:B-1----:R-:W-:-:S03]  /*16870*/  IMAD.WIDE R14, R0, 0x2, R50 ;  /* 0x00000002000e7825 */ /* 0x002fc600078e0232 */
[----:B------:R-:W3:Y:S04]  /*16880*/  LDL.64 R50, [R1+0x848] ;  /* 0x0008480001327983 */ /* 0x000ee80000100a00 */
[----:B------:R0:W3:Y:S01]  /*16890*/  LDG.E.U16 R208, desc[UR60][R14.64] ;  /* 0x0000003c0ed07981 */ /* 0x0000e2000c1e1500 */
[----:B------:R-:W-:-:S03]  /*168a0*/  IMAD.WIDE R16, R0, 0x2, R52 ;  /* 0x0000000200107825 */ /* 0x000fc600078e0234 */
[----:B------:R1:W3:Y:S04]  /*168b0*/  LDG.E.U16 R52, desc[UR60][R20.64] ;  /* 0x0000003c14347981 */ /* 0x0002e8000c1e1500 */
[----:B------:R-:W3:Y:S01]  /*168c0*/  LDG.E.U16 R127, desc[UR60][R16.64] ;  /* 0x0000003c107f7981 */ /* 0x000ee2000c1e1500 */
[----:B0-----:R-:W-:-:S03]  /*168d0*/  IMAD.WIDE R14, R0, 0x2, R60 ;  /* 0x00000002000e7825 */ /* 0x001fc600078e023c */
[----:B------:R-:W3:Y:S01]  /*168e0*/  LDL.64 R60, [R1+0x838] ;  /* 0x00083800013c7983 */ /* 0x000ee20000100a00 */
[----:B-1----:R-:W-:-:S03]  /*168f0*/  IMAD.WIDE R20, R0, 0x2, R88 ;  /* 0x0000000200147825 */ /* 0x002fc600078e0258 */
[----:B------:R0:W3:Y:S04]  /*16900*/  LDG.E.U16 R180, desc[UR60][R14.64] ;  /* 0x0000003c0eb47981 */ /* 0x0000e8000c1e1500 */
[----:B------:R-:W3:Y:S04]  /*16910*/  LDL.64 R88, [R1+0x818] ;  /* 0x0008180001587983 */ /* 0x000ee80000100a00 */
[----:B------:R1:W3:Y:S01]  /*16920*/  LDG.E.U16 R179, desc[UR60][R22.64] ;  /* 0x0000003c16b37981 */ /* 0x0002e2000c1e1500 */
[----:B0-----:R-:W-:-:S03]  /*16930*/  IMAD.WIDE R14, R0, 0x2, R86 ;  /* 0x00000002000e7825 */ /* 0x001fc600078e0256 */
[----:B------:R-:W3:Y:S01]  /*16940*/  LDL.64 R86, [R1+0x810] ;  /* 0x0008100001567983 */ /* 0x000ee20000100a00 */
[----:B------:R-:W-:-:S03]  /*16950*/  IMAD.WIDE R16, R0, 0x2, R62 ;  /* 0x0000000200107825 */ /* 0x000fc600078e023e */
[----:B------:R-:W3:Y:S04]  /*16960*/  LDG.E.U16 R94, desc[UR60][R10.64] ;  /* 0x0000003c0a5e7981 */ /* 0x000ee8000c1e1500 */
[----:B------:R2:W3:Y:S01]  /*16970*/  LDG.E.U16 R62, desc[UR60][R14.64] ;  /* 0x0000003c0e3e7981 */ /* 0x0004e2000c1e1500 */
[----:B-1----:R-:W-:-:S03]  /*16980*/  IMAD.WIDE R22, R0, 0x2, R90 ;  /* 0x0000000200167825 */ /* 0x002fc600078e025a */
[----:B------:R-:W3:Y:S04]  /*16990*/  LDG.E.U16 R192, desc[UR60][R20.64] ;  /* 0x0000003c14c07981 */ /* 0x000ee8000c1e1500 */
[----:B------:R0:W3:Y:S04]  /*169a0*/  LDG.E.U16 R63, desc[UR60][R22.64] ;  /* 0x0000003c163f7981 */ /* 0x0000e8000c1e1500 */
[----:B------:R-:W3:Y:S04]  /*169b0*/  LDL.64 R90, [R1+0x820] ;  /* 0x00082000015a7983 */ /* 0x000ee80000100a00 */
[----:B------:R-:W3:Y:S01]  /*169c0*/  LDG.E.U16 R154, desc[UR60][R16.64] ;  /* 0x0000003c109a7981 */ /* 0x000ee2000c1e1500 */
[----:B--2---:R-:W-:-:S03]  /*169d0*/  IMAD.WIDE R14, R0, 0x2, R48 ;  /* 0x00000002000e7825 */ /* 0x004fc600078e0230 */
[----:B------:R-:W2:Y:S01]  /*169e0*/  LDL.64 R48, [R1+0x7e8] ;  /* 0x0007e80001307983 */ /* 0x000ea20000100a00 */
[----:B0-----:R-:W-:-:S04]  /*169f0*/  IMAD.WIDE R22, R0, 0x2, R150 ;  /* 0x0000000200167825 */ /* 0x001fc800078e0296 */
[C---:B------:R-:W-:Y:S01]  /*16a00*/  IMAD.WIDE R20, R0.reuse, 0x2, R130 ;  /* 0x0000000200147825 */ /* 0x040fe200078e0282 */
[----:B------:R-:W2:Y:S04]  /*16a10*/  LDG.E.U16 R128, desc[UR60][R22.64] ;  /* 0x0000003c16807981 */ /* 0x000ea8000c1e1500 */
[----:B------:R0:W2:Y:S01]  /*16a20*/  LDG.E.U16 R201, desc[UR60][R20.64] ;  /* 0x0000003c14c97981 */ /* 0x0000a2000c1e1500 */
[----:B----4-:R-:W-:-:S03]  /*16a30*/  IMAD.WIDE R10, R0, 0x2, R56 ;  /* 0x00000002000a7825 */ /* 0x010fc600078e0238 */
[----:B------:R-:W4:Y:S04]  /*16a40*/  LDG.E.U16 R130, desc[UR60][R14.64] ;  /* 0x0000003c0e827981 */ /* 0x000f28000c1e1500 */
        /* <DEDUP_REMOVED lines=9> */
[----:B------:R-:W3:Y:S04]  /*16ae0*/  LDG.E.U16 R181, desc[UR60][R20.64] ;  /* 0x0000003c14b57981 */ /* 0x000ee8000c1e1500 */
[----:B------:R1:W3:Y:S01]  /*16af0*/  LDG.E.U16 R93, desc[UR60][R16.64] ;  /* 0x0000003c105d7981 */ /* 0x0002e2000c1e1500 */
[----:B0-----:R-:W-:-:S03]  /*16b00*/  IMAD.WIDE R10, R0, 0x2, R60 ;  /* 0x00000002000a7825 */ /* 0x001fc600078e023c */
[----:B------:R-:W3:Y:S04]  /*16b10*/  LDG.E.U16 R155, desc[UR60][R22.64] ;  /* 0x0000003c169b7981 */ /* 0x000ee8000c1e1500 */
[----:B------:R0:W3:Y:S01]  /*16b20*/  LDG.E.U16 R151, desc[UR60][R10.64] ;  /* 0x0000003c0a977981 */ /* 0x0000e2000c1e1500 */
[----:B------:R-:W-:-:S03]  /*16b30*/  IMAD.WIDE R14, R0, 0x2, R88 ;  /* 0x00000002000e7825 */ /* 0x000fc600078e0258 */
[----:B------:R-:W3:Y:S01]  /*16b40*/  LDL.64 R88, [R1+0x798] ;  /* 0x0007980001587983 */ /* 0x000ee20000100a00 */
[----:B-1----:R-:W-:-:S03]  /*16b50*/  IMAD.WIDE R16, R0, 0x2, R50 ;  /* 0x0000000200107825 */ /* 0x002fc600078e0232 */
[----:B------:R-:W3:Y:S01]  /*16b60*/  LDL.64 R50, [R1+0x7f0] ;  /* 0x0007f00001327983 */ /* 0x000ee20000100a00 */
[----:B0-----:R-:W-:-:S03]  /*16b70*/  IMAD.WIDE R10, R0, 0x2, R86 ;  /* 0x00000002000a7825 */ /* 0x001fc600078e0256 */
[----:B------:R0:W3:Y:S04]  /*16b80*/  LDG.E.U16 R61, desc[UR60][R16.64] ;  /* 0x0000003c103d7981 */ /* 0x0000e8000c1e1500 */
[----:B------:R2:W3:Y:S01]  /*16b90*/  LDG.E.U16 R182, desc[UR60][R10.64] ;  /* 0x0000003c0ab67981 */ /* 0x0004e2000c1e1500 */
[----:B------:R-:W-:-:S03]  /*16ba0*/  IMAD.WIDE R20, R0, 0x2, R148 ;  /* 0x0000000200147825 */ /* 0x000fc600078e0294 */
[----:B------:R-:W3:Y:S04]  /*16bb0*/  LDL.64 R148, [R1+0x7a0] ;  /* 0x0007a00001947983 */ /* 0x000ee80000100a00 */
[----:B------:R-:W3:Y:S01]  /*16bc0*/  LDG.E.U16 R60, desc[UR60][R20.64] ;  /* 0x0000003c143c7981 */ /* 0x000ee2000c1e1500 */
[----:B------:R-:W-:-:S03]  /*16bd0*/  IMAD.WIDE R22, R0, 0x2, R156 ;  /* 0x0000000200167825 */ /* 0x000fc600078e029c */
[----:B------:R-:W3:Y:S01]  /*16be0*/  LDG.E.U16 R156, desc[UR60][R14.64] ;  /* 0x0000003c0e9c7981 */ /* 0x000ee2000c1e1500 */
[----:B0-----:R-:W-:-:S03]  /*16bf0*/  IMAD.WIDE R16, R0, 0x2, R90 ;  /* 0x0000000200107825 */ /* 0x001fc600078e025a */
[----:B------:R-:W3:Y:S04]  /*16c00*/  LDG.E.U16 R92, desc[UR60][R22.64] ;  /* 0x0000003c165c7981 */ /* 0x000ee8000c1e1500 */
[----:B------:R4:W3:Y:S04]  /*16c10*/  LDG.E.U16 R194, desc[UR60][R16.64] ;  /* 0x0000003c10c27981 */ /* 0x0008e8000c1e1500 */
[----:B------:R-:W3:Y:S01]  /*16c20*/  LDL.64 R86, [R1+0x790] ;  /* 0x0007900001567983 */ /* 0x000ee20000100a00 */
[----:B--2---:R-:W-:-:S03]  /*16c30*/  IMAD.WIDE R10, R0, 0x2, R48 ;  /* 0x00000002000a7825 */ /* 0x004fc600078e0230 */
[----:B------:R-:W2:Y:S01]  /*16c40*/  LDL.64 R48, [R1+0x770] ;  /* 0x0007700001307983 */ /* 0x000ea20000100a00 */
[----:B----4-:R-:W-:-:S03]  /*16c50*/  IMAD.WIDE R16, R0, 0x2, R54 ;  /* 0x0000000200107825 */ /* 0x010fc600078e0236 */
[----:B------:R-:W4:Y:S01]  /*16c60*/  LDL.64 R54, [R1+0x780] ;  /* 0x0007800001367983 */ /* 0x000f220000100a00 */
[----:B---3--:R-:W-:-:S03]  /*16c70*/  IMAD.WIDE R20, R0, 0x2, R58 ;  /* 0x0000000200147825 */ /* 0x008fc600078e023a */
[----:B------:R0:W3:Y:S04]  /*16c80*/  LDG.E.U16 R59, desc[UR60][R10.64] ;  /* 0x0000003c0a3b7981 */ /* 0x0000e8000c1e1500 */
[----:B------:R1:W3:Y:S01]  /*16c90*/  LDG.E.U16 R150, desc[UR60][R16.64] ;  /* 0x0000003c10967981 */ /* 0x0002e2000c1e1500 */
[----:B------:R-:W-:-:S03]  /*16ca0*/  IMAD.WIDE R22, R0, 0x2, R84 ;  /* 0x0000000200167825 */ /* 0x000fc600078e0254 */
[----:B------:R-:W3:Y:S01]  /*16cb0*/  LDL.64 R84, [R1+0x788] ;  /* 0x0007880001547983 */ /* 0x000ee20000100a00 */
[----:B0-----:R-:W-:-:S03]  /*16cc0*/  IMAD.WIDE R10, R0, 0x2, R196 ;  /* 0x00000002000a7825 */ /* 0x001fc600078e02c4 */
[----:B------:R-:W3:Y:S01]  /*16cd0*/  LDG.E.U16 R131, desc[UR60][R20.64] ;  /* 0x0000003c14837981 */ /* 0x000ee2000c1e1500 */
[----:B-1----:R-:W-:-:S03]  /*16ce0*/  IMAD.WIDE R16, R0, 0x2, R202 ;  /* 0x0000000200107825 */ /* 0x002fc600078e02ca */
[----:B------:R0:W3:Y:S04]  /*16cf0*/  LDG.E.U16 R133, desc[UR60][R10.64] ;  /* 0x0000003c0a857981 */ /* 0x0000e8000c1e1500 */
[----:B------:R1:W3:Y:S01]  /*16d00*/  LDG.E.U16 R183, desc[UR60][R16.64] ;  /* 0x0000003c10b77981 */ /* 0x0002e2000c1e1500 */
[----:B------:R-:W-:-:S03]  /*16d10*/  IMAD.WIDE R14, R0, 0x2, R50 ;  /* 0x00000002000e7825 */ /* 0x000fc600078e0232 */
[----:B------:R1:W3:Y:S01]  /*16d20*/  LDG.E.U16 R97, desc[UR60][R22.64] ;  /* 0x0000003c16617981 */ /* 0x0002e2000c1e1500 */
[----:B0-----:R-:W-:-:S03]  /*16d30*/  IMAD.WIDE R10, R0, 0x2, R88 ;  /* 0x00000002000a7825 */ /* 0x001fc600078e0258 */
[----:B------:R-:W3:Y:S01]  /*16d40*/  LDL.64 R50, [R1+0x778] ;  /* 0x0007780001327983 */ /* 0x000ee20000100a00 */
[----:B-1----:R-:W-:-:S03]  /*16d50*/  IMAD.WIDE R16, R0, 0x2, R158 ;  /* 0x0000000200107825 */ /* 0x002fc600078e029e */
[----:B------:R0:W3:Y:S04]  /*16d60*/  LDG.E.U16 R91, desc[UR60][R14.64] ;  /* 0x0000003c0e5b7981 */ /* 0x0000e8000c1e1500 */
[----:B------:R2:W3:Y:S01]  /*16d70*/  LDG.E.U16 R158, desc[UR60][R10.64] ;  /* 0x0000003c0a9e7981 */ /* 0x0004e2000c1e1500 */
[----:B------:R-:W-:-:S03]  /*16d80*/  IMAD.WIDE R20, R0, 0x2, R204 ;  /* 0x0000000200147825 */ /* 0x000fc600078e02cc */
[----:B------:R-:W3:Y:S01]  /*16d90*/  LDG.E.U16 R58, desc[UR60][R16.64] ;  /* 0x0000003c103a7981 */ /* 0x000ee2000c1e1500 */
[C---:B------:R-:W-:Y:S02]  /*16da0*/  IMAD.WIDE R22, R0.reuse, 0x2, R216 ;  /* 0x0000000200167825 */ /* 0x040fe400078e02d8 */
[----:B------:R-:W1:Y:S01]  /*16db0*/  LDC R217, c[0x0][0x268] ;  /* 0x00009a00ffd97b82 */ /* 0x000e620000000800 */
[----:B------:R2:W3:Y:S01]  /*16dc0*/  LDG.E.U16 R157, desc[UR60][R20.64] ;  /* 0x0000003c149d7981 */ /* 0x0004e2000c1e1500 */
[----:B0-----:R-:W-:-:S03]  /*16dd0*/  IMAD.WIDE R14, R0, 0x2, R198 ;  /* 0x00000002000e7825 */ /* 0x001fc600078e02c6 */
[----:B------:R-:W3:Y:S03]  /*16de0*/  LDG.E.U16 R195, desc[UR60][R22.64] ;  /* 0x0000003c16c37981 */ /* 0x000ee6000c1e1500 */
[----:B------:R-:W0:Y:S01]  /*16df0*/  LDC R216, c[0x0][0x268] ;  /* 0x00009a00ffd87b82 */ /* 0x000e220000000800 */
[----:B------:R2:W3:Y:S04]  /*16e00*/  LDG.E.U16 R99, desc[UR60][R14.64] ;  /* 0x0000003c0e637981 */ /* 0x0004e8000c1e1500 */
[----:B------:R-:W3:Y:S01]  /*16e10*/  LDL.64 R202, [R1+0x740] ;  /* 0x0007400001ca7983 */ /* 0x000ee20000100a00 */
[----:B--2---:R-:W-:-:S03]  /*16e20*/  IMAD.WIDE R10, R0, 0x2, R48 ;  /* 0x00000002000a7825 */ /* 0x004fc600078e0230 */
[----:B------:R-:W2:Y:S04]  /*16e30*/  LDL.64 R198, [R1+0x738] ;  /* 0x0007380001c67983 */ /* 0x000ea80000100a00 */
[----:B------:R-:W2:Y:S01]  /*16e40*/  LDL.64 R48, [R1+0x560] ;  /* 0x0005600001307983 */ /* 0x000ea20000100a00 */
[----:B------:R-:W-:-:S03]  /*16e50*/  IMAD.WIDE R20, R0, 0x2, R160 ;  /* 0x0000000200147825 */ /* 0x000fc600078e02a0 */
[----:B------:R-:W2:Y:S01]  /*16e60*/  LDL.64 R160, [R1+0x750] ;  /* 0x0007500001a07983 */ /* 0x000ea20000100a00 */
[----:B------:R-:W-:-:S03]  /*16e70*/  IMAD.WIDE R14, R0, 0x2, R148 ;  /* 0x00000002000e7825 */ /* 0x000fc600078e0294 */
[----:B------:R-:W2:Y:S01]  /*16e80*/  LDG.E.U16 R90, desc[UR60][R20.64] ;  /* 0x0000003c145a7981 */ /* 0x000ea2000c1e1500 */
[----:B------:R-:W-:-:S03]  /*16e90*/  IMAD.WIDE R22, R0, 0x2, R184 ;  /* 0x0000000200167825 */ /* 0x000fc600078e02b8 */
[----:B------:R-:W2:Y:S04]  /*16ea0*/  LDG.E.U16 R196, desc[UR60][R14.64] ;  /* 0x0000003c0ec47981 */ /* 0x000ea8000c1e1500 */
[----:B------:R1:W2:Y:S04]  /*16eb0*/  LDG.E.U16 R149, desc[UR60][R22.64] ;  /* 0x0000003c16957981 */ /* 0x0002a8000c1e1500 */
[----:B------:R-:W2:Y:S01]  /*16ec0*/  LDL.64 R204, [R1+0x568] ;  /* 0x0005680001cc7983 */ /* 0x000ea20000100a00 */
[----:B----4-:R-:W-:-:S03]  /*16ed0*/  IMAD.WIDE R16, R0, 0x2, R54 ;  /* 0x0000000200107825 */ /* 0x010fc600078e0236 */
[----:B------:R-:W0:Y:S01]  /*16ee0*/  LDL.64 R54, [R1+0x570] ;  /* 0x0005700001367983 */ /* 0x000e220000100a00 */
[----:B-1----:R-:W-:-:S03]  /*16ef0*/  IMAD.WIDE R22, R0, 0x2, R86 ;  /* 0x0000000200167825 */ /* 0x002fc600078e0256 */
[----:B------:R-:W4:Y:S04]  /*16f00*/  LDL.64 R86, [R1+0x730] ;  /* 0x0007300001567983 */ /* 0x000f280000100a00 */
[----:B------:R1:W4:Y:S01]  /*16f10*/  LDG.E.U16 R89, desc[UR60][R10.64] ;  /* 0x0000003c0a597981 */ /* 0x000322000c1e1500 */
[----:B---3--:R-:W-:-:S03]  /*16f20*/  IMAD.WIDE R20, R0, 0x2, R84 ;  /* 0x0000000200147825 */ /* 0x008fc600078e0254 */
[----:B------:R-:W3:Y:S04]  /*16f30*/  LDL.64 R84, [R1+0x578] ;  /* 0x0005780001547983 */ /* 0x000ee80000100a00 */
[----:B------:R1:W3:Y:S01]  /*16f40*/  LDG.E.U16 R135, desc[UR60][R16.64] ;  /* 0x0000003c10877981 */ /* 0x0002e2000c1e1500 */
[----:B------:R-:W-:-:S03]  /*16f50*/  IMAD.WIDE R14, R0, 0x2, R50 ;  /* 0x00000002000e7825 */ /* 0x000fc600078e0232 */
[----:B------:R1:W3:Y:S04]  /*16f60*/  LDG.E.U16 R184, desc[UR60][R22.64] ;  /* 0x0000003c16b87981 */ /* 0x0002e8000c1e1500 */
[----:B------:R-:W3:Y:S04]  /*16f70*/  LDL.64 R50, [R1+0x568] ;  /* 0x0005680001327983 */ /* 0x000ee80000100a00 */
[----:B--2---:R-:W2:Y:S01]  /*16f80*/  LDL.64 R48, [R1+0x560] ;  /* 0x0005600001307983 */ /* 0x004ea20000100a00 */
[C---:B-1----:R-:W-:Y:S02]  /*16f90*/  IMAD.WIDE R10, R0.reuse, 0x2, R218 ;  /* 0x00000002000a7825 */ /* 0x042fe400078e02da */
[----:B------:R-:W1:Y:S01]  /*16fa0*/  LDC R219, c[0x0][0x268] ;  /* 0x00009a00ffdb7b82 */ /* 0x000e620000000800 */
[----:B------:R0:W2:Y:S01]  /*16fb0*/  LDG.E.U16 R148, desc[UR60][R14.64] ;  /* 0x0000003c0e947981 */ /* 0x0000a2000c1e1500 */
[----:B------:R-:W-:-:S03]  /*16fc0*/  IMAD.WIDE R16, R0, 0x2, R224 ;  /* 0x0000000200107825 */ /* 0x000fc600078e02e0 */
[----:B------:R-:W2:Y:S01]  /*16fd0*/  LDG.E.U16 R102, desc[UR60][R10.64] ;  /* 0x0000003c0a667981 */ /* 0x000ea2000c1e1500 */
[C---:B------:R-:W-:Y:S02]  /*16fe0*/  IMAD.WIDE R22, R0.reuse, 0x2, R228 ;  /* 0x0000000200167825 */ /* 0x040fe400078e02e4 */
[----:B------:R-:W1:Y:S01]  /*16ff0*/  LDC R218, c[0x0][0x268] ;  /* 0x00009a00ffda7b82 */ /* 0x000e620000000800 */
[----:B------:R4:W2:Y:S01]  /*17000*/  LDG.E.U16 R159, desc[UR60][R16.64] ;  /* 0x0000003c109f7981 */ /* 0x0008a2000c1e1500 */
[----:B0-----:R-:W-:-:S03]  /*17010*/  IMAD.WIDE R14, R0, 0x2, R160 ;  /* 0x00000002000e7825 */ /* 0x001fc600078e02a0 */
[----:B------:R-:W2:Y:S04]  /*17020*/  LDL.64 R160, [R1+0x718] ;  /* 0x0007180001a07983 */ /* 0x000ea80000100a00 */
[----:B------:R0:W2:Y:S01]  /*17030*/  LDG.E.U16 R185, desc[UR60][R14.64] ;  /* 0x0000003c0eb97981 */ /* 0x0000a2000c1e1500 */
[----:B------:R-:W-:Y:S01]  /*17040*/  LEA R54, R216, R8, 0x5 ;  /* 0x00000008d8367211 */ /* 0x000fe200078e28ff */
[C---:B----4-:R-:W-:Y:S02]  /*17050*/  IMAD.WIDE R16, R0.reuse, 0x2, R202 ;  /* 0x0000000200107825 */ /* 0x050fe400078e02ca */
[----:B------:R4:W2:Y:S02]  /*17060*/  LDG.E.U16 R56, desc[UR60][R22.64] ;  /* 0x0000003c16387981 */ /* 0x0008a4000c1e1500 */
[----:B------:R-:W-:-:S02]  /*17070*/  IMAD.WIDE R10, R0, 0x2, R86 ;  /* 0x00000002000a7825 */ /* 0x000fc400078e0256 */
[----:B------:R-:W2:Y:S02]  /*17080*/  LDG.E.U16 R202, desc[UR60][R16.64] ;  /* 0x0000003c10ca7981 */ /* 0x000ea4000c1e1500 */
[C---:B0-----:R-:W-:Y:S02]  /*17090*/  IMAD.WIDE R14, R0.reuse, 0x2, R198 ;  /* 0x00000002000e7825 */ /* 0x041fe400078e02c6 */
[----:B------:R-:W2:Y:S01]  /*170a0*/  LDL.64 R86, [R1+0x518] ;  /* 0x0005180001567983 */ /* 0x000ea20000100a00 */
[----:B---3--:R-:W-:Y:S02]  /*170b0*/  LEA R84, R217, R8, 0x4 ;  /* 0x00000008d9547211 */ /* 0x008fe400078e20ff */
[----:B------:R-:W-:Y:S01]  /*170c0*/  MOV R85, R223 ;  /* 0x000000df00557202 */ /* 0x000fe20000000f00 */
[----:B------:R-:W1:Y:S04]  /*170d0*/  LDL.64 R198, [R1+0x558] ;  /* 0x0005580001c67983 */ /* 0x000e680000100a00 */
[----:B------:R0:W-:Y:S01]  /*170e0*/  STL [R1+0x578], R84 ;  /* 0x0005785401007387 */ /* 0x0001e20000100800 */
[----:B----4-:R-:W-:-:S03]  /*170f0*/  IMAD.WIDE R22, R0, 0x2, R84 ;  /* 0x0000000200167825 */ /* 0x010fc600078e0254 */
[----:B------:R-:W-:Y:S04]  /*17100*/  STL [R1+0x570], R54 ;  /* 0x0005703601007387 */ /* 0x000fe80000100800 */
[----:B------:R-:W3:Y:S01]  /*17110*/  LDG.E.U16 R146, desc[UR60][R14.64] ;  /* 0x0000003c0e927981 */ /* 0x000ee2000c1e1500 */
[----:B------:R-:W-:-:S03]  /*17120*/  MOV R55, R221 ;  /* 0x000000dd00377202 */ /* 0x000fc60000000f00 */
[----:B------:R4:W3:Y:S04]  /*17130*/  LDG.E.U16 R100, desc[UR60][R20.64] ;  /* 0x0000003c14647981 */ /* 0x0008e8000c1e1500 */
[----:B------:R-:W3:Y:S04]  /*17140*/  LDG.E.U16 R88, desc[UR60][R10.64] ;  /* 0x0000003c0a587981 */ /* 0x000ee8000c1e1500 */
[----:B------:R-:W3:Y:S01]  /*17150*/  LDG.E.U16 R106, desc[UR60][R22.64] ;  /* 0x0000003c166a7981 */ /* 0x000ee2000c1e1500 */
[----:B------:R-:W-:Y:S02]  /*17160*/  LEA R50, R19, R8, 0x6 ;  /* 0x0000000813327211 */ /* 0x000fe400078e30ff */
[----:B------:R-:W-:Y:S01]  /*17170*/  MOV R51, R205 ;  /* 0x000000cd00337202 */ /* 0x000fe20000000f00 */
[C---:B----4-:R-:W-:Y:S01]  /*17180*/  IMAD.WIDE R20, R0.reuse, 0x2, R226 ;  /* 0x0000000200147825 */ /* 0x050fe200078e02e2 */
[----:B------:R-:W4:Y:S01]  /*17190*/  LDC R19, c[0x0][0x268] ;  /* 0x00009a00ff137b82 */ /* 0x000f220000000800 */
[----:B------:R0:W-:Y:S02]  /*171a0*/  STL [R1+0x568], R50 ;  /* 0x0005683201007387 */ /* 0x0001e40000100800 */
[----:B------:R-:W-:-:S02]  /*171b0*/  IMAD.WIDE R16, R0, 0x2, R50 ;  /* 0x0000000200107825 */ /* 0x000fc400078e0232 */
[----:B------:R0:W3:Y:S04]  /*171c0*/  LDG.E.U16 R197, desc[UR60][R20.64] ;  /* 0x0000003c14c57981 */ /* 0x0000e8000c1e1500 */
[----:B------:R-:W3:Y:S01]  /*171d0*/  LDG.E.U16 R45, desc[UR60][R16.64] ;  /* 0x0000003c102d7981 */ /* 0x000ee2000c1e1500 */
[----:B0-----:R-:W-:-:S05]  /*171e0*/  IMAD.WIDE R20, R0, 0x2, R54 ;  /* 0x0000000200147825 */ /* 0x001fca00078e0236 */
[----:B------:R-:W3:Y:S01]  /*171f0*/  LDG.E.U16 R187, desc[UR60][R20.64] ;  /* 0x0000003c14bb7981 */ /* 0x000ee2000c1e1500 */
[----:B--2---:R-:W-:Y:S02]  /*17200*/  LEA R48, R12, R8, 0x7 ;  /* 0x000000080c307211 */ /* 0x004fe400078e38ff */
[----:B------:R-:W0:Y:S03]  /*17210*/  LDC R12, c[0x0][0x268] ;  /* 0x00009a00ff0c7b82 */ /* 0x000e260000000800 */
[----:B------:R2:W-:Y:S04]  /*17220*/  STL [R1+0x560], R48 ;  /* 0x0005603001007387 */ /* 0x0005e80000100800 */
[----:B------:R-:W4:Y:S01]  /*17230*/  LDL.64 R84, [R1+0x5d8] ;  /* 0x0005d80001547983 */ /* 0x000f220000100a00 */
[----:B------:R-:W-:-:S03]  /*17240*/  IMAD.WIDE R14, R0, 0x2, R48 ;  /* 0x00000002000e7825 */ /* 0x000fc600078e0230 */
[----:B------:R-:W3:Y:S04]  /*17250*/  LDL.64 R204, [R1+0x550] ;  /* 0x0005500001cc7983 */ /* 0x000ee80000100a00 */
[----:B------:R-:W0:Y:S04]  /*17260*/  LDL.64 R50, [R1+0x510] ;  /* 0x0005100001327983 */ /* 0x000e280000100a00 */
[----:B--2---:R-:W2:Y:S04]  /*17270*/  LDL.64 R48, [R1+0x6d0] ;  /* 0x0006d00001307983 */ /* 0x004ea80000100a00 */
[----:B------:R-:W2:Y:S04]  /*17280*/  LDL.64 R226, [R1+0x618] ;  /* 0x0006180001e27983 */ /* 0x000ea80000100a00 */
[----:B------:R-:W2:Y:S04]  /*17290*/  LDL.64 R54, [R1+0x710] ;  /* 0x0007100001367983 */ /* 0x000ea80000100a00 */
[----:B------:R-:W2:Y:S01]  /*172a0*/  LDL.64 R220, [R1+0x510] ;  /* 0x0005100001dc7983 */ /* 0x000ea20000100a00 */
[----:B------:R-:W-:Y:S01]  /*172b0*/  IMAD.WIDE R10, R0, 0x2, R160 ;  /* 0x00000002000a7825 */ /* 0x000fe200078e02a0 */
[----:B------:R-:W-:-:S02]  /*172c0*/  MOV R87, R235 ;  /* 0x000000eb00577202 */ /* 0x000fc40000000f00 */
[----:B------:R-:W2:Y:S04]  /*172d0*/  LDL.64 R228, [R1+0x658] ;  /* 0x0006580001e47983 */ /* 0x000ea80000100a00 */
[----:B------:R1:W2:Y:S02]  /*172e0*/  LDG.E.U16 R160, desc[UR60][R10.64] ;  /* 0x0000003c0aa07981 */ /* 0x0002a4000c1e1500 */
[----:B-1----:R-:W-:Y:S01]  /*172f0*/  LEA R198, R219, R8, 0x8 ;  /* 0x00000008dbc67211 */ /* 0x002fe200078e40ff */
[----:B------:R-:W-:Y:S01]  /*17300*/  IMAD R86, R218, 0x110, R8 ;  /* 0x00000110da567824 */ /* 0x000fe200078e0208 */
[----:B------:R-:W-:Y:S01]  /*17310*/  MOV R199, R237 ;  /* 0x000000ed00c77202 */ /* 0x000fe20000000f00 */
[----:B------:R-:W2:Y:S04]  /*17320*/  LDL.64 R224, [R1+0x728] ;  /* 0x0007280001e07983 */ /* 0x000ea80000100a00 */
[----:B------:R-:W2:Y:S01]  /*17330*/  LDL.64 R222, [R1+0x550] ;  /* 0x0005500001de7983 */ /* 0x000ea20000100a00 */
[----:B------:R-:W-:-:S03]  /*17340*/  IMAD.WIDE R10, R0, 0x2, R230 ;  /* 0x00000002000a7825 */ /* 0x000fc600078e02e6 */
[----:B------:R1:W2:Y:S04]  /*17350*/  LDG.E.U16 R105, desc[UR60][R14.64] ;  /* 0x0000003c0e697981 */ /* 0x0002a8000c1e1500 */
[----:B------:R-:W2:Y:S01]  /*17360*/  LDG.E.U16 R252, desc[UR60][R10.64] ;  /* 0x0000003c0afc7981 */ /* 0x000ea2000c1e1500 */
[----:B------:R-:W-:-:S03]  /*17370*/  IMAD.WIDE R20, R0, 0x2, R198 ;  /* 0x0000000200147825 */ /* 0x000fc600078e02c6 */
[----:B------:R1:W-:Y:S01]  /*17380*/  STL [R1+0x558], R198 ;  /* 0x000558c601007387 */ /* 0x0003e20000100800 */
[----:B------:R-:W-:-:S03]  /*17390*/  IMAD.WIDE R16, R0, 0x2, R86 ;  /* 0x0000000200107825 */ /* 0x000fc600078e0256 */
[----:B------:R-:W2:Y:S04]  /*173a0*/  LDL.64 R216, [R1+0x690] ;  /* 0x0006900001d87983 */ /* 0x000ea80000100a00 */
[----:B------:R1:W-:Y:S02]  /*173b0*/  STL [R1+0x518], R86 ;  /* 0x0005185601007387 */ /* 0x0003e40000100800 */
[C---:B-1----:R-:W-:Y:S02]  /*173c0*/  IMAD.WIDE R14, R0.reuse, 0x2, R232 ;  /* 0x00000002000e7825 */ /* 0x042fe400078e02e8 */
[----:B------:R-:W2:Y:S04]  /*173d0*/  LDL.64 R198, [R1+0x650] ;  /* 0x0006500001c67983 */ /* 0x000ea80000100a00 */
[----:B------:R-:W2:Y:S04]  /*173e0*/  LDL.64 R22, [R1+0x708] ;  /* 0x0007080001167983 */ /* 0x000ea80000100a00 */
[----:B------:R-:W2:Y:S04]  /*173f0*/  LDL.64 R86, [R1+0x610] ;  /* 0x0006100001567983 */ /* 0x000ea80000100a00 */
[----:B------:R-:W2:Y:S04]  /*17400*/  LDG.E.U16 R161, desc[UR60][R14.64] ;  /* 0x0000003c0ea17981 */ /* 0x000ea8000c1e1500 */
[----:B------:R-:W2:Y:S04]  /*17410*/  LDG.E.U16 R249, desc[UR60][R16.64] ;  /* 0x0000003c10f97981 */ /* 0x000ea8000c1e1500 */
[----:B------:R1:W2:Y:S02]  /*17420*/  LDG.E.U16 R251, desc[UR60][R20.64] ;  /* 0x0000003c14fb7981 */ /* 0x0002a4000c1e1500 */
[----:B-1----:R-:W1:Y:S01]  /*17430*/  LDC R20, c[0x0][0x268] ;  /* 0x00009a00ff147b82 */ /* 0x002e620000000800 */
[----:B----4-:R-:W-:-:S02]  /*17440*/  IMAD.WIDE R10, R0, 0x2, R84 ;  /* 0x00000002000a7825 */ /* 0x010fc400078e0254 */
[----:B------:R-:W4:Y:S02]  /*17450*/  LDL.64 R84, [R1+0x5d0] ;  /* 0x0005d00001547983 */ /* 0x000f240000100a00 */
[--C-:B---3--:R-:W-:Y:S02]  /*17460*/  IMAD R204, R19, 0x102, R8.reuse ;  /* 0x0000010213cc7824 */ /* 0x108fe400078e0208 */
[----:B------:R2:W3:Y:S01]  /*17470*/  LDG.E.U16 R245, desc[UR60][R10.64] ;  /* 0x0000003c0af57981 */ /* 0x0004e2000c1e1500 */
[----:B------:R-:W1:Y:S01]  /*17480*/  LDC R19, c[0x0][0x268] ;  /* 0x00009a00ff137b82 */ /* 0x000e620000000800 */
[----:B0-----:R-:W-:-:S07]  /*17490*/  IMAD R50, R12, 0x112, R8 ;  /* 0x000001120c327824 */ /* 0x001fce00078e0208 */
[----:B------:R-:W0:Y:S01]  /*174a0*/  LDC R12, c[0x0][0x268] ;  /* 0x00009a00ff0c7b82 */ /* 0x000e220000000800 */
[C---:B--2---:R-:W-:Y:S02]  /*174b0*/  IMAD.WIDE R10, R0.reuse, 0x2, R48 ;  /* 0x00000002000a7825 */ /* 0x044fe400078e0230 */
[----:B------:R-:W2:Y:S04]  /*174c0*/  LDL.64 R48, [R1+0x588] ;  /* 0x0005880001307983 */ /* 0x000ea80000100a00 */
[----:B------:R-:W-:Y:S04]  /*174d0*/  STL [R1+0x550], R204 ;  /* 0x000550cc01007387 */ /* 0x000fe80000100800 */
[----:B------:R1:W-:Y:S04]  /*174e0*/  STL [R1+0x510], R50 ;  /* 0x0005103201007387 */ /* 0x0003e80000100800 */
[----:B------:R-:W3:Y:S01]  /*174f0*/  LDL.64 R218, [R1+0x508] ;  /* 0x0005080001da7983 */ /* 0x000ee20000100a00 */
[----:B------:R-:W-:Y:S01]  /*17500*/  IMAD.WIDE R14, R0, 0x2, R226 ;  /* 0x00000002000e7825 */ /* 0x000fe200078e02e2 */
[----:B------:R-:W-:-:S02]  /*17510*/  MOV R51, R221 ;  /* 0x000000dd00337202 */ /* 0x000fc40000000f00 */
[----:B------:R-:W2:Y:S04]  /*17520*/  LDL.64 R226, [R1+0x6c8] ;  /* 0x0006c80001e27983 */ /* 0x000ea80000100a00 */
[----:B------:R1:W2:Y:S01]  /*17530*/  LDG.E.U16 R246, desc[UR60][R14.64] ;  /* 0x0000003c0ef67981 */ /* 0x0002a2000c1e1500 */
[C---:B------:R-:W-:Y:S01]  /*17540*/  IMAD.WIDE R16, R0.reuse, 0x2, R228 ;  /* 0x0000000200107825 */ /* 0x040fe200078e02e4 */
[----:B------:R-:W-:Y:S02]  /*17550*/  MOV R205, R223 ;  /* 0x000000df00cd7202 */ /* 0x000fe40000000f00 */
[----:B------:R-:W2:Y:S04]  /*17560*/  LDG.E.U16 R243, desc[UR60][R10.64] ;  /* 0x0000003c0af37981 */ /* 0x000ea8000c1e1500 */
[----:B------:R-:W2:Y:S01]  /*17570*/  LDG.E.U16 R248, desc[UR60][R16.64] ;  /* 0x0000003c10f87981 */ /* 0x000ea2000c1e1500 */
[----:B-1----:R-:W-:-:S03]  /*17580*/  IMAD.WIDE R14, R0, 0x2, R54 ;  /* 0x00000002000e7825 */ /* 0x002fc600078e0236 */
[----:B------:R-:W2:Y:S04]  /*17590*/  LDL.64 R222, [R1+0x688] ;  /* 0x0006880001de7983 */ /* 0x000ea80000100a00 */
[----:B------:R1:W2:Y:S04]  /*175a0*/  LDG.E.U16 R244, desc[UR60][R14.64] ;  /* 0x0000003c0ef47981 */ /* 0x0002a8000c1e1500 */
[----:B------:R-:W2:Y:S01]  /*175b0*/  LDL.64 R220, [R1+0x548] ;  /* 0x0005480001dc7983 */ /* 0x000ea20000100a00 */
[----:B-1----:R-:W-:-:S03]  /*175c0*/  IMAD.WIDE R14, R0, 0x2, R50 ;  /* 0x00000002000e7825 */ /* 0x002fc600078e0232 */
[----:B------:R-:W2:Y:S01]  /*175d0*/  LDL.64 R50, [R1+0x588] ;  /* 0x0005880001327983 */ /* 0x000ea20000100a00 */
[----:B------:R-:W-:-:S03]  /*175e0*/  IMAD.WIDE R16, R0, 0x2, R224 ;  /* 0x0000000200107825 */ /* 0x000fc600078e02e0 */
[----:B------:R1:W2:Y:S04]  /*175f0*/  LDG.E.U16 R240, desc[UR60][R14.64] ;  /* 0x0000003c0ef07981 */ /* 0x0002a8000c1e1500 */
[----:B------:R0:W2:Y:S01]  /*17600*/  LDG.E.U16 R55, desc[UR60][R16.64] ;  /* 0x0000003c10377981 */ /* 0x0000a2000c1e1500 */
[----:B------:R-:W-:-:S03]  /*17610*/  IMAD.WIDE R10, R0, 0x2, R216 ;  /* 0x00000002000a7825 */ /* 0x000fc600078e02d8 */
[----:B------:R-:W2:Y:S01]  /*17620*/  LDL.64 R224, [R1+0x548] ;  /* 0x0005480001e07983 */ /* 0x000ea20000100a00 */
[----:B-1----:R-:W-:-:S03]  /*17630*/  IMAD.WIDE R14, R0, 0x2, R86 ;  /* 0x00000002000e7825 */ /* 0x002fc600078e0256 */
[----:B------:R-:W2:Y:S01]  /*17640*/  LDG.E.U16 R242, desc[UR60][R10.64] ;  /* 0x0000003c0af27981 */ /* 0x000ea2000c1e1500 */
[----:B0-----:R-:W-:-:S03]  /*17650*/  IMAD.WIDE R16, R0, 0x2, R204 ;  /* 0x0000000200107825 */ /* 0x001fc600078e02cc */
[----:B------:R-:W2:Y:S04]  /*17660*/  LDL.64 R216, [R1+0x648] ;  /* 0x0006480001d87983 */ /* 0x000ea80000100a00 */
[----:B------:R0:W2:Y:S04]  /*17670*/  LDG.E.U16 R241, desc[UR60][R16.64] ;  /* 0x0000003c10f17981 */ /* 0x0000a8000c1e1500 */
[----:B------:R-:W2:Y:S04]  /*17680*/  LDL.64 R204, [R1+0x608] ;  /* 0x0006080001cc7983 */ /* 0x000ea80000100a00 */
[----:B------:R-:W2:Y:S01]  /*17690*/  LDL.64 R86, [R1+0x540] ;  /* 0x0005400001567983 */ /* 0x000ea20000100a00 */
[----:B0-----:R-:W-:-:S03]  /*176a0*/  IMAD.WIDE R16, R0, 0x2, R198 ;  /* 0x0000000200107825 */ /* 0x001fc600078e02c6 */
[----:B------:R-:W2:Y:S04]  /*176b0*/  LDL.64 R198, [R1+0x5c8] ;  /* 0x0005c80001c67983 */ /* 0x000ea80000100a00 */
[----:B------:R-:W2:Y:S04]  /*176c0*/  LDG.E.U16 R239, desc[UR60][R16.64] ;  /* 0x0000003c10ef7981 */ /* 0x000ea8000c1e1500 */
[----:B------:R0:W2:Y:S02]  /*176d0*/  LDG.E.U16 R238, desc[UR60][R14.64] ;  /* 0x0000003c0eee7981 */ /* 0x0000a4000c1e1500 */
[----:B0-----:R-:W-:-:S05]  /*176e0*/  IMAD.WIDE R14, R0, 0x2, R22 ;  /* 0x00000002000e7825 */ /* 0x001fca00078e0216 */
[----:B------:R-:W2:Y:S01]  /*176f0*/  LDG.E.U16 R235, desc[UR60][R14.64] ;  /* 0x0000003c0eeb7981 */ /* 0x000ea2000c1e1500 */
[----:B----4-:R-:W-:-:S03]  /*17700*/  IMAD.WIDE R10, R0, 0x2, R84 ;  /* 0x00000002000a7825 */ /* 0x010fc600078e0254 */
[----:B------:R-:W4:Y:S04]  /*17710*/  LDL.64 R84, [R1+0x500] ;  /* 0x0005000001547983 */ /* 0x000f280000100a00 */
[----:B------:R0:W4:Y:S04]  /*17720*/  LDG.E.U16 R237, desc[UR60][R10.64] ;  /* 0x0000003c0aed7981 */ /* 0x000128000c1e1500 */
[----:B---3--:R-:W3:Y:S01]  /*17730*/  LDL.64 R218, [R1+0x508] ;  /* 0x0005080001da7983 */ /* 0x008ee20000100a00 */
[----:B--2---:R-:W-:Y:S02]  /*17740*/  MOV R51, R49 ;  /* 0x0000003100337202 */ /* 0x004fe40000000f00 */
[----:B------:R-:W-:-:S02]  /*17750*/  LEA R50, R12, R8, 0x2 ;  /* 0x000000080c327211 */ /* 0x000fc400078e10ff */
[----:B------:R-:W1:Y:S03]  /*17760*/  LDC R12, c[0x0][0x268] ;  /* 0x00009a00ff0c7b82 */ /* 0x000e660000000800 */
[----:B------:R2:W-:Y:S01]  /*17770*/  STL [R1+0x588], R50 ;  /* 0x0005883201007387 */ /* 0x0005e20000100800 */
[----:B------:R-:W-:-:S03]  /*17780*/  IMAD.WIDE R16, R0, 0x2, R50 ;  /* 0x0000000200107825 */ /* 0x000fc600078e0232 */
[----:B------:R-:W4:Y:S04]  /*17790*/  LDL.64 R22, [R1+0x500] ;  /* 0x0005000001167983 */ /* 0x000f280000100a00 */
[----:B------:R-:W4:Y:S04]  /*177a0*/  LDL.64 R48, [R1+0x700] ;  /* 0x0007000001307983 */ /* 0x000f280000100a00 */
[----:B--2---:R-:W2:Y:S01]  /*177b0*/  LDL.64 R50, [R1+0x540] ;  /* 0x0005400001327983 */ /* 0x004ea20000100a00 */
[----:B0-----:R-:W-:-:S04]  /*177c0*/  IMAD.WIDE R10, R0, 0x2, R226 ;  /* 0x00000002000a7825 */ /* 0x001fc800078e02e2 */
[----:B------:R-:W-:Y:S01]  /*177d0*/  IMAD R220, R20, 0x104, R8 ;  /* 0x0000010414dc7824 */ /* 0x000fe200078e0208 */
[----:B------:R0:W2:Y:S01]  /*177e0*/  LDG.E.U16 R234, desc[UR60][R10.64] ;  /* 0x0000003c0aea7981 */ /* 0x0000a2000c1e1500 */
[----:B------:R-:W-:-:S03]  /*177f0*/  MOV R221, R225 ;  /* 0x000000e100dd7202 */ /* 0x000fc60000000f00 */
[----:B------:R-:W2:Y:S01]  /*17800*/  LDG.E.U16 R236, desc[UR60][R16.64] ;  /* 0x0000003c10ec7981 */ /* 0x000ea2000c1e1500 */
[----:B0-----:R-:W-:-:S03]  /*17810*/  IMAD.WIDE R10, R0, 0x2, R222 ;  /* 0x00000002000a7825 */ /* 0x001fc600078e02de */
[----:B------:R-:W-:Y:S04]  /*17820*/  STL [R1+0x548], R220 ;  /* 0x000548dc01007387 */ /* 0x000fe80000100800 */
[----:B------:R0:W2:Y:S02]  /*17830*/  LDG.E.U16 R233, desc[UR60][R10.64] ;  /* 0x0000003c0ae97981 */ /* 0x0000a4000c1e1500 */
[----:B0-----:R-:W-:-:S05]  /*17840*/  IMAD.WIDE R10, R0, 0x2, R198 ;  /* 0x00000002000a7825 */ /* 0x001fca00078e02c6 */
[----:B------:R-:W2:Y:S01]  /*17850*/  LDG.E.U16 R228, desc[UR60][R10.64] ;  /* 0x0000003c0ae47981 */ /* 0x000ea2000c1e1500 */
[----:B---3--:R-:W-:Y:S02]  /*17860*/  IMAD R218, R19, 0x114, R8 ;  /* 0x0000011413da7824 */ /* 0x008fe400078e0208 */
[----:B------:R-:W2:Y:S02]  /*17870*/  LDC R19, c[0x0][0x268] ;  /* 0x00009a00ff137b82 */ /* 0x000ea40000000800 */
[C---:B------:R-:W-:Y:S01]  /*17880*/  IMAD.WIDE R14, R0.reuse, 0x2, R218 ;  /* 0x00000002000e7825 */ /* 0x040fe200078e02da */
[----:B------:R0:W-:Y:S04]  /*17890*/  STL [R1+0x508], R218 ;  /* 0x000508da01007387 */ /* 0x0001e80000100800 */
[----:B------:R3:W2:Y:S04]  /*178a0*/  LDG.E.U16 R231, desc[UR60][R14.64] ;  /* 0x0000003c0ee77981 */ /* 0x0006a8000c1e1500 */
[----:B------:R-:W2:Y:S01]  /*178b0*/  LDL.64 R20, [R1+0x6c0] ;  /* 0x0006c00001147983 */ /* 0x000ea20000100a00 */
[----:B---3--:R-:W-:-:S05]  /*178c0*/  IMAD.WIDE R14, R0, 0x2, R204 ;  /* 0x00000002000e7825 */ /* 0x008fca00078e02cc */
[----:B------:R3:W3:Y:S01]  /*178d0*/  LDG.E.U16 R229, desc[UR60][R14.64] ;  /* 0x0000003c0ee57981 */ /* 0x0006e2000c1e1500 */
[----:B----4-:R-:W-:Y:S01]  /*178e0*/  MOV R23, R85 ;  /* 0x0000005500177202 */ /* 0x010fe20000000f00 */
[----:B-1----:R-:W-:Y:S02]  /*178f0*/  IMAD R22, R12, 0x116, R8 ;  /* 0x000001160c167824 */ /* 0x002fe400078e0208 */
[C---:B------:R-:W-:Y:S01]  /*17900*/  IMAD.WIDE R16, R0.reuse, 0x2, R220 ;  /* 0x0000000200107825 */ /* 0x040fe200078e02dc */
[----:B------:R-:W1:Y:S03]  /*17910*/  LDC R12, c[0x0][0x268] ;  /* 0x00009a00ff0c7b82 */ /* 0x000e660000000800 */
[----:B--2---:R-:W-:Y:S01]  /*17920*/  IMAD R50, R19, 0x106, R8 ;  /* 0x0000010613327824 */ /* 0x004fe200078e0208 */
[----:B------:R2:W4:Y:S01]  /*17930*/  LDG.E.U16 R232, desc[UR60][R16.64] ;  /* 0x0000003c10e87981 */ /* 0x000522000c1e1500 */
[----:B------:R-:W-:-:S03]  /*17940*/  IMAD.WIDE R10, R0, 0x2, R48 ;  /* 0x00000002000a7825 */ /* 0x000fc600078e0230 */
[----:B------:R-:W-:Y:S01]  /*17950*/  STL [R1+0x540], R50 ;  /* 0x0005403201007387 */ /* 0x000fe20000100800 */
[----:B---3--:R-:W-:-:S03]  /*17960*/  IMAD.WIDE R14, R0, 0x2, R22 ;  /* 0x00000002000e7825 */ /* 0x008fc600078e0216 */
[----:B0-----:R-:W3:Y:S04]  /*17970*/  LDL.64 R218, [R1+0x680] ;  /* 0x0006800001da7983 */ /* 0x001ee80000100a00 */
[----:B------:R-:W4:Y:S04]  /*17980*/  LDL.64 R48, [R1+0x640] ;  /* 0x0006400001307983 */ /* 0x000f280000100a00 */
[----:B------:R0:W-:Y:S01]  /*17990*/  STL [R1+0x500], R22 ;  /* 0x0005001601007387 */ /* 0x0001e20000100800 */
[----:B--2---:R-:W-:Y:S01]  /*179a0*/  IMAD.WIDE R16, R0, 0x2, R216 ;  /* 0x0000000200107825 */ /* 0x004fe200078e02d8 */
[----:B------:R-:W-:-:S02]  /*179b0*/  MOV R51, R87 ;  /* 0x0000005700337202 */ /* 0x000fc40000000f00 */
[----:B------:R-:W2:Y:S04]  /*179c0*/  LDL.64 R216, [R1+0x580] ;  /* 0x0005800001d87983 */ /* 0x000ea80000100a00 */
[----:B------:R-:W2:Y:S04]  /*179d0*/  LDL.64 R84, [R1+0x580] ;  /* 0x0005800001547983 */ /* 0x000ea80000100a00 */
[----:B0-----:R-:W3:Y:S04]  /*179e0*/  LDL.64 R22, [R1+0x4f8] ;  /* 0x0004f80001167983 */ /* 0x001ee80000100a00 */
[----:B------:R-:W2:Y:S04]  /*179f0*/  LDL.64 R86, [R1+0x5c0] ;  /* 0x0005c00001567983 */ /* 0x000ea80000100a00 */
[----:B------:R0:W2:Y:S04]  /*17a00*/  LDG.E.U16 R230, desc[UR60][R16.64] ;  /* 0x0000003c10e67981 */ /* 0x0000a8000c1e1500 */
[----:B------:R4:W2:Y:S04]  /*17a10*/  LDG.E.U16 R227, desc[UR60][R10.64] ;  /* 0x0000003c0ae37981 */ /* 0x0008a8000c1e1500 */
[----:B------:R-:W2:Y:S01]  /*17a20*/  LDL.64 R198, [R1+0x538] ;  /* 0x0005380001c67983 */ /* 0x000ea20000100a00 */
[----:B0-----:R-:W-:-:S03]  /*17a30*/  IMAD.WIDE R16, R0, 0x2, R50 ;  /* 0x0000000200107825 */ /* 0x001fc600078e0232 */
[----:B------:R-:W2:Y:S04]  /*17a40*/  LDL.64 R50, [R1+0x538] ;  /* 0x0005380001327983 */ /* 0x000ea80000100a00 */
[----:B------:R-:W2:Y:S04]  /*17a50*/  LDL.64 R204, [R1+0x600] ;  /* 0x0006000001cc7983 */ /* 0x000ea80000100a00 */
[----:B------:R0:W2:Y:S04]  /*17a60*/  LDG.E.U16 R226, desc[UR60][R16.64] ;  /* 0x0000003c10e27981 */ /* 0x0000a8000c1e1500 */
[----:B------:R-:W2:Y:S01]  /*17a70*/  LDG.E.U16 R19, desc[UR60][R14.64] ;  /* 0x0000003c0e137981 */ /* 0x000ea2000c1e1500 */
[----:B----4-:R-:W-:-:S03]  /*17a80*/  IMAD.WIDE R10, R0, 0x2, R48 ;  /* 0x00000002000a7825 */ /* 0x010fc600078e0230 */
[----:B------:R-:W4:Y:S04]  /*17a90*/  LDL.64 R48, [R1+0x720] ;  /* 0x0007200001307983 */ /* 0x000f280000100a00 */
[----:B---3--:R-:W3:Y:S01]  /*17aa0*/  LDL.64 R22, [R1+0x4f8] ;  /* 0x0004f80001167983 */ /* 0x008ee20000100a00 */
[----:B0-----:R-:W-:Y:S02]  /*17ab0*/  IMAD.WIDE R16, R0, 0x2, R20 ;  /* 0x0000000200107825 */ /* 0x001fe400078e0214 */
[----:B------:R-:W0:Y:S01]  /*17ac0*/  LDC R21, c[0x0][0x268] ;  /* 0x00009a00ff157b82 */ /* 0x000e220000000800 */
[----:B--2---:R-:W-:Y:S01]  /*17ad0*/  MOV R85, R217 ;  /* 0x000000d900557202 */ /* 0x004fe20000000f00 */
[----:B------:R2:W3:Y:S01]  /*17ae0*/  LDG.E.U16 R223, desc[UR60][R10.64] ;  /* 0x0000003c0adf7981 */ /* 0x0004e2000c1e1500 */
[----:B-1----:R-:W-:-:S03]  /*17af0*/  LEA R84, R12, R8, 0x3 ;  /* 0x000000080c547211 */ /* 0x002fc600078e18ff */
[----:B------:R1:W3:Y:S02]  /*17b00*/  LDG.E.U16 R225, desc[UR60][R16.64] ;  /* 0x0000003c10e17981 */ /* 0x0002e4000c1e1500 */
[----:B------:R-:W3:Y:S02]  /*17b10*/  LDC R20, c[0x0][0x268] ;  /* 0x00009a00ff147b82 */ /* 0x000ee40000000800 */
[----:B------:R1:W-:Y:S01]  /*17b20*/  STL [R1+0x580], R84 ;  /* 0x0005805401007387 */ /* 0x0003e20000100800 */
[----:B--2---:R-:W-:-:S03]  /*17b30*/  IMAD.WIDE R10, R0, 0x2, R86 ;  /* 0x00000002000a7825 */ /* 0x004fc600078e0256 */
[----:B------:R-:W2:Y:S01]  /*17b40*/  LDL.64 R86, [R1+0x6e8] ;  /* 0x0006e80001567983 */ /* 0x000ea20000100a00 */
[C---:B-1----:R-:W-:Y:S01]  /*17b50*/  IMAD.WIDE R16, R0.reuse, 0x2, R84 ;  /* 0x0000000200107825 */ /* 0x042fe200078e0254 */
[----:B------:R-:W-:Y:S02]  /*17b60*/  MOV R51, R199 ;  /* 0x000000c700337202 */ /* 0x000fe40000000f00 */
[----:B------:R-:W2:Y:S01]  /*17b70*/  LDG.E.U16 R220, desc[UR60][R10.64] ;  /* 0x0000003c0adc7981 */ /* 0x000ea2000c1e1500 */
[----:B------:R-:W1:Y:S03]  /*17b80*/  LDC R12, c[0x0][0x268] ;  /* 0x00009a00ff0c7b82 */ /* 0x000e660000000800 */
[----:B------:R-:W2:Y:S01]  /*17b90*/  LDL.64 R84, [R1+0x6f8] ;  /* 0x0006f80001547983 */ /* 0x000ea20000100a00 */
[----:B0-----:R-:W-:Y:S02]  /*17ba0*/  IMAD R50, R21, 0x108, R8 ;  /* 0x0000010815327824 */ /* 0x001fe400078e0208 */
[----:B------:R-:W-:-:S02]  /*17bb0*/  IMAD.WIDE R14, R0, 0x2, R218 ;  /* 0x00000002000e7825 */ /* 0x000fc400078e02da */
[----:B------:R0:W2:Y:S04]  /*17bc0*/  LDG.E.U16 R219, desc[UR60][R16.64] ;  /* 0x0000003c10db7981 */ /* 0x0000a8000c1e1500 */
[----:B------:R1:W-:Y:S04]  /*17bd0*/  STL [R1+0x538], R50 ;  /* 0x0005383201007387 */ /* 0x0003e80000100800 */
[----:B------:R1:W2:Y:S01]  /*17be0*/  LDG.E.U16 R224, desc[UR60][R14.64] ;  /* 0x0000003c0ee07981 */ /* 0x0002a2000c1e1500 */
[----:B0-----:R-:W-:-:S05]  /*17bf0*/  IMAD.WIDE R16, R0, 0x2, R50 ;  /* 0x0000000200107825 */ /* 0x001fca00078e0232 */
[----:B------:R-:W2:Y:S01]  /*17c00*/  LDG.E.U16 R218, desc[UR60][R16.64] ;  /* 0x0000003c10da7981 */ /* 0x000ea2000c1e1500 */
[----:B-1----:R-:W-:-:S05]  /*17c10*/  IMAD.WIDE R14, R0, 0x2, R204 ;  /* 0x00000002000e7825 */ /* 0x002fca00078e02cc */
[----:B------:R0:W2:Y:S01]  /*17c20*/  LDG.E.U16 R221, desc[UR60][R14.64] ;  /* 0x0000003c0edd7981 */ /* 0x0000a2000c1e1500 */
[----:B----4-:R-:W-:-:S03]  /*17c30*/  IMAD.WIDE R10, R0, 0x2, R48 ;  /* 0x00000002000a7825 */ /* 0x010fc600078e0230 */
[----:B------:R-:W4:Y:S04]  /*17c40*/  LDL.64 R48, [R1+0x6e0] ;  /* 0x0006e00001307983 */ /* 0x000f280000100a00 */
[----:B------:R-:W4:Y:S01]  /*17c50*/  LDG.E.U16 R198, desc[UR60][R10.64] ;  /* 0x0000003c0ac67981 */ /* 0x000f22000c1e1500 */
[----:B---3--:R-:W-:-:S05]  /*17c60*/  IMAD R22, R20, 0x118, R8 ;  /* 0x0000011814167824 */ /* 0x008fca00078e0208 */
[----:B------:R1:W-:Y:S04]  /*17c70*/  STL [R1+0x4f8], R22 ;  /* 0x0004f81601007387 */ /* 0x0003e80000100800 */
[----:B------:R-:W3:Y:S01]  /*17c80*/  LDL.64 R10, [R1+0x6f0] ;  /* 0x0006f000010a7983 */ /* 0x000ee20000100a00 */
[----:B0-----:R-:W-:-:S03]  /*17c90*/  IMAD.WIDE R14, R0, 0x2, R22 ;  /* 0x00000002000e7825 */ /* 0x001fc600078e0216 */
[----:B------:R-:W3:Y:S04]  /*17ca0*/  LDL.64 R50, [R1+0x638] ;  /* 0x0006380001327983 */ /* 0x000ee80000100a00 */
[----:B-1----:R-:W3:Y:S04]  /*17cb0*/  LDL.64 R22, [R1+0x678] ;  /* 0x0006780001167983 */ /* 0x002ee80000100a00 */
[----:B------:R-:W3:Y:S01]  /*17cc0*/  LDG.E.U16 R217, desc[UR60][R14.64] ;  /* 0x0000003c0ed97981 */ /* 0x000ee2000c1e1500 */
[----:B--2---:R-:W-:-:S03]  /*17cd0*/  IMAD.WIDE R16, R0, 0x2, R84 ;  /* 0x0000000200107825 */ /* 0x004fc600078e0254 */
[----:B------:R-:W2:Y:S04]  /*17ce0*/  LDL.64 R204, [R1+0x6b8] ;  /* 0x0006b80001cc7983 */ /* 0x000ea80000100a00 */
[----:B------:R4:W2:Y:S04]  /*17cf0*/  LDG.E.U16 R222, desc[UR60][R16.64] ;  /* 0x0000003c10de7981 */ /* 0x0008a8000c1e1500 */
[----:B------:R-:W2:Y:S04]  /*17d00*/  LDL.64 R84, [R1+0x5f8] ;  /* 0x0005f80001547983 */ /* 0x000ea80000100a00 */
[----:B------:R-:W2:Y:S01]  /*17d10*/  LDL.64 R20, [R1+0x5b8] ;  /* 0x0005b80001147983 */ /* 0x000ea20000100a00 */
[----:B----4-:R-:W-:-:S03]  /*17d20*/  IMAD.WIDE R16, R0, 0x2, R48 ;  /* 0x0000000200107825 */ /* 0x010fc600078e0230 */
[----:B------:R-:W4:Y:S04]  /*17d30*/  LDL.64 R48, [R1+0x6a0] ;  /* 0x0006a00001307983 */ /* 0x000f280000100a00 */
[----:B------:R0:W4:Y:S01]  /*17d40*/  LDG.E.U16 R199, desc[UR60][R16.64] ;  /* 0x0000003c10c77981 */ /* 0x000122000c1e1500 */
[----:B---3--:R-:W-:-:S04]  /*17d50*/  IMAD.WIDE R14, R0, 0x2, R10 ;  /* 0x00000002000e7825 */ /* 0x008fc800078e020a */
[C---:B------:R-:W-:Y:S01]  /*17d60*/  IMAD.WIDE R10, R0.reuse, 0x2, R86 ;  /* 0x00000002000a7825 */ /* 0x040fe200078e0256 */
[----:B------:R2:W3:Y:S03]  /*17d70*/  LDG.E.U16 R42, desc[UR60][R14.64] ;  /* 0x0000003c0e2a7981 */ /* 0x0004e6000c1e1500 */
[C---:B0-----:R-:W-:Y:S01]  /*17d80*/  IMAD.WIDE R16, R0.reuse, 0x2, R50 ;  /* 0x0000000200107825 */ /* 0x041fe200078e0232 */
[----:B------:R0:W3:Y:S04]  /*17d90*/  LDG.E.U16 R54, desc[UR60][R10.64] ;  /* 0x0000003c0a367981 */ /* 0x0000e8000c1e1500 */
[----:B------:R-:W4:Y:S01]  /*17da0*/  LDL.64 R86, [R1+0x6a8] ;  /* 0x0006a80001567983 */ /* 0x000f220000100a00 */
[----:B--2---:R-:W-:-:S03]  /*17db0*/  IMAD.WIDE R14, R0, 0x2, R204 ;  /* 0x00000002000e7825 */ /* 0x004fc600078e02cc */
[----:B------:R-:W2:Y:S01]  /*17dc0*/  LDL.64 R50, [R1+0x660] ;  /* 0x0006600001327983 */ /* 0x000ea20000100a00 */
[----:B0-----:R-:W-:-:S03]  /*17dd0*/  IMAD.WIDE R10, R0, 0x2, R22 ;  /* 0x00000002000a7825 */ /* 0x001fc600078e0216 */
[----:B------:R0:W3:Y:S04]  /*17de0*/  LDG.E.U16 R216, desc[UR60][R14.64] ;  /* 0x0000003c0ed87981 */ /* 0x0000e8000c1e1500 */
[----:B------:R-:W3:Y:S04]  /*17df0*/  LDG.E.U16 R22, desc[UR60][R16.64] ;  /* 0x0000003c10167981 */ /* 0x000ee8000c1e1500 */
[----:B------:R1:W3:Y:S04]  /*17e00*/  LDG.E.U16 R23, desc[UR60][R10.64] ;  /* 0x0000003c0a177981 */ /* 0x0002e8000c1e1500 */
[----:B------:R-:W3:Y:S04]  /*17e10*/  LDL.64 R204, [R1+0x628] ;  /* 0x0006280001cc7983 */ /* 0x000ee80000100a00 */
[----:B------:R-:W2:Y:S01]  /*17e20*/  LDL.64 R16, [R1+0x6b0] ;  /* 0x0006b00001107983 */ /* 0x000ea20000100a00 */
[----:B0-----:R-:W-:-:S03]  /*17e30*/  IMAD.WIDE R14, R0, 0x2, R84 ;  /* 0x00000002000e7825 */ /* 0x001fc600078e0254 */
[----:B------:R-:W3:Y:S01]  /*17e40*/  LDL.64 R84, [R1+0x620] ;  /* 0x0006200001547983 */ /* 0x000ee20000100a00 */
[----:B-1----:R-:W-:-:S03]  /*17e50*/  IMAD.WIDE R10, R0, 0x2, R20 ;  /* 0x00000002000a7825 */ /* 0x002fc600078e0214 */
[----:B------:R4:W3:Y:S04]  /*17e60*/  LDG.E.U16 R21, desc[UR60][R14.64] ;  /* 0x0000003c0e157981 */ /* 0x0008e8000c1e1500 */
[----:B------:R0:W3:Y:S01]  /*17e70*/  LDG.E.U16 R20, desc[UR60][R10.64] ;  /* 0x0000003c0a147981 */ /* 0x0000e2000c1e1500 */
[----:B----4-:R-:W-:-:S05]  /*17e80*/  IMAD.WIDE R14, R0, 0x2, R86 ;  /* 0x00000002000e7825 */ /* 0x010fca00078e0256 */
[----:B------:R-:W4:Y:S04]  /*17e90*/  LDG.E.U16 R53, desc[UR60][R14.64] ;  /* 0x0000003c0e357981 */ /* 0x000f28000c1e1500 */
[----:B------:R-:W3:Y:S01]  /*17ea0*/  LDL.64 R14, [R1+0x668] ;  /* 0x00066800010e7983 */ /* 0x000ee20000100a00 */
[----:B--2---:R-:W-:-:S05]  /*17eb0*/  IMAD.WIDE R16, R0, 0x2, R16 ;  /* 0x0000000200107825 */ /* 0x004fca00078e0210 */
[----:B------:R1:W2:Y:S04]  /*17ec0*/  LDG.E.U16 R87, desc[UR60][R16.64] ;  /* 0x0000003c10577981 */ /* 0x0002a8000c1e1500 */
[----:B------:R-:W1:Y:S01]  /*17ed0*/  LDL.64 R16, [R1+0x670] ;  /* 0x0006700001107983 */ /* 0x000e620000100a00 */
[----:B0-----:R-:W-:-:S03]  /*17ee0*/  IMAD.WIDE R10, R0, 0x2, R48 ;  /* 0x00000002000a7825 */ /* 0x001fc600078e0230 */
[----:B------:R-:W4:Y:S04]  /*17ef0*/  LDL.64 R48, [R1+0x5e0] ;  /* 0x0005e00001307983 */ /* 0x000f280000100a00 */
[----:B------:R0:W2:Y:S01]  /*17f00*/  LDG.E.U16 R200, desc[UR60][R10.64] ;  /* 0x0000003c0ac87981 */ /* 0x0000a2000c1e1500 */
[----:B-1----:R-:W-:-:S05]  /*17f10*/  IMAD.WIDE R16, R0, 0x2, R16 ;  /* 0x0000000200107825 */ /* 0x002fca00078e0210 */
[----:B------:R-:W2:Y:S04]  /*17f20*/  LDG.E.U16 R86, desc[UR60][R16.64] ;  /* 0x0000003c10567981 */ /* 0x000ea8000c1e1500 */
[----:B------:R-:W4:Y:S01]  /*17f30*/  LDL.64 R16, [R1+0x630] ;  /* 0x0006300001107983 */ /* 0x000f220000100a00 */
[----:B---3--:R-:W-:-:S04]  /*17f40*/  IMAD.WIDE R14, R0, 0x2, R14 ;  /* 0x00000002000e7825 */ /* 0x008fc800078e020e */
[C---:B0-----:R-:W-:Y:S02]  /*17f50*/  IMAD.WIDE R10, R0.reuse, 0x2, R50 ;  /* 0x00000002000a7825 */ /* 0x041fe400078e0232 */
[----:B------:R0:W3:Y:S04]  /*17f60*/  LDG.E.U16 R51, desc[UR60][R14.64] ;  /* 0x0000003c0e337981 */ /* 0x0000e8000c1e1500 */
[----:B------:R1:W3:Y:S01]  /*17f70*/  LDG.E.U16 R203, desc[UR60][R10.64] ;  /* 0x0000003c0acb7981 */ /* 0x0002e2000c1e1500 */
[----:B0-----:R-:W-:-:S04]  /*17f80*/  IMAD.WIDE R14, R0, 0x2, R204 ;  /* 0x00000002000e7825 */ /* 0x001fc800078e02cc */
[C---:B-1----:R-:W-:Y:S01]  /*17f90*/  IMAD.WIDE R10, R0.reuse, 0x2, R84 ;  /* 0x00000002000a7825 */ /* 0x042fe200078e0254 */
[----:B------:R-:W3:Y:S04]  /*17fa0*/  LDG.E.U16 R50, desc[UR60][R14.64] ;  /* 0x0000003c0e327981 */ /* 0x000ee8000c1e1500 */
[----:B------:R0:W3:Y:S04]  /*17fb0*/  LDG.E.U16 R204, desc[UR60][R10.64] ;  /* 0x0000003c0acc7981 */ /* 0x0000e8000c1e1500 */
[----:B------:R-:W2:Y:S01]  /*17fc0*/  LDL.64 R14, [R1+0x5e8] ;  /* 0x0005e800010e7983 */ /* 0x000ea20000100a00 */
[----:B----4-:R-:W-:-:S05]  /*17fd0*/  IMAD.WIDE R16, R0, 0x2, R16 ;  /* 0x0000000200107825 */ /* 0x010fca00078e0210 */
[----:B------:R1:W4:Y:S04]  /*17fe0*/  LDG.E.U16 R85, desc[UR60][R16.64] ;  /* 0x0000003c10557981 */ /* 0x000328000c1e1500 */
[----:B------:R-:W1:Y:S01]  /*17ff0*/  LDL.64 R16, [R1+0x5f0] ;  /* 0x0005f00001107983 */ /* 0x000e620000100a00 */
[----:B0-----:R-:W-:-:S05]  /*18000*/  IMAD.WIDE R10, R0, 0x2, R48 ;  /* 0x00000002000a7825 */ /* 0x001fca00078e0230 */
[----:B------:R0:W3:Y:S04]  /*18010*/  LDG.E.U16 R205, desc[UR60][R10.64] ;  /* 0x0000003c0acd7981 */ /* 0x0000e8000c1e1500 */
[----:B------:R-:W0:Y:S01]  /*18020*/  LDL.64 R10, [R1+0x5a0] ;  /* 0x0005a000010a7983 */ /* 0x000e220000100a00 */
[----:B--2---:R-:W-:-:S05]  /*18030*/  IMAD.WIDE R14, R0, 0x2, R14 ;  /* 0x00000002000e7825 */ /* 0x004fca00078e020e */
[----:B------:R2:W3:Y:S04]  /*18040*/  LDG.E.U16 R49, desc[UR60][R14.64] ;  /* 0x0000003c0e317981 */ /* 0x0004e8000c1e1500 */
[----:B------:R-:W2:Y:S01]  /*18050*/  LDL.64 R14, [R1+0x5a8] ;  /* 0x0005a800010e7983 */ /* 0x000ea20000100a00 */
[----:B-1----:R-:W-:-:S05]  /*18060*/  IMAD.WIDE R16, R0, 0x2, R16 ;  /* 0x0000000200107825 */ /* 0x002fca00078e0210 */
[----:B------:R1:W3:Y:S04]  /*18070*/  LDG.E.U16 R84, desc[UR60][R16.64] ;  /* 0x0000003c10547981 */ /* 0x0002e8000c1e1500 */
[----:B------:R-:W1:Y:S01]  /*18080*/  LDL.64 R16, [R1+0x5b0] ;  /* 0x0005b00001107983 */ /* 0x000e620000100a00 */
[----:B0-----:R-:W-:-:S05]  /*18090*/  IMAD.WIDE R10, R0, 0x2, R10 ;  /* 0x00000002000a7825 */ /* 0x001fca00078e020a */
[----:B------:R0:W3:Y:S04]  /*180a0*/  LDG.E.U16 R206, desc[UR60][R10.64] ;  /* 0x0000003c0ace7981 */ /* 0x0000e8000c1e1500 */
[----:B------:R-:W4:Y:S01]  /*180b0*/  LDL.64 R10, [R1+0x520] ;  /* 0x00052000010a7983 */ /* 0x000f220000100a00 */
[----:B--2---:R-:W-:-:S05]  /*180c0*/  IMAD.WIDE R14, R0, 0x2, R14 ;  /* 0x00000002000e7825 */ /* 0x004fca00078e020e */
[----:B------:R2:W3:Y:S04]  /*180d0*/  LDG.E.U16 R48, desc[UR60][R14.64] ;  /* 0x0000003c0e307981 */ /* 0x0004e8000c1e1500 */
[----:B------:R-:W2:Y:S01]  /*180e0*/  LDL.64 R14, [R1+0x528] ;  /* 0x00052800010e7983 */ /* 0x000ea20000100a00 */
[----:B-1----:R-:W-:-:S05]  /*180f0*/  IMAD.WIDE R16, R0, 0x2, R16 ;  /* 0x0000000200107825 */ /* 0x002fca00078e0210 */
[----:B------:R1:W3:Y:S04]  /*18100*/  LDG.E.U16 R83, desc[UR60][R16.64] ;  /* 0x0000003c10537981 */ /* 0x0002e8000c1e1500 */
[----:B------:R-:W3:Y:S04]  /*18110*/  LDL.64 R16, [R1+0x530] ;  /* 0x0005300001107983 */ /* 0x000ee80000100a00 */
[----:B----4-:R-:W0:Y:S04]  /*18120*/  LDL.64 R10, [R1+0x520] ;  /* 0x00052000010a7983 */ /* 0x010e280000100a00 */
[----:B--2---:R-:W2:Y:S04]  /*18130*/  LDL.64 R14, [R1+0x528] ;  /* 0x00052800010e7983 */ /* 0x004ea80000100a00 */
[----:B---3--:R-:W1:Y:S01]  /*18140*/  LDL.64 R16, [R1+0x530] ;  /* 0x0005300001107983 */ /* 0x008e620000100a00 */
[----:B0-----:R-:W-:-:S02]  /*18150*/  IMAD R10, R12, 0x10e, R8 ;  /* 0x0000010e0c0a7824 */ /* 0x001fc400078e0208 */
[--C-:B--2---:R-:W-:Y:S02]  /*18160*/  IMAD R14, R247, 0x10c, R8.reuse ;  /* 0x0000010cf70e7824 */ /* 0x104fe400078e0208 */
[----:B------:R-:W0:Y:S01]  /*18170*/  LDC R247, c[0x0][0x268] ;  /* 0x00009a00fff77b82 */ /* 0x000e220000000800 */
[----:B-1----:R-:W-:-:S05]  /*18180*/  IMAD R16, R250, 0x10a, R8 ;  /* 0x0000010afa107824 */ /* 0x002fca00078e0208 */
[----:B------:R1:W-:Y:S04]  /*18190*/  STL [R1+0x530], R16 ;  /* 0x0005301001007387 */ /* 0x0003e80000100800 */
[----:B------:R2:W-:Y:S01]  /*181a0*/  STL [R1+0x528], R14 ;  /* 0x0005280e01007387 */ /* 0x0005e20000100800 */
[----:B-1----:R-:W-:-:S03]  /*181b0*/  IMAD.WIDE R16, R0, 0x2, R16 ;  /* 0x0000000200107825 */ /* 0x002fc600078e0210 */
[----:B------:R1:W-:Y:S01]  /*181c0*/  STL [R1+0x520], R10 ;  /* 0x0005200a01007387 */ /* 0x0003e20000100800 */
[----:B--2---:R-:W-:-:S03]  /*181d0*/  IMAD.WIDE R14, R0, 0x2, R14 ;  /* 0x00000002000e7825 */ /* 0x004fc600078e020e */
[----:B------:R0:W2:Y:S04]  /*181e0*/  LDG.E.U16 R250, desc[UR60][R16.64] ;  /* 0x0000003c10fa7981 */ /* 0x0000a8000c1e1500 */
[----:B------:R3:W4:Y:S01]  /*181f0*/  LDG.E.U16 R66, desc[UR60][R14.64] ;  /* 0x0000003c0e427981 */ /* 0x000722000c1e1500 */
[----:B-1----:R-:W-:-:S03]  /*18200*/  IMAD.WIDE R10, R0, 0x2, R10 ;  /* 0x00000002000a7825 */ /* 0x002fc600078e020a */
[----:B------:R-:W3:Y:S04]  /*18210*/  LDL.64 R16, [R1+0x4f0] ;  /* 0x0004f00001107983 */ /* 0x000ee80000100a00 */
[----:B------:R-:W2:Y:S04]  /*18220*/  LDL.64 R14, [R1+0x4e8] ;  /* 0x0004e800010e7983 */ /* 0x000ea80000100a00 */
[----:B------:R1:W4:Y:S04]  /*18230*/  LDG.E.U16 R189, desc[UR60][R10.64] ;  /* 0x0000003c0abd7981 */ /* 0x000328000c1e1500 */
[----:B------:R-:W4:Y:S04]  /*18240*/  LDL.64 R10, [R1+0x4e0] ;  /* 0x0004e000010a7983 */ /* 0x000f280000100a00 */
[----:B---3--:R-:W0:Y:S04]  /*18250*/  LDL.64 R16, [R1+0x4f0] ;  /* 0x0004f00001107983 */ /* 0x008e280000100a00 */
[----:B--2---:R-:W2:Y:S04]  /*18260*/  LDL.64 R14, [R1+0x4e8] ;  /* 0x0004e800010e7983 */ /* 0x004ea80000100a00 */
[----:B----4-:R-:W1:Y:S01]  /*18270*/  LDL.64 R10, [R1+0x4e0] ;  /* 0x0004e000010a7983 */ /* 0x010e620000100a00 */
[----:B------:R-:W-:Y:S01]  /*18280*/  IADD3 R12, R13, R18, RZ ;  /* 0x000000120d0c7210 */ /* 0x000fe20007ffe0ff */
[----:B0-----:R-:W-:-:S02]  /*18290*/  IMAD R16, R247, 0x11a, R8 ;  /* 0x0000011af7107824 */ /* 0x001fc400078e0208 */
[----:B--2---:R-:W-:-:S03]  /*182a0*/  IMAD R14, R190, 0x11c, R8 ;  /* 0x0000011cbe0e7824 */ /* 0x004fc600078e0208 */
[----:B------:R-:W-:Y:S04]  /*182b0*/  STL [R1+0x4f0], R16 ;  /* 0x0004f01001007387 */ /* 0x000fe80000100800 */
[----:B------:R0:W-:Y:S04]  /*182c0*/  STL [R1+0xd0c], R8 ;  /* 0x000d0c0801007387 */ /* 0x0001e80000100800 */
[----:B------:R2:W-:Y:S01]  /*182d0*/  STL [R1+0x4e8], R14 ;  /* 0x0004e80e01007387 */ /* 0x0005e20000100800 */
[----:B-1----:R-:W-:-:S03]  /*182e0*/  IMAD R10, R65, 0x11e, R8 ;  /* 0x0000011e410a7824 */ /* 0x002fc600078e0208 */
[----:B0-----:R-:W3:Y:S01]  /*182f0*/  LDL.LU R8, [R1+0x464] ;  /* 0x0004640001087983 */ /* 0x001ee20000300800 */
[----:B------:R-:W-:-:S03]  /*18300*/  IMAD.WIDE R16, R0, 0x2, R16 ;  /* 0x0000000200107825 */ /* 0x000fc600078e0210 */
[----:B------:R-:W-:Y:S01]  /*18310*/  STL [R1+0xd08], R9 ;  /* 0x000d080901007387 */ /* 0x000fe20000100800 */
[----:B--2---:R-:W-:-:S03]  /*18320*/  IMAD.WIDE R14, R0, 0x2, R14 ;  /* 0x00000002000e7825 */ /* 0x004fc600078e020e */
[----:B------:R0:W-:Y:S04]  /*18330*/  STL [R1+0x4e0], R10 ;  /* 0x0004e00a01007387 */ /* 0x0001e80000100800 */
[----:B------:R-:W2:Y:S04]  /*18340*/  LDG.E.U16 R247, desc[UR60][R16.64] ;  /* 0x0000003c10f77981 */ /* 0x000ea8000c1e1500 */
[----:B------:R-:W4:Y:S01]  /*18350*/  LDG.E.U16 R65, desc[UR60][R14.64] ;  /* 0x0000003c0e417981 */ /* 0x000f22000c1e1500 */
[----:B0-----:R-:W-:-:S05]  /*18360*/  IMAD.WIDE R10, R0, 0x2, R10 ;  /* 0x00000002000a7825 */ /* 0x001fca00078e020a */
[----:B------:R0:W4:Y:S01]  /*18370*/  LDG.E.U16 R190, desc[UR60][R10.64] ;  /* 0x0000003c0abe7981 */ /* 0x000122000c1e1500 */
[----:B------:R-:W-:Y:S06]  /*18380*/  BAR.SYNC.DEFER_BLOCKING 0x0 ;  /* 0x0000000000007b1d */ /* 0x000fec0000010000 */
[----:B------:R-:W-:Y:S04]  /*18390*/  STL [R1+0xd10], R0 ;  /* 0x000d100001007387 */ /* 0x000fe80000100800 */
[----:B------:R1:W-:Y:S04]  /*183a0*/  STS.U16 [R12+0x10400], R106 ;  /* 0x0104006a0c007388 */ /* 0x0003e80000000400 */
[----:B------:R0:W-:Y:S04]  /*183b0*/  STS.U16 [R12+0x10800], R187 ;  /* 0x010800bb0c007388 */ /* 0x0001e80000000400 */
[----:B------:R0:W-:Y:S04]  /*183c0*/  STS.U16 [R12+0x10c00], R164 ;  /* 0x010c00a40c007388 */ /* 0x0001e80000000400 */
[----:B-1----:R-:W2:Y:S04]  /*183d0*/  LDL.LU R106, [R1+0x113c] ;  /* 0x00113c00016a7983 */ /* 0x002ea80000300800 */
[----:B0-----:R-:W4:Y:S04]  /*183e0*/  LDL.LU R187, [R1+0x1138] ;  /* 0x0011380001bb7983 */ /* 0x001f280000300800 */
[----:B------:R-:W2:Y:S04]  /*183f0*/  LDL.LU R164, [R1+0x1134] ;  /* 0x0011340001a47983 */ /* 0x000ea80000300800 */
[----:B------:R0:W-:Y:S04]  /*18400*/  STS.U16 [R12+0x11000], R45 ;  /* 0x0110002d0c007388 */ /* 0x0001e80000000400 */
[----:B------:R1:W-:Y:S04]  /*18410*/  STS.U16 [R12+0x11400], R81 ;  /* 0x011400510c007388 */ /* 0x0003e80000000400 */
[----:B------:R1:W-:Y:S04]  /*18420*/  STS.U16 [R12+0x11800], R139 ;  /* 0x0118008b0c007388 */ /* 0x0003e80000000400 */
[----:B0-----:R-:W4:Y:S04]  /*18430*/  LDL.LU R45, [R1+0x1130] ;  /* 0x00113000012d7983 */ /* 0x001f280000300800 */
[----:B-1----:R-:W4:Y:S04]  /*18440*/  LDL.LU R81, [R1+0x112c] ;  /* 0x00112c0001517983 */ /* 0x002f280000300800 */
[----:B------:R-:W4:Y:S04]  /*18450*/  LDL.LU R139, [R1+0x1128] ;  /* 0x00112800018b7983 */ /* 0x000f280000300800 */
        /* <DEDUP_REMOVED lines=17> */
[----:B------:R-:W4:Y:S01]  /*18570*/  LDL.LU R162, [R1+0x1104] ;  /* 0x0011040001a27983 */ /* 0x000f220000300800 */
[----:B------:R-:W-:-:S03]  /*18580*/  LOP3.LUT R11, R13, 0x10, RZ, 0x3c, !PT ;  /* 0x000000100d0b7812 */ /* 0x000fc600078e3cff */
[----:B------:R0:W-:Y:S04]  /*18590*/  STS.U16 [R12+0x14800], R152 ;  /* 0x014800980c007388 */ /* 0x0001e80000000400 */
[----:B------:R1:W-:Y:S01]  /*185a0*/  STS.U16 [R12+0x14c00], R153 ;  /* 0x014c00990c007388 */ /* 0x0003e20000000400 */
[----:B------:R-:W-:-:S03]  /*185b0*/  IADD3 R10, R18, R11, RZ ;  /* 0x0000000b120a7210 */ /* 0x000fc60007ffe0ff */
        /* <DEDUP_REMOVED lines=15> */
[----:B------:R-:W-:Y:S04]  /*186b0*/  STS.U16 [R12+0x14000], R251 ;  /* 0x014000fb0c007388 */ /* 0x000fe80000000400 */
[----:B------:R-:W-:Y:S04]  /*186c0*/  STS.U16 [R12+0x14400], R249 ;  /* 0x014400f90c007388 */ /* 0x000fe80000000400 */
[----:B------:R-:W4:Y:S04]  /*186d0*/  LDL.LU R160, [R1+0x10e0] ;  /* 0x0010e00001a07983 */ /* 0x000f280000300800 */
[----:B------:R0:W-:Y:S04]  /*186e0*/  STS.U16 [R12+0x16c00], R161 ;  /* 0x016c00a10c007388 */ /* 0x0001e80000000400 */
[----:B------:R-:W-:Y:S04]  /*186f0*/  STS.U16 [R12+0x17000], R252 ;  /* 0x017000fc0c007388 */ /* 0x000fe80000000400 */
[----:B------:R-:W-:Y:S04]  /*18700*/  STS.U16 [R12+0x17400], R248 ;  /* 0x017400f80c007388 */ /* 0x000fe80000000400 */
[----:B------:R-:W-:Y:S04]  /*18710*/  STS.U16 [R12+0x17800], R246 ;  /* 0x017800f60c007388 */ /* 0x000fe80000000400 */
[----:B------:R-:W-:Y:S04]  /*18720*/  STS.U16 [R12+0x17c00], R245 ;  /* 0x017c00f50c007388 */ /* 0x000fe80000000400 */
[----:B0-----:R-:W4:Y:S04]  /*18730*/  LDL.LU R161, [R1+0x10dc] ;  /* 0x0010dc0001a17983 */ /* 0x001f280000300800 */
[----:B---3--:R0:W-:Y:S04]  /*18740*/  STS.U16 [R12+0x10000], R8 ;  /* 0x010000080c007388 */ /* 0x0081e80000000400 */
        /* <DEDUP_REMOVED lines=8> */
[----:B------:R-:W-:Y:S01]  /*187d0*/  STS.U16 [R10+0x12c80], R173 ;  /* 0x012c80ad0a007388 */ /* 0x000fe20000000400 */
[----:B0-----:R-:W-:-:S03]  /*187e0*/  LOP3.LUT R12, R13, 0x20, RZ, 0x3c, !PT ;  /* 0x000000200d0c7812 */ /* 0x001fc600078e3cff */
[----:B------:R-:W-:Y:S04]  /*187f0*/  STS.U16 [R10+0x13080], R174 ;  /* 0x013080ae0a007388 */ /* 0x000fe80000000400 */
[----:B------:R-:W-:Y:S04]  /*18800*/  STS.U16 [R10+0x13480], R175 ;  /* 0x013480af0a007388 */ /* 0x000fe80000000400 */
[----:B------:R-:W-:Y:S04]  /*18810*/  STS.U16 [R10+0x13880], R176 ;  /* 0x013880b00a007388 */ /* 0x000fe80000000400 */
[----:B------:R-:W-:Y:S01]  /*18820*/  STS.U16 [R10+0x13c80], R177 ;  /* 0x013c80b10a007388 */ /* 0x000fe20000000400 */
[----:B------:R-:W-:-:S03]  /*18830*/  IADD3 R12, R18, R12, RZ ;  /* 0x0000000c120c7210 */ /* 0x000fc60007ffe0ff */
[----:B------:R-:W-:Y:S04]  /*18840*/  STS.U16 [R10+0x14880], R178 ;  /* 0x014880b20a007388 */ /* 0x000fe80000000400 */
[----:B--2---:R-:W-:Y:S04]  /*18850*/  STS.U16 [R10+0x10880], R164 ;  /* 0x010880a40a007388 */ /* 0x004fe80000000400 */
        /* <DEDUP_REMOVED lines=13> */
[----:B------:R0:W-:Y:S04]  /*18930*/  STS.U16 [R10+0x10080], R162 ;  /* 0x010080a20a007388 */ /* 0x0001e80000000400 */
[----:B0-----:R-:W2:Y:S04]  /*18940*/  LDL.LU R162, [R1+0x10d8] ;  /* 0x0010d80001a27983 */ /* 0x001ea80000300800 */
[----:B------:R-:W3:Y:S04]  /*18950*/  LDL.LU R163, [R1+0x10d4] ;  /* 0x0010d40001a37983 */ /* 0x000ee80000300800 */
[----:B------:R-:W4:Y:S04]  /*18960*/  LDL.LU R164, [R1+0x10d0] ;  /* 0x0010d00001a47983 */ /* 0x000f280000300800 */
        /* <DEDUP_REMOVED lines=20> */
[----:B------:R-:W-:Y:S04]  /*18ab0*/  STS.U16 [R10+0x17480], R239 ;  /* 0x017480ef0a007388 */ /* 0x000fe80000000400 */
[----:B------:R-:W-:Y:S04]  /*18ac0*/  STS.U16 [R10+0x17880], R238 ;  /* 0x017880ee0a007388 */ /* 0x000fe80000000400 */
[----:B------:R-:W-:Y:S04]  /*18ad0*/  STS.U16 [R10+0x17c80], R237 ;  /* 0x017c80ed0a007388 */ /* 0x000fe80000000400 */
        /* <DEDUP_REMOVED lines=10> */
[----:B0-----:R-:W2:Y:S04]  /*18b80*/  LDL.LU R2, [R1+0x106c] ;  /* 0x00106c0001027983 */ /* 0x001ea80000300800 */
[----:B-1----:R-:W3:Y:S04]  /*18b90*/  LDL.LU R5, [R1+0x1068] ;  /* 0x0010680001057983 */ /* 0x002ee80000300800 */
        /* <DEDUP_REMOVED lines=8> */
[----:B------:R1:W-:Y:S01]  /*18c20*/  STS.U16 [R12+0x12d00], R25 ;  /* 0x012d00190c007388 */ /* 0x0003e20000000400 */
[----:B------:R-:W-:-:S03]  /*18c30*/  LOP3.LUT R11, R13, 0x30, RZ, 0x3c, !PT ;  /* 0x000000300d0b7812 */ /* 0x000fc600078e3cff */
[----:B------:R1:W-:Y:S04]  /*18c40*/  STS.U16 [R12+0x13100], R26 ;  /* 0x0131001a0c007388 */ /* 0x0003e80000000400 */
[----:B0-----:R-:W2:Y:S04]  /*18c50*/  LDL.LU R24, [R1+0x1054] ;  /* 0x0010540001187983 */ /* 0x001ea80000300800 */
[----:B-1----:R-:W3:Y:S04]  /*18c60*/  LDL.LU R25, [R1+0x1050] ;  /* 0x0010500001197983 */ /* 0x002ee80000300800 */
[----:B------:R-:W3:Y:S04]  /*18c70*/  LDL.LU R26, [R1+0x104c] ;  /* 0x00104c00011a7983 */ /* 0x000ee80000300800 */
[----:B------:R0:W-:Y:S04]  /*18c80*/  STS.U16 [R12+0x13500], R27 ;  /* 0x0135001b0c007388 */ /* 0x0001e80000000400 */
[----:B------:R1:W-:Y:S04]  /*18c90*/  STS.U16 [R12+0x13900], R31 ;  /* 0x0139001f0c007388 */ /* 0x0003e80000000400 */
[----:B------:R1:W-:Y:S04]  /*18ca0*/  STS.U16 [R12+0x13d00], R37 ;  /* 0x013d00250c007388 */ /* 0x0003e80000000400 */
[----:B0-----:R-:W4:Y:S04]  /*18cb0*/  LDL.LU R27, [R1+0x1048] ;  /* 0x00104800011b7983 */ /* 0x001f280000300800 */
[----:B-1----:R-:W3:Y:S01]  /*18cc0*/  LDL.LU R31, [R1+0x1044] ;  /* 0x00104400011f7983 */ /* 0x002ee20000300800 */
[----:B------:R-:W-:-:S03]  /*18cd0*/  IADD3 R11, R18, R11, RZ ;  /* 0x0000000b120b7210 */ /* 0x000fc60007ffe0ff */
[----:B------:R-:W2:Y:S04]  /*18ce0*/  LDL.LU R37, [R1+0x1040] ;  /* 0x0010400001257983 */ /* 0x000ea80000300800 */
[----:B------:R0:W-:Y:S04]  /*18cf0*/  STS.U16 [R12+0x14900], R47 ;  /* 0x0149002f0c007388 */ /* 0x0001e80000000400 */
[----:B------:R1:W-:Y:S04]  /*18d00*/  STS.U16 [R12+0x14d00], R52 ;  /* 0x014d00340c007388 */ /* 0x0003e80000000400 */
[----:B------:R1:W-:Y:S04]  /*18d10*/  STS.U16 [R12+0x15100], R57 ;  /* 0x015100390c007388 */ /* 0x0003e80000000400 */
[----:B0-----:R-:W4:Y:S04]  /*18d20*/  LDL.LU R47, [R1+0x103c] ;  /* 0x00103c00012f7983 */ /* 0x001f280000300800 */
[----:B-1----:R-:W3:Y:S04]  /*18d30*/  LDL.LU R52, [R1+0x1038] ;  /* 0x0010380001347983 */ /* 0x002ee80000300800 */
[----:B------:R-:W2:Y:S04]  /*18d40*/  LDL.LU R57, [R1+0x1034] ;  /* 0x0010340001397983 */ /* 0x000ea80000300800 */
[----:B------:R0:W-:Y:S04]  /*18d50*/  STS.U16 [R12+0x15500], R61 ;  /* 0x0155003d0c007388 */ /* 0x0001e80000000400 */
[----:B------:R1:W-:Y:S04]  /*18d60*/  STS.U16 [R12+0x15900], R97 ;  /* 0x015900610c007388 */ /* 0x0003e80000000400 */
[----:B------:R1:W-:Y:S04]  /*18d70*/  STS.U16 [R12+0x15d00], R99 ;  /* 0x015d00630c007388 */ /* 0x0003e80000000400 */
[----:B0-----:R-:W4:Y:S04]  /*18d80*/  LDL.LU R61, [R1+0x1030] ;  /* 0x00103000013d7983 */ /* 0x001f280000300800 */
[----:B-1----:R-:W3:Y:S04]  /*18d90*/  LDL.LU R97, [R1+0x102c] ;  /* 0x00102c0001617983 */ /* 0x002ee80000300800 */
[----:B------:R-:W3:Y:S04]  /*18da0*/  LDL.LU R99, [R1+0x1028] ;  /* 0x0010280001637983 */ /* 0x000ee80000300800 */
[----:B------:R0:W-:Y:S04]  /*18db0*/  STS.U16 [R12+0x16100], R100 ;  /* 0x016100640c007388 */ /* 0x0001e80000000400 */
[----:B------:R-:W-:Y:S04]  /*18dc0*/  STS.U16 [R12+0x10100], R236 ;  /* 0x010100ec0c007388 */ /* 0x000fe80000000400 */
[----:B------:R-:W-:Y:S04]  /*18dd0*/  STS.U16 [R12+0x14100], R232 ;  /* 0x014100e80c007388 */ /* 0x000fe80000000400 */
[----:B------:R-:W-:Y:S04]  /*18de0*/  STS.U16 [R12+0x14500], R231 ;  /* 0x014500e70c007388 */ /* 0x000fe80000000400 */
[----:B0-----:R-:W3:Y:S04]  /*18df0*/  LDL.LU R100, [R1+0x1024] ;  /* 0x0010240001647983 */ /* 0x001ee80000300800 */
[----:B------:R0:W-:Y:S04]  /*18e00*/  STS.U16 [R12+0x16500], R102 ;  /* 0x016500660c007388 */ /* 0x0001e80000000400 */
[----:B------:R-:W-:Y:S04]  /*18e10*/  STS.U16 [R12+0x16900], R235 ;  /* 0x016900eb0c007388 */ /* 0x000fe80000000400 */
[----:B------:R-:W-:Y:S04]  /*18e20*/  STS.U16 [R12+0x16d00], R234 ;  /* 0x016d00ea0c007388 */ /* 0x000fe80000000400 */
[----:B------:R-:W-:Y:S04]  /*18e30*/  STS.U16 [R12+0x17100], R233 ;  /* 0x017100e90c007388 */ /* 0x000fe80000000400 */
[----:B------:R-:W-:Y:S04]  /*18e40*/  STS.U16 [R12+0x17500], R230 ;  /* 0x017500e60c007388 */ /* 0x000fe80000000400 */
[----:B------:R-:W-:Y:S04]  /*18e50*/  STS.U16 [R12+0x17900], R229 ;  /* 0x017900e50c007388 */ /* 0x000fe80000000400 */
[----:B------:R-:W-:Y:S04]  /*18e60*/  STS.U16 [R12+0x17d00], R228 ;  /* 0x017d00e40c007388 */ /* 0x000fe80000000400 */
[----:B0-----:R-:W3:Y:S04]  /*18e70*/  LDL.LU R102, [R1+0x1020] ;  /* 0x0010200001667983 */ /* 0x001ee80000300800 */
        /* <DEDUP_REMOVED lines=24> */
[----:B------:R0:W-:Y:S01]  /*19000*/  STS.U16 [R11+0x13180], R120 ;  /* 0x013180780b007388 */ /* 0x0001e20000000400 */
[----:B------:R-:W-:-:S03]  /*19010*/  LOP3.LUT R10, R13, 0x40, RZ, 0x3c, !PT ;  /* 0x000000400d0a7812 */ /* 0x000fc600078e3cff */
[----:B------:R1:W-:Y:S04]  /*19020*/  STS.U16 [R11+0x13580], R122 ;  /* 0x0135807a0b007388 */ /* 0x0003e80000000400 */
[----:B------:R1:W-:Y:S04]  /*19030*/  STS.U16 [R11+0x13980], R123 ;  /* 0x0139807b0b007388 */ /* 0x0003e80000000400 */
[----:B0-----:R-:W3:Y:S04]  /*19040*/  LDL.LU R120, [R1+0xfec] ;  /* 0x000fec0001787983 */ /* 0x001ee80000300800 */
[----:B-1----:R-:W3:Y:S04]  /*19050*/  LDL.LU R122, [R1+0xfe8] ;  /* 0x000fe800017a7983 */ /* 0x002ee80000300800 */
[----:B------:R-:W3:Y:S04]  /*19060*/  LDL.LU R123, [R1+0xfe4] ;  /* 0x000fe400017b7983 */ /* 0x000ee80000300800 */
[----:B------:R0:W-:Y:S04]  /*19070*/  STS.U16 [R11+0x13d80], R124 ;  /* 0x013d807c0b007388 */ /* 0x0001e80000000400 */
[----:B------:R1:W-:Y:S01]  /*19080*/  STS.U16 [R11+0x14980], R125 ;  /* 0x0149807d0b007388 */ /* 0x0003e20000000400 */
[----:B------:R-:W-:-:S03]  /*19090*/  IADD3 R10, R18, R10, RZ ;  /* 0x0000000a120a7210 */ /* 0x000fc60007ffe0ff */
        /* <DEDUP_REMOVED lines=15> */
[----:B------:R-:W-:Y:S04]  /*19190*/  STS.U16 [R11+0x14180], R226 ;  /* 0x014180e20b007388 */ /* 0x000fe80000000400 */
[----:B------:R0:W-:Y:S04]  /*191a0*/  STS.U16 [R11+0x14580], R19 ;  /* 0x014580130b007388 */ /* 0x0001e80000000400 */
[----:B------:R-:W3:Y:S04]  /*191b0*/  LDL.LU R202, [R1+0x208] ;  /* 0x0002080001ca7983 */ /* 0x000ee80000300800 */
[----:B------:R-:W-:Y:S01]  /*191c0*/  STS.U16 [R11+0x16980], R227 ;  /* 0x016980e30b007388 */ /* 0x000fe20000000400 */
[----:B0-----:R-:W4:Y:S03]  /*191d0*/  LDC R19, c[0x0][0x238] ;  /* 0x00008e00ff137b82 */ /* 0x001f260000000800 */
[----:B------:R-:W-:Y:S04]  /*191e0*/  STS.U16 [R11+0x16d80], R225 ;  /* 0x016d80e10b007388 */ /* 0x000fe80000000400 */
[----:B------:R-:W-:Y:S04]  /*191f0*/  STS.U16 [R11+0x17180], R224 ;  /* 0x017180e00b007388 */ /* 0x000fe80000000400 */
[----:B------:R-:W-:Y:S04]  /*19200*/  STS.U16 [R11+0x17580], R223 ;  /* 0x017580df0b007388 */ /* 0x000fe80000000400 */
[----:B------:R-:W-:Y:S04]  /*19210*/  STS.U16 [R11+0x17980], R221 ;  /* 0x017980dd0b007388 */ /* 0x000fe80000000400 */
[----:B------:R-:W-:Y:S04]  /*19220*/  STS.U16 [R11+0x17d80], R220 ;  /* 0x017d80dc0b007388 */ /* 0x000fe80000000400 */
[----:B------:R0:W-:Y:S04]  /*19230*/  STS.U16 [R10+0x10600], R211 ;  /* 0x010600d30a007388 */ /* 0x0001e80000000400 */
[----:B------:R1:W-:Y:S04]  /*19240*/  STS.U16 [R10+0x10a00], R136 ;  /* 0x010a00880a007388 */ /* 0x0003e80000000400 */
[----:B------:R2:W-:Y:S04]  /*19250*/  STS.U16 [R10+0x10e00], R138 ;  /* 0x010e008a0a007388 */ /* 0x0005e80000000400 */
[----:B0-----:R-:W3:Y:S04]  /*19260*/  LDL.LU R211, [R1+0x20c] ;  /* 0x00020c0001d37983 */ /* 0x001ee80000300800 */
[----:B-1----:R-:W3:Y:S04]  /*19270*/  LDL.LU R136, [R1+0xfc0] ;  /* 0x000fc00001887983 */ /* 0x002ee80000300800 */
[----:B--2---:R-:W2:Y:S04]  /*19280*/  LDL.LU R138, [R1+0xfbc] ;  /* 0x000fbc00018a7983 */ /* 0x004ea80000300800 */
[----:B------:R0:W-:Y:S04]  /*19290*/  STS.U16 [R10+0x11200], R140 ;  /* 0x0112008c0a007388 */ /* 0x0001e80000000400 */
[----:B------:R1:W-:Y:S04]  /*192a0*/  STS.U16 [R10+0x11600], R214 ;  /* 0x011600d60a007388 */ /* 0x0003e80000000400 */
[----:B------:R4:W-:Y:S04]  /*192b0*/  STS.U16 [R10+0x11a00], R142 ;  /* 0x011a008e0a007388 */ /* 0x0009e80000000400 */
[----:B0-----:R-:W2:Y:S04]  /*192c0*/  LDL.LU R140, [R1+0xfb8] ;  /* 0x000fb800018c7983 */ /* 0x001ea80000300800 */
[----:B-1----:R-:W2:Y:S04]  /*192d0*/  LDL.LU R214, [R1+0x218] ;  /* 0x0002180001d67983 */ /* 0x002ea80000300800 */
[----:B----4-:R-:W4:Y:S04]  /*192e0*/  LDL.LU R142, [R1+0xfb4] ;  /* 0x000fb400018e7983 */ /* 0x010f280000300800 */
        /* <DEDUP_REMOVED lines=8> */
[----:B0-----:R-:W4:Y:S04]  /*19370*/  LDL.LU R147, [R1+0xfa4] ;  /* 0x000fa40001937983 */ /* 0x001f280000300800 */
[----:B-1----:R-:W4:Y:S04]  /*19380*/  LDL.LU R207, [R1+0x21c] ;  /* 0x00021c0001cf7983 */ /* 0x002f280000300800 */
[----:B------:R0:W-:Y:S04]  /*19390*/  STS.U16 [R10+0x14e00], R208 ;  /* 0x014e00d00a007388 */ /* 0x0001e80000000400 */
[----:B------:R1:W-:Y:S04]  /*193a0*/  STS.U16 [R10+0x10200], R219 ;  /* 0x010200db0a007388 */ /* 0x0003e80000000400 */
[----:B0-----:R-:W4:Y:S04]  /*193b0*/  LDL.LU R208, [R1+0x228] ;  /* 0x0002280001d07983 */ /* 0x001f280000300800 */
[----:B------:R0:W-:Y:S04]  /*193c0*/  STS.U16 [R10+0x14a00], R209 ;  /* 0x014a00d10a007388 */ /* 0x0001e80000000400 */
[----:B-1----:R-:W4:Y:S04]  /*193d0*/  LDL.LU R219, [R1+0x204] ;  /* 0x0002040001db7983 */ /* 0x002f280000300800 */
        /* <DEDUP_REMOVED lines=8> */
[----:B0-----:R-:W4:Y:S04]  /*19460*/  LDL.LU R21, [R1+0x200] ;  /* 0x0002000001157983 */ /* 0x001f280000300800 */
[----:B------:R-:W4:Y:S04]  /*19470*/  LDL.LU R0, [R1+0x22c] ;  /* 0x00022c0001007983 */ /* 0x000f280000300800 */
[----:B------:R-:W4:Y:S04]  /*19480*/  LDL.LU R8, [R1+0x230] ;  /* 0x0002300001087983 */ /* 0x000f280000300800 */
        /* <DEDUP_REMOVED lines=13> */
[----:B------:R0:W-:Y:S02]  /*19560*/  STS.U16 [R10+0x17e00], R20 ;  /* 0x017e00140a007388 */ /* 0x0001e40000000400 */
[----:B0-----:R-:W-:-:S04]  /*19570*/  LOP3.LUT R10, R13, 0x50, RZ, 0x3c, !PT ;  /* 0x000000500d0a7812 */ /* 0x001fc800078e3cff */
[----:B------:R-:W-:-:S05]  /*19580*/  IADD3 R10, R18, R10, RZ ;  /* 0x0000000a120a7210 */ /* 0x000fca0007ffe0ff */
[----:B------:R0:W-:Y:S04]  /*19590*/  STS.U16 [R10+0x16a80], R42 ;  /* 0x016a802a0a007388 */ /* 0x0001e80000000400 */
[----:B0-----:R-:W4:Y:S04]  /*195a0*/  LDL.LU R42, [R1+0x4c8] ;  /* 0x0004c800012a7983 */ /* 0x001f280000300800 */
[----:B------:R-:W4:Y:S01]  /*195b0*/  LDL.LU R201, [R1+0x4cc] ;  /* 0x0004cc0001c97983 */ /* 0x000f220000300800 */
[-C--:B------:R-:W-:Y:S01]  /*195c0*/  FMUL R12, R61, R19.reuse ;  /* 0x000000133d0c7220 */ /* 0x080fe20000400000 */
[-C--:B------:R-:W-:Y:S01]  /*195d0*/  FMUL R11, R57, R19.reuse ;  /* 0x00000013390b7220 */ /* 0x080fe20000400000 */
[----:B---3--:R-:W-:-:S04]  /*195e0*/  FMUL R14, R52, R19 ;  /* 0x00000013340e7220 */ /* 0x008fc80000400000 */
[----:B------:R-:W-:Y:S01]  /*195f0*/  FMNMX R11, R12, R11, !PT ;  /* 0x0000000b0c0b7209 */ /* 0x000fe20007800000 */
[----:B------:R-:W-:-:S03]  /*19600*/  FMUL R12, R47, R19 ;  /* 0x000000132f0c7220 */ /* 0x000fc60000400000 */
[----:B------:R-:W-:-:S04]  /*19610*/  FMNMX R11, R14, R11, !PT ;  /* 0x0000000b0e0b7209 */ /* 0x000fc80007800000 */
[----:B------:R-:W-:Y:S01]  /*19620*/  FMNMX R11, R12, R11, !PT ;  /* 0x0000000b0c0b7209 */ /* 0x000fe20007800000 */
[----:B------:R-:W-:-:S05]  /*19630*/  FMUL R14, R202, R19 ;  /* 0x00000013ca0e7220 */ /* 0x000fca0000400000 */
[----:B------:R-:W-:Y:S01]  /*19640*/  FMNMX R11, R14, R11, !PT ;  /* 0x0000000b0e0b7209 */ /* 0x000fe20007800000 */
[-C--:B------:R-:W-:Y:S01]  /*19650*/  FMUL R16, R37, R19.reuse ;  /* 0x0000001325107220 */ /* 0x080fe20000400000 */
[----:B------:R-:W-:-:S05]  /*19660*/  FMUL R12, R211, R19 ;  /* 0x00000013d30c7220 */ /* 0x000fca0000400000 */
[----:B------:R-:W-:Y:S01]  /*19670*/  FMNMX R11, R12, R11, !PT ;  /* 0x0000000b0c0b7209 */ /* 0x000fe20007800000 */
[----:B--2---:R-:W-:-:S05]  /*19680*/  FMUL R14, R214, R19 ;  /* 0x00000013d60e7220 */ /* 0x004fca0000400000 */
[----:B------:R-:W-:Y:S02]  /*19690*/  FMNMX R11, R14, R11, !PT ;  /* 0x0000000b0e0b7209 */ /* 0x000fe40007800000 */
[----:B----4-:R-:W-:-:S05]  /*196a0*/  MOV R216, R143 ;  /* 0x0000008f00d87202 */ /* 0x010fca0000000f00 */
[-C--:B------:R-:W-:Y:S01]  /*196b0*/  FMUL R15, R216, R19.reuse ;  /* 0x00000013d80f7220 */ /* 0x080fe20000400000 */
[----:B------:R-:W-:-:S05]  /*196c0*/  FMUL R12, R207, R19 ;  /* 0x00000013cf0c7220 */ /* 0x000fca0000400000 */
[----:B------:R-:W-:Y:S01]  /*196d0*/  FMNMX R11, R12, R11, !PT ;  /* 0x0000000b0c0b7209 */ /* 0x000fe20007800000 */
[----:B------:R-:W-:-:S03]  /*196e0*/  FMUL R12, R24, R19 ;  /* 0x00000013180c7220 */ /* 0x000fc60000400000 */
[----:B------:R-:W-:Y:S01]  /*196f0*/  FMNMX R11, R15, R11, !PT ;  /* 0x0000000b0f0b7209 */ /* 0x000fe20007800000 */
[----:B------:R-:W-:-:S05]  /*19700*/  FMUL R14, R208, R19 ;  /* 0x00000013d00e7220 */ /* 0x000fca0000400000 */
[----:B------:R-:W-:Y:S01]  /*19710*/  FMNMX R11, R14, R11, !PT ;  /* 0x0000000b0e0b7209 */ /* 0x000fe20007800000 */
[----:B------:R-:W-:Y:S01]  /*19720*/  FMUL R14, R31, R19 ;  /* 0x000000131f0e7220 */ /* 0x000fe20000400000 */
[----:B------:R-:W-:Y:S02]  /*19730*/  MOV R251, R147 ;  /* 0x0000009300fb7202 */ /* 0x000fe40000000f00 */
[----:B------:R-:W-:Y:S01]  /*19740*/  FMNMX R11, R12, R11, !PT ;  /* 0x0000000b0c0b7209 */ /* 0x000fe20007800000 */
[-C--:B------:R-:W-:Y:S01]  /*19750*/  FMUL R12, R27, R19.reuse ;  /* 0x000000131b0c7220 */ /* 0x080fe20000400000 */
[----:B------:R-:W-:Y:S01]  /*19760*/  FMNMX R14, R16, R14, !PT ;  /* 0x0000000e100e7209 */ /* 0x000fe20007800000 */
[----:B------:R-:W-:Y:S01]  /*19770*/  FMUL R16, R251, R19 ;  /* 0x00000013fb107220 */ /* 0x000fe20000400000 */
[----:B------:R-:W-:Y:S02]  /*19780*/  MOV R9, R145 ;  /* 0x0000009100097202 */ /* 0x000fe40000000f00 */
[----:B------:R-:W-:-:S04]  /*19790*/  FMNMX R11, R12, R11, !PT ;  /* 0x0000000b0c0b7209 */ /* 0x000fc80007800000 */
[----:B------:R-:W-:Y:S01]  /*197a0*/  FMNMX R11, R16, R11, !PT ;  /* 0x0000000b100b7209 */ /* 0x000fe20007800000 */
[-C--:B------:R-:W-:Y:S01]  /*197b0*/  FMUL R16, R209, R19.reuse ;  /* 0x00000013d1107220 */ /* 0x080fe20000400000 */
[----:B------:R-:W-:Y:S02]  /*197c0*/  MOV R22, R142 ;  /* 0x0000008e00167202 */ /* 0x000fe40000000f00 */
[----:B------:R-:W-:Y:S01]  /*197d0*/  MOV R248, R144 ;  /* 0x0000009000f87202 */ /* 0x000fe20000000f00 */
[----:B------:R-:W-:-:S05]  /*197e0*/  FMUL R15, R21, R19 ;  /* 0x00000013150f7220 */ /* 0x000fca0000400000 */
[----:B------:R-:W-:Y:S01]  /*197f0*/  FMNMX R12, R15, R14, !PT ;  /* 0x0000000e0f0c7209 */ /* 0x000fe20007800000 */
[-C--:B------:R-:W-:Y:S01]  /*19800*/  FMUL R14, R219, R19.reuse ;  /* 0x00000013db0e7220 */ /* 0x080fe20000400000 */
[----:B------:R-:W-:-:S04]  /*19810*/  FMUL R15, R9, R19 ;  /* 0x00000013090f7220 */ /* 0x000fc80000400000 */
[----:B------:R-:W-:Y:S01]  /*19820*/  FMNMX R12, R14, R12, !PT ;  /* 0x0000000c0e0c7209 */ /* 0x000fe20007800000 */
[----:B------:R-:W-:Y:S01]  /*19830*/  FMUL R14, R4, R19 ;  /* 0x00000013040e7220 */ /* 0x000fe20000400000 */
[----:B------:R-:W-:Y:S01]  /*19840*/  FMNMX R11, R15, R11, !PT ;  /* 0x0000000b0f0b7209 */ /* 0x000fe20007800000 */
[-C--:B------:R-:W-:Y:S01]  /*19850*/  FMUL R15, R212, R19.reuse ;  /* 0x00000013d40f7220 */ /* 0x080fe20000400000 */
[----:B------:R-:W-:Y:S01]  /*19860*/  FMNMX R12, R16, R12, !PT ;  /* 0x0000000c100c7209 */ /* 0x000fe20007800000 */
[----:B------:R-:W-:Y:S01]  /*19870*/  FMUL R16, R7, R19 ;  /* 0x0000001307107220 */ /* 0x000fe20000400000 */
[----:B------:R-:W-:Y:S01]  /*19880*/  FMNMX R11, R14, R11, !PT ;  /* 0x0000000b0e0b7209 */ /* 0x000fe20007800000 */
[-C--:B------:R-:W-:Y:S01]  /*19890*/  FMUL R14, R215, R19.reuse ;  /* 0x00000013d70e7220 */ /* 0x080fe20000400000 */
[----:B------:R-:W-:Y:S01]  /*198a0*/  FMNMX R12, R15, R12, !PT ;  /* 0x0000000c0f0c7209 */ /* 0x000fe20007800000 */
[----:B------:R-:W-:Y:S01]  /*198b0*/  FMUL R15, R22, R19 ;  /* 0x00000013160f7220 */ /* 0x000fe20000400000 */
[----:B------:R-:W-:Y:S01]  /*198c0*/  FMNMX R11, R16, R11, !PT ;  /* 0x0000000b100b7209 */ /* 0x000fe20007800000 */
[----:B------:R-:W-:Y:S01]  /*198d0*/  FMUL R16, R213, R19 ;  /* 0x00000013d5107220 */ /* 0x000fe20000400000 */
[----:B------:R-:W-:-:S02]  /*198e0*/  MOV R249, R140 ;  /* 0x0000008c00f97202 */ /* 0x000fc40000000f00 */
[----:B------:R-:W-:Y:S01]  /*198f0*/  FMNMX R12, R14, R12, !PT ;  /* 0x0000000c0e0c7209 */ /* 0x000fe20007800000 */
[----:B------:R-:W-:Y:S01]  /*19900*/  FMUL R14, R248, R19 ;  /* 0x00000013f80e7220 */ /* 0x000fe20000400000 */
[----:B------:R-:W-:Y:S01]  /*19910*/  FMNMX R11, R15, R11, !PT ;  /* 0x0000000b0f0b7209 */ /* 0x000fe20007800000 */
[-C--:B------:R-:W-:Y:S01]  /*19920*/  FMUL R15, R0, R19.reuse ;  /* 0x00000013000f7220 */ /* 0x080fe20000400000 */
[----:B------:R-:W-:Y:S02]  /*19930*/  MOV R23, R138 ;  /* 0x0000008a00177202 */ /* 0x000fe40000000f00 */
        /* <DEDUP_REMOVED lines=8> */
[----:B------:R-:W-:Y:S01]  /*199c0*/  FMUL R16, R25, R19 ;  /* 0x0000001319107220 */ /* 0x000fe20000400000 */
        /* <DEDUP_REMOVED lines=23> */
[----:B------:R-:W-:Y:S02]  /*19b40*/  MOV R252, R125 ;  /* 0x0000007d00fc7202 */ /* 0x000fe40000000f00 */
[----:B------:R-:W-:Y:S01]  /*19b50*/  FMNMX R11, R14, R11, !PT ;  /* 0x0000000b0e0b7209 */ /* 0x000fe20007800000 */
[----:B------:R-:W-:Y:S01]  /*19b60*/  FMUL R14, R2, R19 ;  /* 0x00000013020e7220 */ /* 0x000fe20000400000 */
[----:B------:R-:W-:-:S02]  /*19b70*/  MOV R233, R127 ;  /* 0x0000007f00e97202 */ /* 0x000fc40000000f00 */
[----:B------:R-:W-:Y:S01]  /*19b80*/  FMNMX R12, R15, R12, !PT ;  /* 0x0000000c0f0c7209 */ /* 0x000fe20007800000 */
[----:B------:R-:W-:Y:S01]  /*19b90*/  FMUL R15, R232, R19 ;  /* 0x00000013e80f7220 */ /* 0x000fe20000400000 */
        /* <DEDUP_REMOVED lines=32> */
[-C--:B------:R-:W-:Y:S01]  /*19da0*/  FMUL R14, R237, R19.reuse ;  /* 0x00000013ed0e7220 */ /* 0x080fe20000400000 */
[----:B------:R-:W-:Y:S01]  /*19db0*/  FMNMX R12, R15, R12, !PT ;  /* 0x0000000c0f0c7209 */ /* 0x000fe20007800000 */
[----:B------:R-:W-:Y:S01]  /*19dc0*/  FMUL R15, R226, R19 ;  /* 0x00000013e20f7220 */ /* 0x000fe20000400000 */
[----:B------:R-:W-:-:S02]  /*19dd0*/  MOV R239, R109 ;  /* 0x0000006d00ef7202 */ /* 0x000fc40000000f00 */
[----:B------:R-:W-:Y:S01]  /*19de0*/  FMNMX R11, R16, R11, !PT ;  /* 0x0000000b100b7209 */ /* 0x000fe20007800000 */
[-C--:B------:R-:W-:Y:S01]  /*19df0*/  FMUL R16, R238, R19.reuse ;  /* 0x00000013ee107220 */ /* 0x080fe20000400000 */
[----:B------:R-:W-:Y:S01]  /*19e00*/  FMNMX R12, R14, R12, !PT ;  /* 0x0000000c0e0c7209 */ /* 0x000fe20007800000 */
[----:B------:R-:W-:Y:S01]  /*19e10*/  FMUL R14, R239, R19 ;  /* 0x00000013ef0e7220 */ /* 0x000fe20000400000 */
[----:B------:R-:W-:Y:S02]  /*19e20*/  MOV R236, R108 ;  /* 0x0000006c00ec7202 */ /* 0x000fe40000000f00 */
[----:B------:R-:W-:Y:S02]  /*19e30*/  FMNMX R11, R15, R11, !PT ;  /* 0x0000000b0f0b7209 */ /* 0x000fe40007800000 */
[----:B------:R-:W-:Y:S01]  /*19e40*/  FMNMX R12, R16, R12, !PT ;  /* 0x0000000c100c7209 */ /* 0x000fe20007800000 */
[----:B------:R-:W-:Y:S01]  /*19e50*/  FMUL R15, R236, R19 ;  /* 0x00000013ec0f7220 */ /* 0x000fe20000400000 */
[----:B------:R-:W-:Y:S01]  /*19e60*/  MOV R229, R106 ;  /* 0x0000006a00e57202 */ /* 0x000fe20000000f00 */
[----:B------:R-:W0:Y:S01]  /*19e70*/  SHFL.BFLY PT, R17, R11, 0x2, 0x1f ;  /* 0x0c401f000b117f89 */ /* 0x000e2200000e0000 */
[----:B------:R-:W-:-:S02]  /*19e80*/  FMNMX R12, R14, R12, !PT ;  /* 0x0000000c0e0c7209 */ /* 0x000fc40007800000 */
[----:B------:R-:W-:Y:S01]  /*19e90*/  MOV R230, R105 ;  /* 0x0000006900e67202 */ /* 0x000fe20000000f00 */
[----:B------:R-:W-:Y:S01]  /*19ea0*/  FMUL R14, R229, R19 ;  /* 0x00000013e50e7220 */ /* 0x000fe20000400000 */
[----:B------:R-:W-:Y:S02]  /*19eb0*/  FMNMX R12, R15, R12, !PT ;  /* 0x0000000c0f0c7209 */ /* 0x000fe40007800000 */
[----:B------:R-:W-:Y:S01]  /*19ec0*/  MOV R231, R103 ;  /* 0x0000006700e77202 */ /* 0x000fe20000000f00 */
[-C--:B------:R-:W-:Y:S01]  /*19ed0*/  FMUL R16, R230, R19.reuse ;  /* 0x00000013e6107220 */ /* 0x080fe20000400000 */
[----:B------:R-:W-:Y:S02]  /*19ee0*/  FMNMX R12, R14, R12, !PT ;  /* 0x0000000c0e0c7209 */ /* 0x000fe40007800000 */
[----:B------:R-:W-:Y:S01]  /*19ef0*/  MOV R228, R102 ;  /* 0x0000006600e47202 */ /* 0x000fe20000000f00 */
[----:B------:R-:W-:Y:S01]  /*19f00*/  FMUL R15, R231, R19 ;  /* 0x00000013e70f7220 */ /* 0x000fe20000400000 */
[----:B------:R-:W-:-:S02]  /*19f10*/  FMNMX R12, R16, R12, !PT ;  /* 0x0000000c100c7209 */ /* 0x000fc40007800000 */
[----:B------:R-:W-:Y:S01]  /*19f20*/  MOV R220, R100 ;  /* 0x0000006400dc7202 */ /* 0x000fe20000000f00 */
[----:B------:R-:W-:Y:S01]  /*19f30*/  FMUL R14, R228, R19 ;  /* 0x00000013e40e7220 */ /* 0x000fe20000400000 */
[----:B------:R-:W-:Y:S02]  /*19f40*/  FMNMX R12, R15, R12, !PT ;  /* 0x0000000c0f0c7209 */ /* 0x000fe40007800000 */
[----:B------:R-:W-:Y:S01]  /*19f50*/  MOV R221, R99 ;  /* 0x0000006300dd7202 */ /* 0x000fe20000000f00 */
[----:B------:R-:W-:Y:S01]  /*19f60*/  FMUL R16, R220, R19 ;  /* 0x00000013dc107220 */ /* 0x000fe20000400000 */
[----:B------:R-:W-:Y:S02]  /*19f70*/  FMNMX R14, R14, R12, !PT ;  /* 0x0000000c0e0e7209 */ /* 0x000fe40007800000 */
[----:B------:R-:W-:Y:S01]  /*19f80*/  MOV R223, R97 ;  /* 0x0000006100df7202 */ /* 0x000fe20000000f00 */
[----:B------:R-:W-:Y:S01]  /*19f90*/  FMUL R15, R221, R19 ;  /* 0x00000013dd0f7220 */ /* 0x000fe20000400000 */
[----:B0-----:R-:W-:-:S02]  /*19fa0*/  FMNMX R12, R11, R17, !PT ;  /* 0x000000110b0c7209 */ /* 0x001fc40007800000 */
[----:B------:R-:W-:Y:S01]  /*19fb0*/  FMNMX R11, R16, R14, !PT ;  /* 0x0000000e100b7209 */ /* 0x000fe20007800000 */
[----:B------:R-:W-:-:S03]  /*19fc0*/  FMUL R16, R223, R19 ;  /* 0x00000013df107220 */ /* 0x000fc60000400000 */
[----:B------:R-:W-:-:S04]  /*19fd0*/  FMNMX R14, R15, R11, !PT ;  /* 0x0000000b0f0e7209 */ /* 0x000fc80007800000 */
[----:B------:R-:W-:Y:S01]  /*19fe0*/  FMNMX R14, R16, R14, !PT ;  /* 0x0000000e100e7209 */ /* 0x000fe20007800000 */
[----:B------:R-:W0:Y:S04]  /*19ff0*/  SHFL.BFLY PT, R17, R12, 0x1, 0x1f ;  /* 0x0c201f000c117f89 */ /* 0x000e2800000e0000 */
[----:B------:R-:W1:Y:S01]  /*1a000*/  SHFL.BFLY PT, R15, R14, 0x2, 0x1f ;  /* 0x0c401f000e0f7f89 */ /* 0x000e6200000e0000 */
[----:B------:R-:W-:Y:S02]  /*1a010*/  LOP3.LUT R20, R13, 0x60, RZ, 0x3c, !PT ;  /* 0x000000600d147812 */ /* 0x000fe400078e3cff */
[----:B0-----:R-:W-:Y:S02]  /*1a020*/  FMNMX R17, R12, R17, !PT ;  /* 0x000000110c117209 */ /* 0x001fe40007800000 */
[----:B-1----:R-:W-:-:S05]  /*1a030*/  FMNMX R12, R14, R15, !PT ;  /* 0x0000000f0e0c7209 */ /* 0x002fca0007800000 */
[----:B------:R-:W0:Y:S01]  /*1a040*/  SHFL.BFLY PT, R16, R12, 0x1, 0x1f ;  /* 0x0c201f000c107f89 */ /* 0x000e2200000e0000 */
[----:B------:R-:W-:Y:S02]  /*1a050*/  FMNMX R17, R17, R42, !PT ;  /* 0x0000002a11117209 */ /* 0x000fe40007800000 */
        /* <DEDUP_REMOVED lines=31> */
[----:B------:R1:W-:Y:S01]  /*1a250*/  STS.U16 [R10+0x17e80], R83 ;  /* 0x017e80530a007388 */ /* 0x0003e20000000400 */
[----:B0-----:R-:W-:-:S03]  /*1a260*/  FMNMX R16, R12, R16, !PT ;  /* 0x000000100c107209 */ /* 0x001fc60007800000 */
[----:B------:R-:W-:Y:S04]  /*1a270*/  STS.U16 [R11+0x10300], R82 ;  /* 0x010300520b007388 */ /* 0x000fe80000000400 */
[----:B------:R-:W-:Y:S01]  /*1a280*/  STS.U16 [R11+0x10700], R81 ;  /* 0x010700510b007388 */ /* 0x000fe20000000400 */
[----:B-1----:R-:W-:-:S03]  /*1a290*/  FFMA R10, R61, R19, -R17 ;  /* 0x000000133d0a7223 */ /* 0x002fc60000000811 */
[----:B------:R-:W-:Y:S04]  /*1a2a0*/  STS.U16 [R11+0x10b00], R80 ;  /* 0x010b00500b007388 */ /* 0x000fe80000000400 */
[----:B------:R-:W-:Y:S01]  /*1a2b0*/  STS.U16 [R11+0x10f00], R79 ;  /* 0x010f004f0b007388 */ /* 0x000fe20000000400 */
[----:B------:R-:W-:-:S03]  /*1a2c0*/  FMUL R14, R10, 1.4426950216293334961 ;  /* 0x3fb8aa3b0a0e7820 */ /* 0x000fc60000400000 */
[----:B------:R-:W-:Y:S04]  /*1a2d0*/  STS.U16 [R11+0x11300], R78 ;  /* 0x0113004e0b007388 */ /* 0x000fe80000000400 */
[----:B------:R-:W-:Y:S04]  /*1a2e0*/  STS.U16 [R11+0x11700], R77 ;  /* 0x0117004d0b007388 */ /* 0x000fe80000000400 */
[----:B------:R-:W-:Y:S01]  /*1a2f0*/  STS.U16 [R11+0x11b00], R76 ;  /* 0x011b004c0b007388 */ /* 0x000fe20000000400 */
[----:B------:R-:W-:-:S03]  /*1a300*/  FFMA R10, R57, R19, -R17 ;  /* 0x00000013390a7223 */ /* 0x000fc60000000811 */
        /* <DEDUP_REMOVED lines=25> */
[----:B------:R1:W-:Y:S01]  /*1a4a0*/  MUFU.EX2 R15, R14 ;  /* 0x0000000e000f7308 */ /* 0x0003e20000000800 */
[----:B------:R-:W-:Y:S01]  /*1a4b0*/  FMNMX R16, R16, R201, !PT ;  /* 0x000000c910107209 */ /* 0x000fe20007800000 */
[----:B0-----:R-:W-:Y:S01]  /*1a4c0*/  FFMA R11, R47, R19, -R17 ;  /* 0x000000132f0b7223 */ /* 0x001fe20000000811 */
[----:B-1----:R-:W-:Y:S01]  /*1a4d0*/  FMUL R14, R10, 1.4426950216293334961 ;  /* 0x3fb8aa3b0a0e7820 */ /* 0x002fe20000400000 */
[----:B------:R-:W-:-:S02]  /*1a4e0*/  LOP3.LUT R10, R13, 0x70, RZ, 0x3c, !PT ;  /* 0x000000700d0a7812 */ /* 0x000fc400078e3cff */
[----:B------:R-:W-:Y:S01]  /*1a4f0*/  FMUL R11, R11, 1.4426950216293334961 ;  /* 0x3fb8aa3b0b0b7820 */ /* 0x000fe20000400000 */
[----:B------:R-:W-:-:S03]  /*1a500*/  FFMA R13, R52, R19, -R17 ;  /* 0x00000013340d7223 */ /* 0x000fc60000000811 */
[----:B------:R0:W-:Y:S01]  /*1a510*/  MUFU.EX2 R210, R11 ;  /* 0x0000000b00d27308 */ /* 0x0001e20000000800 */
[----:B------:R-:W-:Y:S01]  /*1a520*/  FMUL R13, R13, 1.4426950216293334961 ;  /* 0x3fb8aa3b0d0d7820 */ /* 0x000fe20000400000 */
[----:B0-----:R-:W-:-:S06]  /*1a530*/  FFMA R11, R37, R19, -R16 ;  /* 0x00000013250b7223 */ /* 0x001fcc0000000810 */
[----:B------:R-:W0:Y:S01]  /*1a540*/  MUFU.EX2 R218, R13 ;  /* 0x0000000d00da7308 */ /* 0x000e220000000800 */
[----:B------:R-:W-:-:S07]  /*1a550*/  FMUL R12, R11, 1.4426950216293334961 ;  /* 0x3fb8aa3b0b0c7820 */ /* 0x000fce0000400000 */
[----:B------:R-:W1:Y:S01]  /*1a560*/  MUFU.EX2 R217, R12 ;  /* 0x0000000c00d97308 */ /* 0x000e620000000800 */
[----:B------:R-:W-:Y:S01]  /*1a570*/  IADD3 R10, R18, R10, RZ ;  /* 0x0000000a120a7210 */ /* 0x000fe20007ffe0ff */
[----:B------:R2:W-:Y:S01]  /*1a580*/  STL [R1+0xd14], R18 ;  /* 0x000d141201007387 */ /* 0x0005e20000100800 */
[----:B------:R-:W-:Y:S02]  /*1a590*/  MOV R250, R25 ;  /* 0x0000001900fa7202 */ /* 0x000fe40000000f00 */
[----:B------:R-:W-:Y:S01]  /*1a5a0*/  MOV R247, R24 ;  /* 0x0000001800f77202 */ /* 0x000fe20000000f00 */
[----:B0-----:R-:W-:Y:S01]  /*1a5b0*/  STL [R1+0x260], R218 ;  /* 0x000260da01007387 */ /* 0x001fe20000100800 */
[----:B------:R-:W-:-:S03]  /*1a5c0*/  MOV R20, R26 ;  /* 0x0000001a00147202 */ /* 0x000fc60000000f00 */
[----:B------:R-:W-:Y:S01]  /*1a5d0*/  STL [R1+0x25c], R210 ;  /* 0x00025cd201007387 */ /* 0x000fe20000100800 */
[----:B--2---:R-:W-:-:S03]  /*1a5e0*/  MOV R18, R27 ;  /* 0x0000001b00127202 */ /* 0x004fc60000000f00 */
[----:B-1----:R-:W-:Y:S01]  /*1a5f0*/  STL [R1+0x258], R217 ;  /* 0x000258d901007387 */ /* 0x002fe20000100800 */
[----:B------:R-:W-:-:S03]  /*1a600*/  FFMA R11, R31, R19, -R16 ;  /* 0x000000131f0b7223 */ /* 0x000fc60000000810 */
[----:B------:R-:W2:Y:S04]  /*1a610*/  LDL.LU.64 R24, [R1] ;  /* 0x0000000001187983 */ /* 0x000ea80000300a00 */
[----:B------:R-:W-:Y:S04]  /*1a620*/  STS.U16 [R10+0x13b80], R29 ;  /* 0x013b801d0a007388 */ /* 0x000fe80000000400 */
[----:B------:R0:W-:Y:S04]  /*1a630*/  STS.U16 [R10+0x13f80], R28 ;  /* 0x013f801c0a007388 */ /* 0x0001e80000000400 */
[----:B------:R-:W3:Y:S04]  /*1a640*/  LDL.LU.64 R26, [R1+0x8] ;  /* 0x00000800011a7983 */ /* 0x000ee80000300a00 */
[----:B------:R1:W-:Y:S04]  /*1a650*/  STS.U16 [R10+0x13780], R30 ;  /* 0x0137801e0a007388 */ /* 0x0003e80000000400 */
[----:B0-----:R-:W4:Y:S04]  /*1a660*/  LDL.LU.64 R28, [R1+0x10] ;  /* 0x00001000011c7983 */ /* 0x001f280000300a00 */
[----:B------:R-:W-:Y:S04]  /*1a670*/  STS.U16 [R10+0x12f80], R33 ;  /* 0x012f80210a007388 */ /* 0x000fe80000000400 */
[----:B------:R0:W-:Y:S04]  /*1a680*/  STS.U16 [R10+0x13380], R32 ;  /* 0x013380200a007388 */ /* 0x0001e80000000400 */
[----:B-1----:R-:W3:Y:S04]  /*1a690*/  LDL.LU.64 R30, [R1+0x18] ;  /* 0x00001800011e7983 */ /* 0x002ee80000300a00 */
[----:B------:R-:W-:Y:S04]  /*1a6a0*/  STS.U16 [R10+0x12780], R35 ;  /* 0x012780230a007388 */ /* 0x000fe80000000400 */
[----:B------:R1:W-:Y:S04]  /*1a6b0*/  STS.U16 [R10+0x12b80], R34 ;  /* 0x012b80220a007388 */ /* 0x0003e80000000400 */
[----:B0-----:R-:W3:Y:S01]  /*1a6c0*/  LDL.LU.64 R32, [R1+0x20] ;  /* 0x0000200001207983 */ /* 0x001ee20000300a00 */
[----:B------:R-:W-:-:S03]  /*1a6d0*/  FADD R13, -R17, R42 ;  /* 0x0000002a110d7221 */ /* 0x000fc60000000100 */
[----:B------:R0:W-:Y:S04]  /*1a6e0*/  STS.U16 [R10+0x12380], R36 ;  /* 0x012380240a007388 */ /* 0x0001e80000000400 */
[----:B-1----:R-:W3:Y:S04]  /*1a6f0*/  LDL.LU.64 R34, [R1+0x28] ;  /* 0x0000280001227983 */ /* 0x002ee80000300a00 */
[----:B------:R-:W-:Y:S04]  /*1a700*/  STS.U16 [R10+0x11b80], R39 ;  /* 0x011b80270a007388 */ /* 0x000fe80000000400 */
[----:B------:R1:W-:Y:S04]  /*1a710*/  STS.U16 [R10+0x11f80], R38 ;  /* 0x011f80260a007388 */ /* 0x0003e80000000400 */
[----:B0-----:R-:W3:Y:S04]  /*1a720*/  LDL.LU.64 R36, [R1+0x30] ;  /* 0x0000300001247983 */ /* 0x001ee80000300a00 */
[----:B------:R-:W-:Y:S04]  /*1a730*/  STS.U16 [R10+0x11380], R41 ;  /* 0x011380290a007388 */ /* 0x000fe80000000400 */
[----:B------:R0:W-:Y:S04]  /*1a740*/  STS.U16 [R10+0x11780], R40 ;  /* 0x011780280a007388 */ /* 0x0001e80000000400 */
[----:B-1----:R-:W3:Y:S04]  /*1a750*/  LDL.LU.64 R38, [R1+0x38] ;  /* 0x0000380001267983 */ /* 0x002ee80000300a00 */
[----:B------:R1:W-:Y:S04]  /*1a760*/  STS.U16 [R10+0x10f80], R43 ;  /* 0x010f802b0a007388 */ /* 0x0003e80000000400 */
[----:B0-----:R-:W3:Y:S04]  /*1a770*/  LDL.LU.64 R40, [R1+0x40] ;  /* 0x0000400001287983 */ /* 0x001ee80000300a00 */
[----:B------:R-:W-:Y:S04]  /*1a780*/  STS.U16 [R10+0x10780], R45 ;  /* 0x0107802d0a007388 */ /* 0x000fe80000000400 */
[----:B------:R0:W-:Y:S04]  /*1a790*/  STS.U16 [R10+0x10b80], R44 ;  /* 0x010b802c0a007388 */ /* 0x0001e80000000400 */
[----:B-1----:R-:W3:Y:S04]  /*1a7a0*/  LDL.LU.64 R42, [R1+0x48] ;  /* 0x00004800012a7983 */ /* 0x002ee80000300a00 */
[----:B------:R1:W-:Y:S04]  /*1a7b0*/  STS.U16 [R10+0x10380], R46 ;  /* 0x0103802e0a007388 */ /* 0x0003e80000000400 */
[----:B0-----:R-:W3:Y:S04]  /*1a7c0*/  LDL.LU.64 R44, [R1+0x50] ;  /* 0x00005000012c7983 */ /* 0x001ee80000300a00 */
[----:B-1----:R-:W3:Y:S04]  /*1a7d0*/  LDL.LU.64 R46, [R1+0x58] ;  /* 0x00005800012e7983 */ /* 0x002ee80000300a00 */
[----:B------:R-:W3:Y:S04]  /*1a7e0*/  LDL.LU.64 R48, [R1+0x60] ;  /* 0x0000600001307983 */ /* 0x000ee80000300a00 */
        /* <DEDUP_REMOVED lines=50> */
[----:B------:R-:W3:Y:S01]  /*1ab10*/  LDL.LU.64 R150, [R1+0x1f8] ;  /* 0x0001f80001967983 */ /* 0x000ee20000300a00 */
[----:B------:R-:W-:-:S03]  /*1ab20*/  FMUL R12, R11, 1.4426950216293334961 ;  /* 0x3fb8aa3b0b0c7820 */ /* 0x000fc60000400000 */
[----:B------:R0:W-:Y:S04]  /*1ab30*/  STS.U16 [R10+0x14380], R189 ;  /* 0x014380bd0a007388 */ /* 0x0001e80000000400 */
        /* <DEDUP_REMOVED lines=12> */
[----:B------:R-:W-:Y:S04]  /*1ac00*/  STS.U16 [R10+0x17780], R204 ;  /* 0x017780cc0a007388 */ /* 0x000fe80000000400 */
[----:B------:R-:W-:Y:S04]  /*1ac10*/  STS.U16 [R10+0x17b80], R205 ;  /* 0x017b80cd0a007388 */ /* 0x000fe80000000400 */
[----:B------:R4:W-:Y:S01]  /*1ac20*/  STS.U16 [R10+0x17f80], R206 ;  /* 0x017f80ce0a007388 */ /* 0x0009e20000000400 */
[----:B------:R-:W-:Y:S01]  /*1ac30*/  FFMA R11, R21, R19, -R16 ;  /* 0x00000013150b7223 */ /* 0x000fe20000000810 */
[----:B------:R0:W-:Y:S06]  /*1ac40*/  MEMBAR.ALL.CTA ;  /* 0x0000000000007992 */ /* 0x0001ec0000008000 */
[----:B0-----:R-:W0:Y:S01]  /*1ac50*/  FENCE.VIEW.ASYNC.S ;  /* 0x00000000000073c6 */ /* 0x001e220000000000 */
[----:B------:R2:W-:Y:S01]  /*1ac60*/  MUFU.EX2 R21, R12 ;  /* 0x0000000c00157308 */ /* 0x0005e20000000800 */
[----:B------:R-:W-:-:S02]  /*1ac70*/  FMUL R13, R13, 1.4426950216293334961 ;  /* 0x3fb8aa3b0d0d7820 */ /* 0x000fc40000400000 */
[----:B------:R-:W3:Y:S04]  /*1ac80*/  LDL.LU R189, [R1+0xfa0] ;  /* 0x000fa00001bd7983 */ /* 0x000ee80000300800 */
[----:B-1----:R-:W3:Y:S01]  /*1ac90*/  LDL.LU R190, [R1+0xf9c] ;  /* 0x000f9c0001be7983 */ /* 0x002ee20000300800 */
[----:B--2---:R-:W-:Y:S01]  /*1aca0*/  FMUL R12, R11, 1.4426950216293334961 ;  /* 0x3fb8aa3b0b0c7820 */ /* 0x004fe20000400000 */
[----:B------:R-:W-:Y:S02]  /*1acb0*/  FFMA R11, R219, R19, -R16 ;  /* 0x00000013db0b7223 */ /* 0x000fe40000000810 */
[----:B------:R-:W2:Y:S01]  /*1acc0*/  LDL.LU R191, [R1+0xf98] ;  /* 0x000f980001bf7983 */ /* 0x000ea20000300800 */
[----:B------:R1:W0:Y:S01]  /*1acd0*/  MUFU.EX2 R219, R12 ;  /* 0x0000000c00db7308 */ /* 0x0002220000000800 */
[----:B------:R-:W-:-:S02]  /*1ace0*/  FMUL R11, R11, 1.4426950216293334961 ;  /* 0x3fb8aa3b0b0b7820 */ /* 0x000fc40000400000 */
[----:B----4-:R-:W4:Y:S04]  /*1acf0*/  LDL.LU R192, [R1+0xf94] ;  /* 0x000f940001c07983 */ /* 0x010f280000300800 */
[----:B------:R-:W4:Y:S01]  /*1ad00*/  LDL.LU R193, [R1+0xf90] ;  /* 0x000f900001c17983 */ /* 0x000f220000300800 */
[----:B-1----:R-:W-:Y:S01]  /*1ad10*/  FADD R12, -R16, R201 ;  /* 0x000000c9100c7221 */ /* 0x002fe20000000100 */
[----:B------:R1:W-:Y:S02]  /*1ad20*/  MUFU.EX2 R19, R11 ;  /* 0x0000000b00137308 */ /* 0x0003e40000000800 */
[----:B------:R-:W4:Y:S01]  /*1ad30*/  LDL.LU R194, [R1+0xf8c] ;  /* 0x000f8c0001c27983 */ /* 0x000f220000300800 */
[----:B------:R-:W-:-:S03]  /*1ad40*/  FMUL R12, R12, 1.4426950216293334961 ;  /* 0x3fb8aa3b0c0c7820 */ /* 0x000fc60000400000 */
[----:B------:R-:W4:Y:S02]  /*1ad50*/  LDL.LU R195, [R1+0xf88] ;  /* 0x000f880001c37983 */ /* 0x000f240000300800 */
[----:B------:R-:W0:Y:S02]  /*1ad60*/  MUFU.EX2 R13, R13 ;  /* 0x0000000d000d7308 */ /* 0x000e240000000800 */
[----:B------:R-:W4:Y:S04]  /*1ad70*/  LDL.LU R196, [R1+0xf84] ;  /* 0x000f840001c47983 */ /* 0x000f280000300800 */
[----:B------:R-:W4:Y:S02]  /*1ad80*/  LDL.LU R197, [R1+0xf80] ;  /* 0x000f800001c57983 */ /* 0x000f240000300800 */
[----:B------:R-:W3:Y:S02]  /*1ad90*/  MUFU.EX2 R12, R12 ;  /* 0x0000000c000c7308 */ /* 0x000ee40000000800 */
[----:B------:R-:W4:Y:S01]  /*1ada0*/  LDL.LU R198, [R1+0xf7c] ;  /* 0x000f7c0001c67983 */ /* 0x000f220000300800 */
[----:B-1----:R-:W-:-:S03]  /*1adb0*/  MOV R11, R202 ;  /* 0x000000ca000b7202 */ /* 0x002fc60000000f00 */
[----:B0-----:R-:W-:Y:S02]  /*1adc0*/  STL [R1+0x254], R219 ;  /* 0x000254db01007387 */ /* 0x001fe40000100800 */
[----:B------:R-:W0:Y:S02]  /*1add0*/  MUFU.EX2 R14, R14 ;  /* 0x0000000e000e7308 */ /* 0x000e240000000800 */
[----:B------:R-:W4:Y:S04]  /*1ade0*/  LDL.LU R199, [R1+0xf78] ;  /* 0x000f780001c77983 */ /* 0x000f280000300800 */
[----:B------:R-:W4:Y:S04]  /*1adf0*/  LDL.LU R200, [R1+0xf74] ;  /* 0x000f740001c87983 */ /* 0x000f280000300800 */
[----:B------:R-:W4:Y:S04]  /*1ae00*/  LDL.LU R201, [R1+0xf70] ;  /* 0x000f700001c97983 */ /* 0x000f280000300800 */
[----:B------:R-:W4:Y:S04]  /*1ae10*/  LDL.LU R202, [R1+0xf6c] ;  /* 0x000f6c0001ca7983 */ /* 0x000f280000300800 */
[----:B------:R-:W4:Y:S01]  /*1ae20*/  LDL.LU R203, [R1+0xf68] ;  /* 0x000f680001cb7983 */ /* 0x000f220000300800 */
[----:B------:R-:W-:-:S03]  /*1ae30*/  MOV R10, R207 ;  /* 0x000000cf000a7202 */ /* 0x000fc60000000f00 */
[----:B------:R-:W4:Y:S04]  /*1ae40*/  LDL.LU R204, [R1+0xf64] ;  /* 0x000f640001cc7983 */ /* 0x000f280000300800 */
[----:B------:R-:W4:Y:S01]  /*1ae50*/  LDL.LU R205, [R1+0xf60] ;  /* 0x000f600001cd7983 */ /* 0x000f220000300800 */
[----:B------:R-:W-:-:S03]  /*1ae60*/  FMUL R24, R24, R13 ;  /* 0x0000000d18187220 */ /* 0x000fc60000400000 */
[----:B------:R-:W-:Y:S01]  /*1ae70*/  STL [R1+0x250], R19 ;  /* 0x0002501301007387 */ /* 0x000fe20000100800 */
[-C--:B------:R-:W-:Y:S01]  /*1ae80*/  FMUL R25, R25, R13.reuse ;  /* 0x0000000d19197220 */ /* 0x080fe20000400000 */
[-C--:B------:R-:W-:Y:S02]  /*1ae90*/  FMUL R28, R28, R13.reuse ;  /* 0x0000000d1c1c7220 */ /* 0x080fe40000400000 */
[----:B------:R-:W4:Y:S01]  /*1aea0*/  LDL.LU R206, [R1+0xf5c] ;  /* 0x000f5c0001ce7983 */ /* 0x000f220000300800 */
[-C--:B------:R-:W-:Y:S01]  /*1aeb0*/  FMUL R29, R29, R13.reuse ;  /* 0x0000000d1d1d7220 */ /* 0x080fe20000400000 */
[-C--:B---3--:R-:W-:Y:S01]  /*1aec0*/  FMUL R32, R32, R13.reuse ;  /* 0x0000000d20207220 */ /* 0x088fe20000400000 */
[-C--:B------:R-:W-:Y:S01]  /*1aed0*/  FMUL R33, R33, R13.reuse ;  /* 0x0000000d21217220 */ /* 0x080fe20000400000 */
[----:B------:R-:W3:Y:S01]  /*1aee0*/  LDL.LU R207, [R1+0xf58] ;  /* 0x000f580001cf7983 */ /* 0x000ee20000300800 */
[-C--:B------:R-:W-:Y:S01]  /*1aef0*/  FMUL R36, R36, R13.reuse ;  /* 0x0000000d24247220 */ /* 0x080fe20000400000 */
        /* <DEDUP_REMOVED lines=27> */
[----:B------:R1:W-:Y:S01]  /*1b0b0*/  STL [R1+0xd18], R13 ;  /* 0x000d180d01007387 */ /* 0x0003e20000100800 */
        /* <DEDUP_REMOVED lines=83> */
[----:B------:R-:W-:Y:S01]  /*1b5f0*/  FMUL R135, R135, R12 ;  /* 0x0000000c87877220 */ /* 0x000fe20000400000 */
[-C--:B------:R-:W-:Y:S01]  /*1b600*/  FMUL R148, R148, R13.reuse ;  /* 0x0000000d94947220 */ /* 0x080fe20000400000 */
[----:B------:R-:W-:Y:S01]  /*1b610*/  FMUL R149, R149, R13 ;  /* 0x0000000d95957220 */ /* 0x000fe20000400000 */
[----:B-1----:R-:W-:Y:S01]  /*1b620*/  MOV R13, R208 ;  /* 0x000000d0000d7202 */ /* 0x002fe20000000f00 */
        /* <DEDUP_REMOVED lines=8> */
[----:B------:R-:W-:Y:S01]  /*1b6b0*/  FMUL R151, R151, R12 ;  /* 0x0000000c97977220 */ /* 0x000fe20000400000 */
[----:B------:R1:W-:Y:S01]  /*1b6c0*/  STL [R1+0xd1c], R12 ;  /* 0x000d1c0c01007387 */ /* 0x0003e20000100800 */
[----:B------:R-:W-:-:S02]  /*1b6d0*/  F2FP.BF16.F32.PACK_AB R217, R21, R217 ;  /* 0x000000d915d9723e */ /* 0x000fc400000010ff */
[----:B------:R-:W-:Y:S02]  /*1b6e0*/  F2FP.BF16.F32.PACK_AB R218, R210, R218 ;  /* 0x000000dad2da723e */ /* 0x000fe400000010ff */
[----:B------:R-:W-:Y:S02]  /*1b6f0*/  F2FP.BF16.F32.PACK_AB R219, R19, R219 ;  /* 0x000000db13db723e */ /* 0x000fe400000010ff */
[----:B------:R-:W2:Y:S01]  /*1b700*/  LDC R19, c[0x0][0x238] ;  /* 0x00008e00ff137b82 */ /* 0x000ea20000000800 */
[----:B-1----:R-:W-:Y:S02]  /*1b710*/  MOV R12, R216 ;  /* 0x000000d8000c7202 */ /* 0x002fe40000000f00 */
[----:B0-----:R-:W-:-:S05]  /*1b720*/  F2FP.BF16.F32.PACK_AB R216, R14, R15 ;  /* 0x0000000f0ed8723e */ /* 0x001fca00000010ff */
[----:B------:R-:W-:Y:S06]  /*1b730*/  BAR.SYNC.DEFER_BLOCKING 0x0 ;  /* 0x0000000000007b1d */ /* 0x000fec0000010000 */
[----:B------:R-:W-:-:S06]  /*1b740*/  WARPGROUP.ARRIVE ;  /* 0x00000000000079c5 */ /* 0x000fcc0000000000 */
[----:B------:R-:W-:Y:S01]  /*1b750*/  HGMMA.64x256x16.F32.BF16 R24, R216, gdesc[UR52], R24, gsb0 ;  /* 0x03e00034d8187df0 */ /* 0x000fe20008001818 */
[----:B------:R0:W-:Y:S02]  /*1b760*/  STL [R1+0xd34], R21 ;  /* 0x000d341501007387 */ /* 0x0001e40000100800 */
[----:B0-----:R-:W-:Y:S02]  /*1b770*/  MOV R21, R209 ;  /* 0x000000d100157202 */ /* 0x001fe40000000f00 */
[----:B------:R-:W3:Y:S04]  /*1b780*/  LDL.LU R209, [R1+0xf50] ;  /* 0x000f500001d17983 */ /* 0x000ee80000300800 */
[----:B------:R-:W3:Y:S01]  /*1b790*/  LDL.LU R210, [R1+0xf4c] ;  /* 0x000f4c0001d27983 */ /* 0x000ee20000300800 */
[----:B------:R-:W-:-:S02]  /*1b7a0*/  WARPGROUP.DEPBAR.LE gsb0, 0x0 ;  /* 0x00008000000079c5 */ /* 0x000fc40000010000 */
[----:B------:R-:W-:Y:S01]  /*1b7b0*/  MOV R219, R10 ;  /* 0x0000000a00db7202 */ /* 0x000fe20000000f00 */
[--C-:B--2---:R-:W-:Y:S01]  /*1b7c0*/  FFMA R10, R11, R19, -R17.reuse ;  /* 0x000000130b0a7223 */ /* 0x104fe20000000811 */
[----:B------:R-:W-:Y:S02]  /*1b7d0*/  MOV R218, R211 ;  /* 0x000000d300da7202 */ /* 0x000fe40000000f00 */
[----:B------:R-:W2:Y:S01]  /*1b7e0*/  LDL.LU R211, [R1+0xf48] ;  /* 0x000f480001d37983 */ /* 0x000ea20000300800 */
[----:B------:R-:W-:Y:S02]  /*1b7f0*/  FMUL R11, R10, 1.4426950216293334961 ;  /* 0x3fb8aa3b0a0b7820 */ /* 0x000fe40000400000 */
[-CC-:B------:R-:W-:Y:S02]  /*1b800*/  FFMA R10, R218, R19.reuse, -R17.reuse ;  /* 0x00000013da0a7223 */ /* 0x180fe40000000811 */
[----:B------:R0:W1:Y:S02]  /*1b810*/  MUFU.EX2 R216, R11 ;  /* 0x0000000b00d87308 */ /* 0x0000640000000800 */
[----:B0-----:R-:W-:Y:S01]  /*1b820*/  FMUL R11, R10, 1.4426950216293334961 ;  /* 0x3fb8aa3b0a0b7820 */ /* 0x001fe20000400000 */
[----:B------:R-:W-:-:S05]  /*1b830*/  FFMA R10, R214, R19, -R17 ;  /* 0x00000013d60a7223 */ /* 0x000fca0000000811 */
        /* <DEDUP_REMOVED lines=9> */
[----:B------:R0:W4:Y:S02]  /*1b8d0*/  MUFU.EX2 R217, R11 ;  /* 0x0000000b00d97308 */ /* 0x0001240000000800 */
[----:B0-----:R-:W-:Y:S01]  /*1b8e0*/  FMUL R11, R10, 1.4426950216293334961 ;  /* 0x3fb8aa3b0a0b7820 */ /* 0x001fe20000400000 */
[----:B------:R-:W-:-:S05]  /*1b8f0*/  FFMA R10, R215, R19, -R16 ;  /* 0x00000013d70a7223 */ /* 0x000fca0000000810 */
[----:B------:R0:W-:Y:S02]  /*1b900*/  MUFU.EX2 R215, R11 ;  /* 0x0000000b00d77308 */ /* 0x0001e40000000800 */
[----:B0-----:R-:W-:Y:S01]  /*1b910*/  FMUL R11, R10, 1.4426950216293334961 ;  /* 0x3fb8aa3b0a0b7820 */ /* 0x001fe20000400000 */
[----:B------:R-:W-:-:S04]  /*1b920*/  FFMA R10, R213, R19, -R16 ;  /* 0x00000013d50a7223 */ /* 0x000fc80000000810 */
[----:B------:R-:W-:Y:S01]  /*1b930*/  FMUL R10, R10, 1.4426950216293334961 ;  /* 0x3fb8aa3b0a0a7820 */ /* 0x000fe20000400000 */
[----:B------:R-:W-:Y:S08]  /*1b940*/  MUFU.EX2 R11, R11 ;  /* 0x0000000b000b7308 */ /* 0x000ff00000000800 */
[----:B------:R0:W0:Y:S01]  /*1b950*/  MUFU.EX2 R21, R10 ;  /* 0x0000000a00157308 */ /* 0x0000220000000800 */
[----:B-1----:R1:W-:Y:S04]  /*1b960*/  STL [R1+0x240], R216 ;  /* 0x000240d801007387 */ /* 0x0023e80000100800 */
[----:B------:R-:W-:Y:S04]  /*1b970*/  STL [R1+0x244], R214 ;  /* 0x000244d601007387 */ /* 0x000fe80000100800 */
[----:B------:R-:W-:Y:S04]  /*1b980*/  STL [R1+0x248], R219 ;  /* 0x000248db01007387 */ /* 0x000fe80000100800 */
[----:B------:R-:W2:Y:S01]  /*1b990*/  LDL.LU R212, [R1+0xf44] ;  /* 0x000f440001d47983 */ /* 0x000ea20000300800 */
[----:B-1----:R-:W-:-:S03]  /*1b9a0*/  F2FP.BF16.F32.PACK_AB R216, R214, R216 ;  /* 0x000000d8d6d8723e */ /* 0x002fc600000010ff */
[----:B------:R1:W-:Y:S04]  /*1b9b0*/  STL [R1+0x24c], R218 ;  /* 0x00024cda01007387 */ /* 0x0003e80000100800 */
[----:B----4-:R4:W-:Y:S01]  /*1b9c0*/  STL [R1+0x234], R217 ;  /* 0x000234d901007387 */ /* 0x0109e20000100800 */
[----:B0-----:R-:W-:-:S03]  /*1b9d0*/  FFMA R10, R12, R19, -R17 ;  /* 0x000000130c0a7223 */ /* 0x001fc60000000811 */
[----:B------:R-:W2:Y:S01]  /*1b9e0*/  LDL.LU R213, [R1+0xf40] ;  /* 0x000f400001d57983 */ /* 0x000ea20000300800 */
[----:B-1----:R-:W-:Y:S02]  /*1b9f0*/  F2FP.BF16.F32.PACK_AB R218, R218, R219 ;  /* 0x000000dbdada723e */ /* 0x002fe400000010ff */
[----:B------:R-:W-:Y:S02]  /*1ba00*/  F2FP.BF16.F32.PACK_AB R219, R21, R11 ;  /* 0x0000000b15db723e */ /* 0x000fe400000010ff */
[----:B----4-:R-:W-:-:S04]  /*1ba10*/  F2FP.BF16.F32.PACK_AB R217, R215, R217 ;  /* 0x000000d9d7d9723e */ /* 0x010fc800000010ff */
[----:B------:R-:W-:-:S06]  /*1ba20*/  WARPGROUP.ARRIVE ;  /* 0x00000000000079c5 */ /* 0x000fcc0000000000 */
[----:B------:R-:W-:Y:S01]  /*1ba30*/  HGMMA.64x256x16.F32.BF16 R24, R216, gdesc[UR4], R24, gsb0 ;  /* 0x03e00004d8187df0 */ /* 0x000fe20008001818 */
[----:B------:R0:W-:Y:S04]  /*1ba40*/  STL [R1+0x238], R215 ;  /* 0x000238d701007387 */ /* 0x0001e80000100800 */
[----:B------:R-:W4:Y:S04]  /*1ba50*/  LDL.LU R214, [R1+0xf3c] ;  /* 0x000f3c0001d67983 */ /* 0x000f280000300800 */
[----:B------:R1:W-:Y:S04]  /*1ba60*/  STL [R1+0x224], R11 ;  /* 0x0002240b01007387 */ /* 0x0003e80000100800 */
[----:B0-----:R-:W4:Y:S01]  /*1ba70*/  LDL.LU R215, [R1+0xf38] ;  /* 0x000f380001d77983 */ /* 0x001f220000300800 */
[----:B-1----:R-:W-:Y:S01]  /*1ba80*/  FMUL R11, R10, 1.4426950216293334961 ;  /* 0x3fb8aa3b0a0b7820 */ /* 0x002fe20000400000 */
[----:B------:R-:W-:-:S02]  /*1ba90*/  FFMA R10, R13, R19, -R17 ;  /* 0x000000130d0a7223 */ /* 0x000fc40000000811 */
[----:B------:R0:W-:Y:S02]  /*1baa0*/  STL [R1+0x23c], R21 ;  /* 0x00023c1501007387 */ /* 0x0001e40000100800 */
[----:B0-----:R0:W-:Y:S02]  /*1bab0*/  MUFU.EX2 R21, R11 ;  /* 0x0000000b00157308 */ /* 0x0011e40000000800 */
[----:B0-----:R-:W-:Y:S01]  /*1bac0*/  FMUL R11, R10, 1.4426950216293334961 ;  /* 0x3fb8aa3b0a0b7820 */ /* 0x001fe20000400000 */
[----:B------:R-:W-:-:S05]  /*1bad0*/  FFMA R10, R247, R19, -R17 ;  /* 0x00000013f70a7223 */ /* 0x000fca0000000811 */
[----:B------:R0:W1:Y:S02]  /*1bae0*/  MUFU.EX2 R247, R11 ;  /* 0x0000000b00f77308 */ /* 0x0000640000000800 */
[----:B0-----:R-:W-:Y:S01]  /*1baf0*/  FMUL R11, R10, 1.4426950216293334961 ;  /* 0x3fb8aa3b0a0b7820 */ /* 0x001fe20000400000 */
[----:B------:R-:W-:-:S05]  /*1bb00*/  FFMA R10, R18, R19, -R17 ;  /* 0x00000013120a7223 */ /* 0x000fca0000000811 */
[----:B------:R0:W-:Y:S02]  /*1bb10*/  MUFU.EX2 R13, R11 ;  /* 0x0000000b000d7308 */ /* 0x0001e40000000800 */
        /* <DEDUP_REMOVED lines=8> */
[----:B------:R0:W1:Y:S02]  /*1bba0*/  MUFU.EX2 R12, R11 ;  /* 0x0000000b000c7308 */ /* 0x0000640000000800 */
[----:B0-----:R-:W-:Y:S01]  /*1bbb0*/  FMUL R11, R10, 1.4426950216293334961 ;  /* 0x3fb8aa3b0a0b7820 */ /* 0x001fe20000400000 */
[----:B------:R-:W-:-:S04]  /*1bbc0*/  FFMA R10, R8, R19, -R16 ;  /* 0x00000013080a7223 */ /* 0x000fc80000000810 */
[----:B------:R-:W-:Y:S01]  /*1bbd0*/  FMUL R10, R10, 1.4426950216293334961 ;  /* 0x3fb8aa3b0a0a7820 */ /* 0x000fe20000400000 */
[----:B------:R-:W-:Y:S08]  /*1bbe0*/  MUFU.EX2 R18, R11 ;  /* 0x0000000b00127308 */ /* 0x000ff00000000800 */
[----:B------:R0:W3:Y:S02]  /*1bbf0*/  MUFU.EX2 R8, R10 ;  /* 0x0000000a00087308 */ /* 0x0000e40000000800 */
[----:B0-----:R-:W-:-:S04]  /*1bc00*/  FFMA R10, R251, R19, -R17 ;  /* 0x00000013fb0a7223 */ /* 0x001fc80000000811 */
[----:B------:R-:W-:Y:S01]  /*1bc10*/  FMUL R11, R10, 1.4426950216293334961 ;  /* 0x3fb8aa3b0a0b7820 */ /* 0x000fe20000400000 */
[----:B------:R-:W-:-:S03]  /*1bc20*/  FFMA R10, R9, R19, -R17 ;  /* 0x00000013090a7223 */ /* 0x000fc60000000811 */
[----:B------:R0:W-:Y:S02]  /*1bc30*/  MUFU.EX2 R9, R11 ;  /* 0x0000000b00097308 */ /* 0x0001e40000000800 */
[----:B0-----:R-:W-:Y:S01]  /*1bc40*/  FMUL R11, R10, 1.4426950216293334961 ;  /* 0x3fb8aa3b0a0b7820 */ /* 0x001fe20000400000 */
[----:B------:R-:W-:Y:S01]  /*1bc50*/  FFMA R10, R4, R19, -R17 ;  /* 0x00000013040a7223 */ /* 0x000fe20000000811 */
[----:B------:R-:W-:Y:S02]  /*1bc60*/  WARPGROUP.DEPBAR.LE gsb0, 0x0 ;  /* 0x00008000000079c5 */ /* 0x000fe40000010000 */
[----:B-1----:R-:W-:Y:S02]  /*1bc70*/  F2FP.BF16.F32.PACK_AB R216, R247, R21 ;  /* 0x00000015f7d8723e */ /* 0x002fe400000010ff */
[----:B------:R-:W-:Y:S02]  /*1bc80*/  F2FP.BF16.F32.PACK_AB R217, R12, R20 ;  /* 0x000000140cd9723e */ /* 0x000fe400000010ff */
[----:B------:R-:W-:-:S02]  /*1bc90*/  F2FP.BF16.F32.PACK_AB R218, R0, R13 ;  /* 0x0000000d00da723e */ /* 0x000fc400000010ff */
[----:B---3--:R-:W-:-:S04]  /*1bca0*/  F2FP.BF16.F32.PACK_AB R219, R8, R18 ;  /* 0x0000001208db723e */ /* 0x008fc800000010ff */
[----:B------:R-:W-:-:S06]  /*1bcb0*/  WARPGROUP.ARRIVE ;  /* 0x00000000000079c5 */ /* 0x000fcc0000000000 */
[----:B------:R-:W-:Y:S01]  /*1bcc0*/  HGMMA.64x256x16.F32.BF16 R24, R216, gdesc[UR8], R24, gsb0 ;  /* 0x03e00008d8187df0 */ /* 0x000fe20008001818 */
        /* <DEDUP_REMOVED lines=12> */
[----:B------:R0:W3:Y:S02]  /*1bd90*/  MUFU.EX2 R6, R11 ;  /* 0x0000000b00067308 */ /* 0x0000e40000000800 */
        /* <DEDUP_REMOVED lines=10> */
[----:B------:R-:W-:-:S05]  /*1be40*/  FFMA R10, R249, R19, -R17 ;  /* 0x00000013f90a7223 */ /* 0x000fca0000000811 */
[----:B------:R0:W2:Y:S02]  /*1be50*/  MUFU.EX2 R249, R11 ;  /* 0x0000000b00f97308 */ /* 0x0000a40000000800 */
[----:B0-----:R-:W-:Y:S01]  /*1be60*/  FMUL R11, R10, 1.4426950216293334961 ;  /* 0x3fb8aa3b0a0b7820 */ /* 0x001fe20000400000 */
[----:B------:R-:W-:-:S05]  /*1be70*/  FFMA R10, R23, R19, -R17 ;  /* 0x00000013170a7223 */ /* 0x000fca0000000811 */
[----:B------:R0:W-:Y:S02]  /*1be80*/  MUFU.EX2 R250, R11 ;  /* 0x0000000b00fa7308 */ /* 0x0001e40000000800 */
[----:B0-----:R-:W-:Y:S01]  /*1be90*/  FMUL R11, R10, 1.4426950216293334961 ;  /* 0x3fb8aa3b0a0b7820 */ /* 0x001fe20000400000 */
[----:B------:R-:W-:-:S05]  /*1bea0*/  FFMA R10, R252, R19, -R16 ;  /* 0x00000013fc0a7223 */ /* 0x000fca0000000810 */
[----:B------:R0:W-:Y:S01]  /*1beb0*/  MUFU.EX2 R252, R11 ;  /* 0x0000000b00fc7308 */ /* 0x0001e20000000800 */
[----:B------:R-:W-:Y:S02]  /*1bec0*/  WARPGROUP.DEPBAR.LE gsb0, 0x0 ;  /* 0x00008000000079c5 */ /* 0x000fe40000010000 */
[----:B-1----:R-:W-:Y:S02]  /*1bed0*/  F2FP.BF16.F32.PACK_AB R216, R4, R9 ;  /* 0x0000000904d8723e */ /* 0x002fe400000010ff */
[----:B---3--:R-:W-:Y:S02]  /*1bee0*/  F2FP.BF16.F32.PACK_AB R217, R6, R251 ;  /* 0x000000fb06d9723e */ /* 0x008fe400000010ff */
[----:B------:R-:W-:Y:S02]  /*1bef0*/  F2FP.BF16.F32.PACK_AB R218, R3, R7 ;  /* 0x0000000703da723e */ /* 0x000fe400000010ff */
[----:B------:R-:W-:-:S04]  /*1bf00*/  F2FP.BF16.F32.PACK_AB R219, R5, R2 ;  /* 0x0000000205db723e */ /* 0x000fc800000010ff */
[----:B------:R-:W-:-:S06]  /*1bf10*/  WARPGROUP.ARRIVE ;  /* 0x00000000000079c5 */ /* 0x000fcc0000000000 */
[----:B------:R-:W-:Y:S01]  /*1bf20*/  HGMMA.64x256x16.F32.BF16 R24, R216, gdesc[UR12], R24, gsb0 ;  /* 0x03e0000cd8187df0 */ /* 0x000fe20008001818 */
[----:B0-----:R-:W-:Y:S01]  /*1bf30*/  FMUL R11, R10, 1.4426950216293334961 ;  /* 0x3fb8aa3b0a0b7820 */ /* 0x001fe20000400000 */
[----:B------:R-:W-:-:S03]  /*1bf40*/  FFMA R10, R243, R19, -R16 ;  /* 0x00000013f30a7223 */ /* 0x000fc60000000810 */
[----:B------:R0:W-:Y:S02]  /*1bf50*/  MUFU.EX2 R243, R11 ;  /* 0x0000000b00f37308 */ /* 0x0001e40000000800 */
[----:B0-----:R-:W-:Y:S01]  /*1bf60*/  FMUL R11, R10, 1.4426950216293334961 ;  /* 0x3fb8aa3b0a0b7820 */ /* 0x001fe20000400000 */
[----:B------:R-:W-:-:S05]  /*1bf70*/  FFMA R10, R245, R19, -R16 ;  /* 0x00000013f50a7223 */ /* 0x000fca0000000810 */
[----:B------:R0:W1:Y:S01]  /*1bf80*/  MUFU.EX2 R245, R11 ;  /* 0x0000000b00f57308 */ /* 0x0000620000000800 */
[----:B------:R-:W-:Y:S01]  /*1bf90*/  STL [R1+0x214], R21 ;  /* 0x0002141501007387 */ /* 0x000fe20000100800 */
[----:B0-----:R-:W-:Y:S01]  /*1bfa0*/  FMUL R11, R10, 1.4426950216293334961 ;  /* 0x3fb8aa3b0a0b7820 */ /* 0x001fe20000400000 */
[-C--:B------:R-:W-:Y:S02]  /*1bfb0*/  FFMA R10, R246, R19.reuse, -R16 ;  /* 0x00000013f60a7223 */ /* 0x080fe40000000810 */
[----:B------:R0:W-:Y:S02]  /*1bfc0*/  STL [R1+0x218], R247 ;  /* 0x000218f701007387 */ /* 0x0001e40000100800 */
[----:B------:R-:W-:Y:S01]  /*1bfd0*/  FMUL R10, R10, 1.4426950216293334961 ;  /* 0x3fb8aa3b0a0a7820 */ /* 0x000fe20000400000 */
[----:B------:R-:W-:Y:S08]  /*1bfe0*/  MUFU.EX2 R246, R11 ;  /* 0x0000000b00f67308 */ /* 0x000ff00000000800 */
[----:B0-----:R0:W3:Y:S02]  /*1bff0*/  MUFU.EX2 R247, R10 ;  /* 0x0000000a00f77308 */ /* 0x0010e40000000800 */
[----:B0-----:R-:W-:-:S04]  /*1c000*/  FFMA R10, R235, R19, -R17 ;  /* 0x00000013eb0a7223 */ /* 0x001fc80000000811 */
[----:B------:R-:W-:Y:S01]  /*1c010*/  FMUL R11, R10, 1.4426950216293334961 ;  /* 0x3fb8aa3b0a0b7820 */ /* 0x000fe20000400000 */
[----:B------:R-:W-:-:S03]  /*1c020*/  FFMA R10, R240, R19, -R17 ;  /* 0x00000013f00a7223 */ /* 0x000fc60000000811 */
[----:B------:R0:W-:Y:S02]  /*1c030*/  MUFU.EX2 R240, R11 ;  /* 0x0000000b00f07308 */ /* 0x0001e40000000800 */
[----:B0-----:R-:W-:Y:S01]  /*1c040*/  FMUL R11, R10, 1.4426950216293334961 ;  /* 0x3fb8aa3b0a0b7820 */ /* 0x001fe20000400000 */
[----:B------:R-:W-:-:S05]  /*1c050*/  FFMA R10, R241, R19, -R17 ;  /* 0x00000013f10a7223 */ /* 0x000fca0000000811 */
[----:B------:R0:W4:Y:S02]  /*1c060*/  MUFU.EX2 R241, R11 ;  /* 0x0000000b00f17308 */ /* 0x0001240000000800 */
        /* <DEDUP_REMOVED lines=11> */
[----:B------:R0:W4:Y:S01]  /*1c120*/  MUFU.EX2 R237, R11 ;  /* 0x0000000b00ed7308 */ /* 0x0001220000000800 */
[----:B------:R-:W-:Y:S02]  /*1c130*/  WARPGROUP.DEPBAR.LE gsb0, 0x0 ;  /* 0x00008000000079c5 */ /* 0x000fe40000010000 */
[----:B--2---:R-:W-:Y:S02]  /*1c140*/  F2FP.BF16.F32.PACK_AB R216, R249, R248 ;  /* 0x000000f8f9d8723e */ /* 0x004fe400000010ff */
[----:B-1----:R-:W-:Y:S02]  /*1c150*/  F2FP.BF16.F32.PACK_AB R217, R245, R243 ;  /* 0x000000f3f5d9723e */ /* 0x002fe400000010ff */
[----:B------:R-:W-:Y:S02]  /*1c160*/  F2FP.BF16.F32.PACK_AB R218, R252, R250 ;  /* 0x000000fafcda723e */ /* 0x000fe400000010ff */
[----:B---3--:R-:W-:-:S04]  /*1c170*/  F2FP.BF16.F32.PACK_AB R219, R247, R246 ;  /* 0x000000f6f7db723e */ /* 0x008fc800000010ff */
[----:B------:R-:W-:-:S06]  /*1c180*/  WARPGROUP.ARRIVE ;  /* 0x00000000000079c5 */ /* 0x000fcc0000000000 */
[----:B------:R-:W-:Y:S01]  /*1c190*/  HGMMA.64x256x16.F32.BF16 R24, R216, gdesc[UR20], R24, gsb0 ;  /* 0x03e00014d8187df0 */ /* 0x000fe20008001818 */
[----:B0-----:R-:W-:Y:S01]  /*1c1a0*/  FMUL R11, R10, 1.4426950216293334961 ;  /* 0x3fb8aa3b0a0b7820 */ /* 0x001fe20000400000 */
[----:B------:R-:W-:-:S04]  /*1c1b0*/  FFMA R10, R239, R19, -R16 ;  /* 0x00000013ef0a7223 */ /* 0x000fc80000000810 */
[----:B------:R-:W-:Y:S01]  /*1c1c0*/  FMUL R10, R10, 1.4426950216293334961 ;  /* 0x3fb8aa3b0a0a7820 */ /* 0x000fe20000400000 */
[----:B------:R-:W-:Y:S08]  /*1c1d0*/  MUFU.EX2 R238, R11 ;  /* 0x0000000b00ee7308 */ /* 0x000ff00000000800 */
[----:B------:R0:W1:Y:S02]  /*1c1e0*/  MUFU.EX2 R239, R10 ;  /* 0x0000000a00ef7308 */ /* 0x0000640000000800 */
        /* <DEDUP_REMOVED lines=22> */
[----:B------:R-:W-:Y:S01]  /*1c350*/  MUFU.EX2 R230, R11 ;  /* 0x0000000b00e67308 */ /* 0x000fe20000000800 */
[----:B------:R-:W-:Y:S02]  /*1c360*/  WARPGROUP.DEPBAR.LE gsb0, 0x0 ;  /* 0x00008000000079c5 */ /* 0x000fe40000010000 */
[----:B----4-:R-:W-:Y:S02]  /*1c370*/  F2FP.BF16.F32.PACK_AB R216, R241, R240 ;  /* 0x000000f0f1d8723e */ /* 0x010fe400000010ff */
[----:B------:R-:W-:Y:S02]  /*1c380*/  F2FP.BF16.F32.PACK_AB R217, R237, R235 ;  /* 0x000000ebedd9723e */ /* 0x000fe400000010ff */
[----:B------:R-:W-:Y:S02]  /*1c390*/  F2FP.BF16.F32.PACK_AB R218, R244, R242 ;  /* 0x000000f2f4da723e */ /* 0x000fe400000010ff */
[----:B-1----:R-:W-:-:S04]  /*1c3a0*/  F2FP.BF16.F32.PACK_AB R219, R239, R238 ;  /* 0x000000eeefdb723e */ /* 0x002fc800000010ff */
[----:B------:R-:W-:-:S06]  /*1c3b0*/  WARPGROUP.ARRIVE ;  /* 0x00000000000079c5 */ /* 0x000fcc0000000000 */
[----:B------:R-:W-:Y:S01]  /*1c3c0*/  HGMMA.64x256x16.F32.BF16 R24, R216, gdesc[UR24], R24, gsb0 ;  /* 0x03e00018d8187df0 */ /* 0x000fe20008001818 */
[----:B------:R0:W1:Y:S02]  /*1c3d0*/  MUFU.EX2 R231, R10 ;  /* 0x0000000a00e77308 */ /* 0x0000640000000800 */
        /* <DEDUP_REMOVED lines=18> */
[----:B------:R0:W4:Y:S02]  /*1c500*/  MUFU.EX2 R221, R11 ;  /* 0x0000000b00dd7308 */ /* 0x0001240000000800 */
[----:B0-----:R-:W-:Y:S01]  /*1c510*/  FMUL R11, R10, 1.4426950216293334961 ;  /* 0x3fb8aa3b0a0b7820 */ /* 0x001fe20000400000 */
[----:B------:R-:W-:-:S04]  /*1c520*/  FFMA R10, R223, R19, -R16 ;  /* 0x00000013df0a7223 */ /* 0x000fc80000000810 */
[----:B------:R-:W-:Y:S01]  /*1c530*/  FMUL R10, R10, 1.4426950216293334961 ;  /* 0x3fb8aa3b0a0a7820 */ /* 0x000fe20000400000 */
[----:B------:R-:W-:Y:S08]  /*1c540*/  MUFU.EX2 R222, R11 ;  /* 0x0000000b00de7308 */ /* 0x000ff00000000800 */
[----:B------:R-:W0:Y:S01]  /*1c550*/  MUFU.EX2 R223, R10 ;  /* 0x0000000a00df7308 */ /* 0x000e220000000800 */
[----:B------:R-:W-:-:S02]  /*1c560*/  WARPGROUP.DEPBAR.LE gsb0, 0x0 ;  /* 0x00008000000079c5 */ /* 0x000fc40000010000 */
[----:B--2---:R-:W-:Y:S02]  /*1c570*/  F2FP.BF16.F32.PACK_AB R216, R233, R232 ;  /* 0x000000e8e9d8723e */ /* 0x004fe400000010ff */
[----:B---3--:R-:W-:Y:S02]  /*1c580*/  F2FP.BF16.F32.PACK_AB R217, R229, R227 ;  /* 0x000000e3e5d9723e */ /* 0x008fe400000010ff */
[----:B------:R-:W-:Y:S02]  /*1c590*/  F2FP.BF16.F32.PACK_AB R218, R236, R234 ;  /* 0x000000eaecda723e */ /* 0x000fe400000010ff */
[----:B-1----:R-:W-:-:S04]  /*1c5a0*/  F2FP.BF16.F32.PACK_AB R219, R231, R230 ;  /* 0x000000e6e7db723e */ /* 0x002fc800000010ff */
[----:B------:R-:W-:-:S06]  /*1c5b0*/  WARPGROUP.ARRIVE ;  /* 0x00000000000079c5 */ /* 0x000fcc0000000000 */
[----:B------:R-:W-:Y:S01]  /*1c5c0*/  HGMMA.64x256x16.F32.BF16 R24, R216, gdesc[UR28], R24, gsb0 ;  /* 0x03e0001cd8187df0 */ /* 0x000fe20008001818 */
[----:B------:R1:W-:Y:S04]  /*1c5d0*/  STL [R1+0x200], R20 ;  /* 0x0002001401007387 */ /* 0x0003e80000100800 */
[----:B------:R2:W-:Y:S04]  /*1c5e0*/  STL [R1+0xd20], R12 ;  /* 0x000d200c01007387 */ /* 0x0005e80000100800 */
[----:B------:R-:W-:Y:S04]  /*1c5f0*/  STL [R1+0xd28], R13 ;  /* 0x000d280d01007387 */ /* 0x000fe80000100800 */
[----:B------:R-:W-:Y:S04]  /*1c600*/  STL [R1+0xd24], R0 ;  /* 0x000d240001007387 */ /* 0x000fe80000100800 */
[----:B------:R-:W-:Y:S04]  /*1c610*/  STL [R1+0xd30], R18 ;  /* 0x000d301201007387 */ /* 0x000fe80000100800 */
[----:B------:R-:W-:Y:S01]  /*1c620*/  STL [R1+0xd2c], R8 ;  /* 0x000d2c0801007387 */ /* 0x000fe20000100800 */
[----:B------:R-:W-:-:S02]  /*1c630*/  WARPGROUP.DEPBAR.LE gsb0, 0x0 ;  /* 0x00008000000079c5 */ /* 0x000fc40000010000 */
[----:B----4-:R-:W-:Y:S02]  /*1c640*/  F2FP.BF16.F32.PACK_AB R216, R225, R224 ;  /* 0x000000e0e1d8723e */ /* 0x010fe400000010ff */
[----:B------:R-:W-:Y:S02]  /*1c650*/  F2FP.BF16.F32.PACK_AB R217, R221, R220 ;  /* 0x000000dcddd9723e */ /* 0x000fe400000010ff */
[----:B------:R-:W-:Y:S02]  /*1c660*/  F2FP.BF16.F32.PACK_AB R218, R228, R226 ;  /* 0x000000e2e4da723e */ /* 0x000fe400000010ff */
[----:B0-----:R-:W-:-:S04]  /*1c670*/  F2FP.BF16.F32.PACK_AB R219, R223, R222 ;  /* 0x000000dedfdb723e */ /* 0x001fc800000010ff */
[----:B------:R-:W-:-:S06]  /*1c680*/  WARPGROUP.ARRIVE ;  /* 0x00000000000079c5 */ /* 0x000fcc0000000000 */
[----:B------:R-:W-:Y:S01]  /*1c690*/  HGMMA.64x256x16.F32.BF16 R24, R216, gdesc[UR32], R24, gsb0 ;  /* 0x03e00020d8187df0 */ /* 0x000fe20008001818 */
[-C--:B------:R-:W-:Y:S01]  /*1c6a0*/  FMUL R11, R154, R19.reuse ;  /* 0x000000139a0b7220 */ /* 0x080fe20000400000 */
[-C--:B------:R-:W-:Y:S01]  /*1c6b0*/  FMUL R10, R155, R19.reuse ;  /* 0x000000139b0a7220 */ /* 0x080fe20000400000 */
[----:B------:R-:W-:Y:S01]  /*1c6c0*/  MOV R21, R14 ;  /* 0x0000000e00157202 */ /* 0x000fe20000000f00 */
[----:B------:R-:W-:-:S03]  /*1c6d0*/  FMUL R14, R158, R19 ;  /* 0x000000139e0e7220 */ /* 0x000fc60000400000 */
[----:B------:R-:W-:Y:S01]  /*1c6e0*/  FMNMX R10, R11, R10, !PT ;  /* 0x0000000a0b0a7209 */ /* 0x000fe20007800000 */
[----:B------:R-:W-:-:S03]  /*1c6f0*/  FMUL R11, R159, R19 ;  /* 0x000000139f0b7220 */ /* 0x000fc60000400000 */
[----:B------:R-:W-:Y:S01]  /*1c700*/  FMNMX R10, R14, R10, !PT ;  /* 0x0000000a0e0a7209 */ /* 0x000fe20007800000 */
[----:B------:R-:W-:-:S03]  /*1c710*/  FMUL R14, R162, R19 ;  /* 0x00000013a20e7220 */ /* 0x000fc60000400000 */
[----:B------:R-:W-:Y:S01]  /*1c720*/  FMNMX R10, R11, R10, !PT ;  /* 0x0000000a0b0a7209 */ /* 0x000fe20007800000 */
[----:B------:R-:W-:-:S03]  /*1c730*/  FMUL R11, R163, R19 ;  /* 0x00000013a30b7220 */ /* 0x000fc60000400000 */
[----:B------:R-:W-:Y:S01]  /*1c740*/  FMNMX R10, R14, R10, !PT ;  /* 0x0000000a0e0a7209 */ /* 0x000fe20007800000 */
[-C--:B-1----:R-:W-:Y:S01]  /*1c750*/  FMUL R20, R166, R19.reuse ;  /* 0x00000013a6147220 */ /* 0x082fe20000400000 */
[-C--:B------:R-:W-:Y:S02]  /*1c760*/  FMUL R14, R152, R19.reuse ;  /* 0x00000013980e7220 */ /* 0x080fe40000400000 */
[----:B------:R-:W-:Y:S01]  /*1c770*/  FMNMX R10, R11, R10, !PT ;  /* 0x0000000a0b0a7209 */ /* 0x000fe20007800000 */
[----:B------:R-:W-:Y:S01]  /*1c780*/  FMUL R11, R153, R19 ;  /* 0x00000013990b7220 */ /* 0x000fe20000400000 */
[----:B--2---:R-:W-:Y:S01]  /*1c790*/  MOV R12, R15 ;  /* 0x0000000f000c7202 */ /* 0x004fe20000000f00 */
[-C--:B------:R-:W-:Y:S01]  /*1c7a0*/  FMUL R15, R167, R19.reuse ;  /* 0x00000013a70f7220 */ /* 0x080fe20000400000 */
[----:B------:R-:W-:Y:S02]  /*1c7b0*/  WARPGROUP.DEPBAR.LE gsb0, 0x0 ;  /* 0x00008000000079c5 */ /* 0x000fe40000010000 */
[----:B------:R-:W-:Y:S04]  /*1c7c0*/  STL.64 [R1], R24 ;  /* 0x0000001801007387 */ /* 0x000fe80000100a00 */
        /* <DEDUP_REMOVED lines=62> */
[----:B------:R0:W-:Y:S04]  /*1cbb0*/  STL.64 [R1+0x1f8], R150 ;  /* 0x0001f89601007387 */ /* 0x0001e80000100a00 */
[----:B0-----:R-:W2:Y:S04]  /*1cbc0*/  LDL.LU.64 R150, [R1+0xf30] ;  /* 0x000f300001967983 */ /* 0x001ea80000300a00 */
[----:B------:R-:W3:Y:S04]  /*1cbd0*/  LDL.LU.64 R148, [R1+0xf28] ;  /* 0x000f280001947983 */ /* 0x000ee80000300a00 */
[----:B------:R-:W4:Y:S04]  /*1cbe0*/  LDL.LU.64 R146, [R1+0xf20] ;  /* 0x000f200001927983 */ /* 0x000f280000300a00 */
[----:B------:R-:W3:Y:S04]  /*1cbf0*/  LDL.LU.64 R144, [R1+0xf18] ;  /* 0x000f180001907983 */ /* 0x000ee80000300a00 */
[----:B------:R-:W2:Y:S04]  /*1cc00*/  LDL.LU.64 R142, [R1+0xf10] ;  /* 0x000f1000018e7983 */ /* 0x000ea80000300a00 */
        /* <DEDUP_REMOVED lines=59> */
[----:B------:R-:W2:Y:S04]  /*1cfc0*/  LDL.LU R8, [R1+0x4d0] ;  /* 0x0004d00001087983 */ /* 0x000ea80000300800 */
[----:B------:R-:W4:Y:S01]  /*1cfd0*/  LDL.LU R0, [R1+0x4d4] ;  /* 0x0004d40001007983 */ /* 0x000f220000300800 */
        /* <DEDUP_REMOVED lines=95> */
[----:B------:R-:W3:Y:S01]  /*1d5d0*/  LDL.LU R18, [R1+0x258] ;  /* 0x0002580001127983 */ /* 0x000ee20000300800 */
[----:B------:R-:W-:Y:S01]  /*1d5e0*/  FMNMX R10, R20, R10, !PT ;  /* 0x0000000a140a7209 */ /* 0x000fe20007800000 */
[----:B------:R-:W-:Y:S01]  /*1d5f0*/  FMUL R20, R204, R19 ;  /* 0x00000013cc147220 */ /* 0x000fe20000400000 */
[----:B------:R-:W-:Y:S01]  /*1d600*/  FMNMX R11, R14, R11, !PT ;  /* 0x0000000b0e0b7209 */ /* 0x000fe20007800000 */
[-C--:B------:R-:W-:Y:S01]  /*1d610*/  FMUL R15, R215, R19.reuse ;  /* 0x00000013d70f7220 */ /* 0x080fe20000400000 */
[----:B------:R-:W-:-:S02]  /*1d620*/  FMUL R14, R205, R19 ;  /* 0x00000013cd0e7220 */ /* 0x000fc40000400000 */
[----:B------:R-:W-:Y:S02]  /*1d630*/  FMNMX R11, R20, R11, !PT ;  /* 0x0000000b140b7209 */ /* 0x000fe40007800000 */
[----:B------:R-:W-:Y:S01]  /*1d640*/  FMNMX R10, R15, R10, !PT ;  /* 0x0000000a0f0a7209 */ /* 0x000fe20007800000 */
[----:B------:R-:W-:Y:S01]  /*1d650*/  FMUL R15, R208, R19 ;  /* 0x00000013d00f7220 */ /* 0x000fe20000400000 */
[----:B------:R-:W-:Y:S01]  /*1d660*/  FMNMX R11, R14, R11, !PT ;  /* 0x0000000b0e0b7209 */ /* 0x000fe20007800000 */
[----:B------:R-:W-:-:S03]  /*1d670*/  FMUL R14, R209, R19 ;  /* 0x00000013d10e7220 */ /* 0x000fc60000400000 */
[----:B------:R-:W-:Y:S01]  /*1d680*/  FMNMX R11, R15, R11, !PT ;  /* 0x0000000b0f0b7209 */ /* 0x000fe20007800000 */
[----:B------:R-:W-:-:S03]  /*1d690*/  FMUL R15, R212, R19 ;  /* 0x00000013d40f7220 */ /* 0x000fc60000400000 */
[----:B------:R-:W-:Y:S01]  /*1d6a0*/  FMNMX R11, R14, R11, !PT ;  /* 0x0000000b0e0b7209 */ /* 0x000fe20007800000 */
[----:B------:R-:W-:-:S03]  /*1d6b0*/  FMUL R14, R213, R19 ;  /* 0x00000013d50e7220 */ /* 0x000fc60000400000 */
[----:B------:R-:W-:-:S04]  /*1d6c0*/  FMNMX R11, R15, R11, !PT ;  /* 0x0000000b0f0b7209 */ /* 0x000fc80007800000 */
[----:B------:R-:W-:Y:S01]  /*1d6d0*/  FMNMX R11, R14, R11, !PT ;  /* 0x0000000b0e0b7209 */ /* 0x000fe20007800000 */
[----:B------:R-:W0:Y:S04]  /*1d6e0*/  SHFL.BFLY PT, R20, R10, 0x2, 0x1f ;  /* 0x0c401f000a147f89 */ /* 0x000e2800000e0000 */
[----:B------:R-:W1:Y:S01]  /*1d6f0*/  SHFL.BFLY PT, R14, R11, 0x2, 0x1f ;  /* 0x0c401f000b0e7f89 */ /* 0x000e6200000e0000 */
[----:B0-----:R-:W-:Y:S02]  /*1d700*/  FMNMX R10, R10, R20, !PT ;  /* 0x000000140a0a7209 */ /* 0x001fe40007800000 */
[----:B-1----:R-:W-:-:S03]  /*1d710*/  FMNMX R11, R11, R14, !PT ;  /* 0x0000000e0b0b7209 */ /* 0x002fc60007800000 */
[----:B------:R-:W0:Y:S04]  /*1d720*/  SHFL.BFLY PT, R15, R10, 0x1, 0x1f ;  /* 0x0c201f000a0f7f89 */ /* 0x000e2800000e0000 */
[----:B------:R-:W1:Y:S01]  /*1d730*/  SHFL.BFLY PT, R14, R11, 0x1, 0x1f ;  /* 0x0c201f000b0e7f89 */ /* 0x000e6200000e0000 */
[----:B0-----:R-:W-:Y:S02]  /*1d740*/  FMNMX R15, R10, R15, !PT ;  /* 0x0000000f0a0f7209 */ /* 0x001fe40007800000 */
[----:B-1----:R-:W-:Y:S02]  /*1d750*/  FMNMX R14, R11, R14, !PT ;  /* 0x0000000e0b0e7209 */ /* 0x002fe40007800000 */
[----:B--2---:R-:W-:Y:S02]  /*1d760*/  FMNMX R15, R15, R8, !PT ;  /* 0x000000080f0f7209 */ /* 0x004fe40007800000 */
[----:B----4-:R-:W-:-:S03]  /*1d770*/  FMNMX R14, R14, R0, !PT ;  /* 0x000000000e0e7209 */ /* 0x010fc60007800000 */
[----:B------:R-:W-:Y:S01]  /*1d780*/  FADD R11, -R15, R8 ;  /* 0x000000080f0b7221 */ /* 0x000fe20000000100 */
[-CC-:B------:R-:W-:Y:S01]  /*1d790*/  FFMA R158, R158, R19.reuse, -R15.reuse ;  /* 0x000000139e9e7223 */ /* 0x180fe2000000080f */
[-CC-:B------:R-:W-:Y:S01]  /*1d7a0*/  FFMA R159, R159, R19.reuse, -R15.reuse ;  /* 0x000000139f9f7223 */ /* 0x180fe2000000080f */
[-CC-:B------:R-:W-:Y:S01]  /*1d7b0*/  FFMA R154, R154, R19.reuse, -R15.reuse ;  /* 0x000000139a9a7223 */ /* 0x180fe2000000080f */
[----:B------:R-:W-:Y:S01]  /*1d7c0*/  FADD R10, -R14, R0 ;  /* 0x000000000e0a7221 */ /* 0x000fe20000000100 */
[-CC-:B------:R-:W-:Y:S01]  /*1d7d0*/  FFMA R157, R157, R19.reuse, -R14.reuse ;  /* 0x000000139d9d7223 */ /* 0x180fe2000000080e */
[-CC-:B------:R-:W-:Y:S01]  /*1d7e0*/  FFMA R155, R155, R19.reuse, -R15.reuse ;  /* 0x000000139b9b7223 */ /* 0x180fe2000000080f */
[----:B------:R-:W-:Y:S01]  /*1d7f0*/  FMUL R11, R11, 1.4426950216293334961 ;  /* 0x3fb8aa3b0b0b7820 */ /* 0x000fe20000400000 */
[-CC-:B------:R-:W-:Y:S01]  /*1d800*/  FFMA R152, R152, R19.reuse, -R14.reuse ;  /* 0x0000001398987223 */ /* 0x180fe2000000080e */
[-CC-:B------:R-:W-:Y:S01]  /*1d810*/  FFMA R153, R153, R19.reuse, -R14.reuse ;  /* 0x0000001399997223 */ /* 0x180fe2000000080e */
[-CC-:B------:R-:W-:Y:S01]  /*1d820*/  FFMA R156, R156, R19.reuse, -R14.reuse ;  /* 0x000000139c9c7223 */ /* 0x180fe2000000080e */
[----:B------:R-:W-:Y:S01]  /*1d830*/  FMUL R10, R10, 1.4426950216293334961 ;  /* 0x3fb8aa3b0a0a7820 */ /* 0x000fe20000400000 */
        /* <DEDUP_REMOVED lines=8> */
[----:B------:R-:W0:Y:S01]  /*1d8c0*/  MUFU.EX2 R11, R11 ;  /* 0x0000000b000b7308 */ /* 0x000e220000000800 */
[-CC-:B------:R-:W-:Y:S01]  /*1d8d0*/  FFMA R162, R162, R19.reuse, -R15.reuse ;  /* 0x00000013a2a27223 */ /* 0x180fe2000000080f */
[-CC-:B------:R-:W-:Y:S01]  /*1d8e0*/  FFMA R163, R163, R19.reuse, -R15.reuse ;  /* 0x00000013a3a37223 */ /* 0x180fe2000000080f */
[-CC-:B------:R-:W-:Y:S01]  /*1d8f0*/  FFMA R166, R166, R19.reuse, -R15.reuse ;  /* 0x00000013a6a67223 */ /* 0x180fe2000000080f */
[-CC-:B------:R-:W-:Y:S01]  /*1d900*/  FFMA R160, R160, R19.reuse, -R14.reuse ;  /* 0x00000013a0a07223 */ /* 0x180fe2000000080e */
[-CC-:B------:R-:W-:Y:S01]  /*1d910*/  FFMA R161, R161, R19.reuse, -R14.reuse ;  /* 0x00000013a1a17223 */ /* 0x180fe2000000080e */
[-CC-:B------:R-:W-:Y:S01]  /*1d920*/  FFMA R164, R164, R19.reuse, -R14.reuse ;  /* 0x00000013a4a47223 */ /* 0x180fe2000000080e */
[-CC-:B------:R-:W-:Y:S01]  /*1d930*/  FFMA R165, R165, R19.reuse, -R14.reuse ;  /* 0x00000013a5a57223 */ /* 0x180fe2000000080e */
[----:B------:R-:W3:Y:S01]  /*1d940*/  MUFU.EX2 R10, R10 ;  /* 0x0000000a000a7308 */ /* 0x000ee20000000800 */
[-CC-:B------:R-:W-:Y:S01]  /*1d950*/  FFMA R167, R167, R19.reuse, -R15.reuse ;  /* 0x00000013a7a77223 */ /* 0x180fe2000000080f */
[-CC-:B------:R-:W-:Y:S01]  /*1d960*/  FFMA R170, R170, R19.reuse, -R15.reuse ;  /* 0x00000013aaaa7223 */ /* 0x180fe2000000080f */
[-CC-:B------:R-:W-:Y:S01]  /*1d970*/  FFMA R171, R171, R19.reuse, -R15.reuse ;  /* 0x00000013abab7223 */ /* 0x180fe2000000080f */
[-CC-:B------:R-:W-:Y:S01]  /*1d980*/  FFMA R174, R174, R19.reuse, -R15.reuse ;  /* 0x00000013aeae7223 */ /* 0x180fe2000000080f */
[-CC-:B------:R-:W-:Y:S01]  /*1d990*/  FFMA R168, R168, R19.reuse, -R14.reuse ;  /* 0x00000013a8a87223 */ /* 0x180fe2000000080e */
[-CC-:B------:R-:W-:Y:S01]  /*1d9a0*/  FFMA R169, R169, R19.reuse, -R14.reuse ;  /* 0x00000013a9a97223 */ /* 0x180fe2000000080e */
[-CC-:B------:R-:W-:Y:S01]  /*1d9b0*/  FFMA R172, R172, R19.reuse, -R14.reuse ;  /* 0x00000013acac7223 */ /* 0x180fe2000000080e */
[----:B------:R-:W-:Y:S01]  /*1d9c0*/  MUFU.EX2 R216, R158 ;  /* 0x0000009e00d87308 */ /* 0x000fe20000000800 */
        /* <DEDUP_REMOVED lines=15> */
[----:B------:R-:W1:Y:S01]  /*1dac0*/  MUFU.EX2 R22, R155 ;  /* 0x0000009b00167308 */ /* 0x000e620000000800 */
        /* <DEDUP_REMOVED lines=23> */
[----:B------:R1:W2:Y:S01]  /*1dc40*/  MUFU.EX2 R23, R153 ;  /* 0x0000009900177308 */ /* 0x0002a20000000800 */
[-CC-:B------:R-:W-:Y:S01]  /*1dc50*/  FFMA R211, R211, R19.reuse, -R15.reuse ;  /* 0x00000013d3d37223 */ /* 0x180fe2000000080f */
[-C--:B------:R-:W-:Y:S01]  /*1dc60*/  FFMA R214, R214, R19.reuse, -R15 ;  /* 0x00000013d6d67223 */ /* 0x080fe2000000080f */
[-CC-:B------:R-:W-:Y:S01]  /*1dc70*/  FFMA R208, R208, R19.reuse, -R14.reuse ;  /* 0x00000013d0d07223 */ /* 0x180fe2000000080e */
[-CC-:B------:R-:W-:Y:S01]  /*1dc80*/  FFMA R209, R209, R19.reuse, -R14.reuse ;  /* 0x00000013d1d17223 */ /* 0x180fe2000000080e */
[-CC-:B------:R-:W-:Y:S01]  /*1dc90*/  FFMA R212, R212, R19.reuse, -R14.reuse ;  /* 0x00000013d4d47223 */ /* 0x180fe2000000080e */
[----:B------:R-:W-:Y:S01]  /*1dca0*/  FFMA R213, R213, R19, -R14 ;  /* 0x00000013d5d57223 */ /* 0x000fe2000000080e */
[----:B------:R-:W4:Y:S01]  /*1dcb0*/  LDL.LU R8, [R1+0x260] ;  /* 0x0002600001087983 */ /* 0x000f220000300800 */
[----:B------:R-:W-:Y:S08]  /*1dcc0*/  MUFU.EX2 R20, R156 ;  /* 0x0000009c00147308 */ /* 0x000ff00000000800 */
[----:B------:R-:W2:Y:S01]  /*1dcd0*/  MUFU.EX2 R157, R157 ;  /* 0x0000009d009d7308 */ /* 0x000ea20000000800 */
[-C--:B0-----:R-:W-:Y:S01]  /*1dce0*/  FMUL R26, R26, R11.reuse ;  /* 0x0000000b1a1a7220 */ /* 0x081fe20000400000 */
        /* <DEDUP_REMOVED lines=63> */
[-C--:B---3--:R-:W-:Y:S01]  /*1e0e0*/  FMUL R24, R24, R10.reuse ;  /* 0x0000000a18187220 */ /* 0x088fe20000400000 */
        /* <DEDUP_REMOVED lines=63> */
[----:B-1----:R-:W-:-:S02]  /*1e4e0*/  F2FP.BF16.F32.PACK_AB R153, R22, R217 ;  /* 0x000000d91699723e */ /* 0x002fc400000010ff */
[----:B--2---:R-:W-:Y:S02]  /*1e4f0*/  F2FP.BF16.F32.PACK_AB R152, R23, R158 ;  /* 0x0000009e1798723e */ /* 0x004fe400000010ff */
[----:B------:R-:W-:Y:S01]  /*1e500*/  F2FP.BF16.F32.PACK_AB R155, R159, R216 ;  /* 0x000000d89f9b723e */ /* 0x000fe200000010ff */
[----:B------:R-:W-:Y:S01]  /*1e510*/  FMUL R162, R162, 1.4426950216293334961 ;  /* 0x3fb8aa3ba2a27820 */ /* 0x000fe20000400000 */
[----:B------:R-:W-:Y:S01]  /*1e520*/  F2FP.BF16.F32.PACK_AB R154, R157, R20 ;  /* 0x000000149d9a723e */ /* 0x000fe200000010ff */
[----:B------:R-:W-:Y:S01]  /*1e530*/  FMUL R163, R163, 1.4426950216293334961 ;  /* 0x3fb8aa3ba3a37820 */ /* 0x000fe20000400000 */
[----:B------:R-:W-:Y:S01]  /*1e540*/  FMUL R166, R166, 1.4426950216293334961 ;  /* 0x3fb8aa3ba6a67820 */ /* 0x000fe20000400000 */
[----:B------:R-:W-:Y:S01]  /*1e550*/  FMUL R160, R160, 1.4426950216293334961 ;  /* 0x3fb8aa3ba0a07820 */ /* 0x000fe20000400000 */
[----:B------:R-:W-:Y:S01]  /*1e560*/  WARPGROUP.ARRIVE ;  /* 0x00000000000079c5 */ /* 0x000fe20000000000 */
[----:B------:R-:W-:Y:S01]  /*1e570*/  FMUL R161, R161, 1.4426950216293334961 ;  /* 0x3fb8aa3ba1a17820 */ /* 0x000fe20000400000 */
[----:B------:R-:W-:Y:S01]  /*1e580*/  FMUL R164, R164, 1.4426950216293334961 ;  /* 0x3fb8aa3ba4a47820 */ /* 0x000fe20000400000 */
[----:B------:R-:W-:Y:S01]  /*1e590*/  FMUL R165, R165, 1.4426950216293334961 ;  /* 0x3fb8aa3ba5a57820 */ /* 0x000fe20000400000 */
[----:B------:R-:W-:Y:S01]  /*1e5a0*/  FMUL R167, R167, 1.4426950216293334961 ;  /* 0x3fb8aa3ba7a77820 */ /* 0x000fe20000400000 */
[----:B------:R-:W-:Y:S01]  /*1e5b0*/  FMUL R170, R170, 1.4426950216293334961 ;  /* 0x3fb8aa3baaaa7820 */ /* 0x000fe20000400000 */
[----:B------:R-:W-:Y:S01]  /*1e5c0*/  HGMMA.64x256x16.F32.BF16 R24, R152, gdesc[UR52], R24, gsb0 ;  /* 0x03e0003498187df0 */ /* 0x000fe20008001818 */
[----:B------:R-:W-:Y:S01]  /*1e5d0*/  MUFU.EX2 R162, R162 ;  /* 0x000000a200a27308 */ /* 0x000fe20000000800 */
[----:B------:R-:W-:Y:S01]  /*1e5e0*/  FMUL R171, R171, 1.4426950216293334961 ;  /* 0x3fb8aa3babab7820 */ /* 0x000fe20000400000 */
[----:B------:R-:W-:Y:S01]  /*1e5f0*/  FMUL R174, R174, 1.4426950216293334961 ;  /* 0x3fb8aa3baeae7820 */ /* 0x000fe20000400000 */
[----:B------:R-:W-:Y:S01]  /*1e600*/  FMUL R168, R168, 1.4426950216293334961 ;  /* 0x3fb8aa3ba8a87820 */ /* 0x000fe20000400000 */
[----:B------:R-:W-:Y:S01]  /*1e610*/  FMUL R169, R169, 1.4426950216293334961 ;  /* 0x3fb8aa3ba9a97820 */ /* 0x000fe20000400000 */
[----:B------:R-:W-:Y:S01]  /*1e620*/  FMUL R172, R172, 1.4426950216293334961 ;  /* 0x3fb8aa3bacac7820 */ /* 0x000fe20000400000 */
[----:B------:R-:W-:Y:S01]  /*1e630*/  FMUL R173, R173, 1.4426950216293334961 ;  /* 0x3fb8aa3badad7820 */ /* 0x000fe20000400000 */
[----:B------:R-:W-:Y:S01]  /*1e640*/  FMUL R175, R175, 1.4426950216293334961 ;  /* 0x3fb8aa3bafaf7820 */ /* 0x000fe20000400000 */
        /* <DEDUP_REMOVED lines=37> */
[----:B------:R-:W-:Y:S01]  /*1e8a0*/  FFMA R19, R215, R19, -R15 ;  /* 0x00000013d7137223 */ /* 0x000fe2000000080f */
[----:B------:R-:W-:Y:S01]  /*1e8b0*/  FMUL R210, R210, 1.4426950216293334961 ;  /* 0x3fb8aa3bd2d27820 */ /* 0x000fe20000400000 */
[----:B------:R-:W-:Y:S01]  /*1e8c0*/  FMUL R211, R211, 1.4426950216293334961 ;  /* 0x3fb8aa3bd3d37820 */ /* 0x000fe20000400000 */
[----:B------:R-:W1:Y:S01]  /*1e8d0*/  MUFU.EX2 R165, R165 ;  /* 0x000000a500a57308 */ /* 0x000e620000000800 */
[----:B------:R-:W-:Y:S01]  /*1e8e0*/  FMUL R214, R214, 1.4426950216293334961 ;  /* 0x3fb8aa3bd6d67820 */ /* 0x000fe20000400000 */
[----:B------:R-:W-:Y:S01]  /*1e8f0*/  FMUL R208, R208, 1.4426950216293334961 ;  /* 0x3fb8aa3bd0d07820 */ /* 0x000fe20000400000 */
[----:B------:R-:W-:Y:S01]  /*1e900*/  FMUL R209, R209, 1.4426950216293334961 ;  /* 0x3fb8aa3bd1d17820 */ /* 0x000fe20000400000 */
[----:B------:R-:W-:Y:S01]  /*1e910*/  FMUL R212, R212, 1.4426950216293334961 ;  /* 0x3fb8aa3bd4d47820 */ /* 0x000fe20000400000 */
[----:B------:R-:W-:Y:S01]  /*1e920*/  FMUL R213, R213, 1.4426950216293334961 ;  /* 0x3fb8aa3bd5d57820 */ /* 0x000fe20000400000 */
[----:B------:R-:W2:Y:S02]  /*1e930*/  LDL.LU R13, [R1+0x254] ;  /* 0x00025400010d7983 */ /* 0x000ea40000300800 */
[----:B------:R-:W3:Y:S08]  /*1e940*/  MUFU.EX2 R167, R167 ;  /* 0x000000a700a77308 */ /* 0x000ef00000000800 */
[----:B------:R-:W-:Y:S08]  /*1e950*/  MUFU.EX2 R170, R170 ;  /* 0x000000aa00aa7308 */ /* 0x000ff00000000800 */
[----:B------:R-:W-:Y:S08]  /*1e960*/  MUFU.EX2 R171, R171 ;  /* 0x000000ab00ab7308 */ /* 0x000ff00000000800 */
[----:B------:R-:W-:Y:S08]  /*1e970*/  MUFU.EX2 R174, R174 ;  /* 0x000000ae00ae7308 */ /* 0x000ff00000000800 */
[----:B------:R-:W-:Y:S08]  /*1e980*/  MUFU.EX2 R168, R168 ;  /* 0x000000a800a87308 */ /* 0x000ff00000000800 */
[----:B------:R-:W4:Y:S08]  /*1e990*/  MUFU.EX2 R169, R169 ;  /* 0x000000a900a97308 */ /* 0x000f300000000800 */
[----:B------:R-:W-:Y:S08]  /*1e9a0*/  MUFU.EX2 R172, R172 ;  /* 0x000000ac00ac7308 */ /* 0x000ff00000000800 */
[----:B------:R-:W4:Y:S01]  /*1e9b0*/  MUFU.EX2 R173, R173 ;  /* 0x000000ad00ad7308 */ /* 0x000f220000000800 */
[----:B------:R-:W-:-:S02]  /*1e9c0*/  WARPGROUP.DEPBAR.LE gsb0, 0x0 ;  /* 0x00008000000079c5 */ /* 0x000fc40000010000 */
[----:B0-----:R-:W-:-:S05]  /*1e9d0*/  F2FP.BF16.F32.PACK_AB R152, R161, R160 ;  /* 0x000000a0a198723e */ /* 0x001fca00000010ff */
[----:B------:R-:W0:Y:S01]  /*1e9e0*/  MUFU.EX2 R175, R175 ;  /* 0x000000af00af7308 */ /* 0x000e220000000800 */
[----:B------:R-:W-:-:S07]  /*1e9f0*/  F2FP.BF16.F32.PACK_AB R153, R163, R162 ;  /* 0x000000a2a399723e */ /* 0x000fce00000010ff */
[----:B------:R-:W-:Y:S01]  /*1ea00*/  MUFU.EX2 R178, R178 ;  /* 0x000000b200b27308 */ /* 0x000fe20000000800 */
[----:B-1----:R-:W-:-:S07]  /*1ea10*/  F2FP.BF16.F32.PACK_AB R154, R165, R164 ;  /* 0x000000a4a59a723e */ /* 0x002fce00000010ff */
[----:B------:R-:W-:Y:S01]  /*1ea20*/  MUFU.EX2 R179, R179 ;  /* 0x000000b300b37308 */ /* 0x000fe20000000800 */
[----:B---3--:R-:W-:-:S07]  /*1ea30*/  F2FP.BF16.F32.PACK_AB R155, R167, R166 ;  /* 0x000000a6a79b723e */ /* 0x008fce00000010ff */
[----:B------:R-:W-:Y:S01]  /*1ea40*/  MUFU.EX2 R182, R182 ;  /* 0x000000b600b67308 */ /* 0x000fe20000000800 */
[----:B------:R-:W-:-:S07]  /*1ea50*/  WARPGROUP.ARRIVE ;  /* 0x00000000000079c5 */ /* 0x000fce0000000000 */
[----:B------:R-:W-:Y:S01]  /*1ea60*/  MUFU.EX2 R176, R176 ;  /* 0x000000b000b07308 */ /* 0x000fe20000000800 */
[----:B------:R-:W-:Y:S07]  /*1ea70*/  HGMMA.64x256x16.F32.BF16 R24, R152, gdesc[UR4], R24, gsb0 ;  /* 0x03e0000498187df0 */ /* 0x000fee0008001818 */
[----:B------:R-:W1:Y:S08]  /*1ea80*/  MUFU.EX2 R177, R177 ;  /* 0x000000b100b17308 */ /* 0x000e700000000800 */
[----:B------:R-:W-:Y:S08]  /*1ea90*/  MUFU.EX2 R180, R180 ;  /* 0x000000b400b47308 */ /* 0x000ff00000000800 */
[----:B------:R-:W3:Y:S08]  /*1eaa0*/  MUFU.EX2 R181, R181 ;  /* 0x000000b500b57308 */ /* 0x000ef00000000800 */
[----:B------:R-:W3:Y:S08]  /*1eab0*/  MUFU.EX2 R183, R183 ;  /* 0x000000b700b77308 */ /* 0x000ef00000000800 */
[----:B------:R-:W-:Y:S08]  /*1eac0*/  MUFU.EX2 R186, R186 ;  /* 0x000000ba00ba7308 */ /* 0x000ff00000000800 */
[----:B------:R-:W-:Y:S08]  /*1ead0*/  MUFU.EX2 R187, R187 ;  /* 0x000000bb00bb7308 */ /* 0x000ff00000000800 */
[----:B------:R-:W-:Y:S08]  /*1eae0*/  MUFU.EX2 R190, R190 ;  /* 0x000000be00be7308 */ /* 0x000ff00000000800 */
[----:B------:R-:W-:Y:S08]  /*1eaf0*/  MUFU.EX2 R184, R184 ;  /* 0x000000b800b87308 */ /* 0x000ff00000000800 */
[----:B------:R-:W3:Y:S08]  /*1eb00*/  MUFU.EX2 R185, R185 ;  /* 0x000000b900b97308 */ /* 0x000ef00000000800 */
        /* <DEDUP_REMOVED lines=9> */
[----:B------:R-:W2:Y:S08]  /*1eba0*/  MUFU.EX2 R197, R197 ;  /* 0x000000c500c57308 */ /* 0x000eb00000000800 */
[----:B------:R-:W2:Y:S08]  /*1ebb0*/  MUFU.EX2 R199, R199 ;  /* 0x000000c700c77308 */ /* 0x000eb00000000800 */
[----:B------:R-:W-:Y:S08]  /*1ebc0*/  MUFU.EX2 R202, R202 ;  /* 0x000000ca00ca7308 */ /* 0x000ff00000000800 */
[----:B------:R-:W-:Y:S08]  /*1ebd0*/  MUFU.EX2 R203, R203 ;  /* 0x000000cb00cb7308 */ /* 0x000ff00000000800 */
[----:B------:R-:W-:Y:S08]  /*1ebe0*/  MUFU.EX2 R206, R206 ;  /* 0x000000ce00ce7308 */ /* 0x000ff00000000800 */
[----:B------:R-:W-:Y:S08]  /*1ebf0*/  MUFU.EX2 R200, R200 ;  /* 0x000000c800c87308 */ /* 0x000ff00000000800 */
[----:B------:R-:W2:Y:S08]  /*1ec00*/  MUFU.EX2 R201, R201 ;  /* 0x000000c900c97308 */ /* 0x000eb00000000800 */
[----:B------:R-:W-:Y:S08]  /*1ec10*/  MUFU.EX2 R204, R204 ;  /* 0x000000cc00cc7308 */ /* 0x000ff00000000800 */
[----:B------:R-:W2:Y:S08]  /*1ec20*/  MUFU.EX2 R205, R205 ;  /* 0x000000cd00cd7308 */ /* 0x000eb00000000800 */
[----:B------:R-:W2:Y:S01]  /*1ec30*/  MUFU.EX2 R207, R207 ;  /* 0x000000cf00cf7308 */ /* 0x000ea20000000800 */
[----:B------:R-:W-:Y:S01]  /*1ec40*/  MOV R156, R12 ;  /* 0x0000000c009c7202 */ /* 0x000fe20000000f00 */
[----:B------:R-:W-:Y:S01]  /*1ec50*/  FMUL R19, R19, 1.4426950216293334961 ;  /* 0x3fb8aa3b13137820 */ /* 0x000fe20000400000 */
[----:B------:R-:W2:Y:S04]  /*1ec60*/  LDL.LU R0, [R1+0x25c] ;  /* 0x00025c0001007983 */ /* 0x000ea80000300800 */
[----:B------:R-:W2:Y:S01]  /*1ec70*/  LDL.LU R12, [R1+0x250] ;  /* 0x00025000010c7983 */ /* 0x000ea20000300800 */
[----:B------:R-:W-:Y:S03]  /*1ec80*/  MUFU.EX2 R210, R210 ;  /* 0x000000d200d27308 */ /* 0x000fe60000000800 */
[----:B------:R-:W2:Y:S04]  /*1ec90*/  LDL.LU R218, [R1+0x200] ;  /* 0x0002000001da7983 */ /* 0x000ea80000300800 */
[----:B------:R-:W2:Y:S01]  /*1eca0*/  LDL.LU R219, [R1+0x218] ;  /* 0x0002180001db7983 */ /* 0x000ea20000300800 */
[----:B------:R-:W-:Y:S03]  /*1ecb0*/  MUFU.EX2 R211, R211 ;  /* 0x000000d300d37308 */ /* 0x000fe60000000800 */
[----:B------:R-:W2:Y:S01]  /*1ecc0*/  LDL.LU R215, [R1+0x214] ;  /* 0x0002140001d77983 */ /* 0x000ea20000300800 */
[----:B------:R-:W-:-:S02]  /*1ecd0*/  WARPGROUP.DEPBAR.LE gsb0, 0x0 ;  /* 0x00008000000079c5 */ /* 0x000fc40000010000 */
[----:B----4-:R-:W-:Y:S02]  /*1ece0*/  F2FP.BF16.F32.PACK_AB R152, R169, R168 ;  /* 0x000000a8a998723e */ /* 0x010fe400000010ff */
[----:B------:R-:W-:Y:S02]  /*1ecf0*/  F2FP.BF16.F32.PACK_AB R153, R171, R170 ;  /* 0x000000aaab99723e */ /* 0x000fe400000010ff */
[----:B------:R-:W-:Y:S02]  /*1ed00*/  F2FP.BF16.F32.PACK_AB R154, R173, R172 ;  /* 0x000000acad9a723e */ /* 0x000fe400000010ff */
[----:B0-----:R-:W-:-:S04]  /*1ed10*/  F2FP.BF16.F32.PACK_AB R155, R175, R174 ;  /* 0x000000aeaf9b723e */ /* 0x001fc800000010ff */
[----:B------:R-:W-:-:S06]  /*1ed20*/  WARPGROUP.ARRIVE ;  /* 0x00000000000079c5 */ /* 0x000fcc0000000000 */
[----:B------:R-:W-:Y:S03]  /*1ed30*/  HGMMA.64x256x16.F32.BF16 R24, R152, gdesc[UR8], R24, gsb0 ;  /* 0x03e0000898187df0 */ /* 0x000fe60008001818 */
[----:B------:R-:W-:Y:S02]  /*1ed40*/  WARPGROUP.DEPBAR.LE gsb0, 0x0 ;  /* 0x00008000000079c5 */ /* 0x000fe40000010000 */
[----:B-1----:R-:W-:Y:S02]  /*1ed50*/  F2FP.BF16.F32.PACK_AB R152, R177, R176 ;  /* 0x000000b0b198723e */ /* 0x002fe400000010ff */
[----:B------:R-:W-:Y:S02]  /*1ed60*/  F2FP.BF16.F32.PACK_AB R153, R179, R178 ;  /* 0x000000b2b399723e */ /* 0x000fe400000010ff */
[----:B---3--:R-:W-:Y:S02]  /*1ed70*/  F2FP.BF16.F32.PACK_AB R154, R181, R180 ;  /* 0x000000b4b59a723e */ /* 0x008fe400000010ff */
[----:B------:R-:W-:-:S04]  /*1ed80*/  F2FP.BF16.F32.PACK_AB R155, R183, R182 ;  /* 0x000000b6b79b723e */ /* 0x000fc800000010ff */
[----:B------:R-:W-:-:S13]  /*1ed90*/  WARPGROUP.ARRIVE ;  /* 0x00000000000079c5 */ /* 0x000fda0000000000 */
[----:B------:R-:W-:Y:S03]  /*1eda0*/  HGMMA.64x256x16.F32.BF16 R24, R152, gdesc[UR12], R24, gsb0 ;  /* 0x03e0000c98187df0 */ /* 0x000fe60008001818 */
[----:B------:R-:W-:Y:S02]  /*1edb0*/  WARPGROUP.DEPBAR.LE gsb0, 0x0 ;  /* 0x00008000000079c5 */ /* 0x000fe40000010000 */
[----:B------:R-:W-:Y:S02]  /*1edc0*/  F2FP.BF16.F32.PACK_AB R152, R185, R184 ;  /* 0x000000b8b998723e */ /* 0x000fe400000010ff */
[----:B------:R-:W-:Y:S02]  /*1edd0*/  F2FP.BF16.F32.PACK_AB R153, R187, R186 ;  /* 0x000000babb99723e */ /* 0x000fe400000010ff */
[----:B------:R-:W-:Y:S02]  /*1ede0*/  F2FP.BF16.F32.PACK_AB R154, R189, R188 ;  /* 0x000000bcbd9a723e */ /* 0x000fe400000010ff */
[----:B------:R-:W-:-:S04]  /*1edf0*/  F2FP.BF16.F32.PACK_AB R155, R191, R190 ;  /* 0x000000bebf9b723e */ /* 0x000fc800000010ff */
[----:B------:R-:W-:-:S13]  /*1ee00*/  WARPGROUP.ARRIVE ;  /* 0x00000000000079c5 */ /* 0x000fda0000000000 */
[----:B------:R-:W-:Y:S03]  /*1ee10*/  HGMMA.64x256x16.F32.BF16 R24, R152, gdesc[UR20], R24, gsb0 ;  /* 0x03e0001498187df0 */ /* 0x000fe60008001818 */
[----:B------:R-:W-:Y:S02]  /*1ee20*/  WARPGROUP.DEPBAR.LE gsb0, 0x0 ;  /* 0x00008000000079c5 */ /* 0x000fe40000010000 */
[----:B------:R-:W-:Y:S02]  /*1ee30*/  F2FP.BF16.F32.PACK_AB R152, R193, R192 ;  /* 0x000000c0c198723e */ /* 0x000fe400000010ff */
[----:B------:R-:W-:Y:S02]  /*1ee40*/  F2FP.BF16.F32.PACK_AB R153, R195, R194 ;  /* 0x000000c2c399723e */ /* 0x000fe400000010ff */
[----:B--2---:R-:W-:Y:S02]  /*1ee50*/  F2FP.BF16.F32.PACK_AB R154, R197, R196 ;  /* 0x000000c4c59a723e */ /* 0x004fe400000010ff */
[----:B------:R-:W-:-:S04]  /*1ee60*/  F2FP.BF16.F32.PACK_AB R155, R199, R198 ;  /* 0x000000c6c79b723e */ /* 0x000fc800000010ff */
[----:B------:R-:W-:-:S13]  /*1ee70*/  WARPGROUP.ARRIVE ;  /* 0x00000000000079c5 */ /* 0x000fda0000000000 */
[----:B------:R-:W-:Y:S01]  /*1ee80*/  HGMMA.64x256x16.F32.BF16 R24, R152, gdesc[UR24], R24, gsb0 ;  /* 0x03e0001898187df0 */ /* 0x000fe20008001818 */
[----:B------:R-:W-:Y:S08]  /*1ee90*/  MUFU.EX2 R214, R214 ;  /* 0x000000d600d67308 */ /* 0x000ff00000000800 */
[----:B------:R-:W-:Y:S08]  /*1eea0*/  MUFU.EX2 R208, R208 ;  /* 0x000000d000d07308 */ /* 0x000ff00000000800 */
[----:B------:R-:W0:Y:S08]  /*1eeb0*/  MUFU.EX2 R209, R209 ;  /* 0x000000d100d17308 */ /* 0x000e300000000800 */
[----:B------:R-:W-:Y:S08]  /*1eec0*/  MUFU.EX2 R212, R212 ;  /* 0x000000d400d47308 */ /* 0x000ff00000000800 */
[----:B------:R-:W1:Y:S01]  /*1eed0*/  MUFU.EX2 R213, R213 ;  /* 0x000000d500d57308 */ /* 0x000e620000000800 */
[----:B------:R-:W-:-:S02]  /*1eee0*/  WARPGROUP.DEPBAR.LE gsb0, 0x0 ;  /* 0x00008000000079c5 */ /* 0x000fc40000010000 */
[----:B------:R-:W-:Y:S02]  /*1eef0*/  F2FP.BF16.F32.PACK_AB R152, R201, R200 ;  /* 0x000000c8c998723e */ /* 0x000fe400000010ff */
[----:B------:R-:W-:Y:S02]  /*1ef00*/  F2FP.BF16.F32.PACK_AB R153, R203, R202 ;  /* 0x000000cacb99723e */ /* 0x000fe400000010ff */
[----:B------:R-:W-:Y:S02]  /*1ef10*/  F2FP.BF16.F32.PACK_AB R154, R205, R204 ;  /* 0x000000cccd9a723e */ /* 0x000fe400000010ff */
[----:B------:R-:W-:-:S04]  /*1ef20*/  F2FP.BF16.F32.PACK_AB R155, R207, R206 ;  /* 0x000000cecf9b723e */ /* 0x000fc800000010ff */
[----:B------:R-:W-:-:S06]  /*1ef30*/  WARPGROUP.ARRIVE ;  /* 0x00000000000079c5 */ /* 0x000fcc0000000000 */
[----:B------:R-:W-:Y:S03]  /*1ef40*/  HGMMA.64x256x16.F32.BF16 R24, R152, gdesc[UR28], R24, gsb0 ;  /* 0x03e0001c98187df0 */ /* 0x000fe60008001818 */
[----:B------:R-:W-:Y:S02]  /*1ef50*/  WARPGROUP.DEPBAR.LE gsb0, 0x0 ;  /* 0x00008000000079c5 */ /* 0x000fe40000010000 */
[----:B------:R-:W-:Y:S02]  /*1ef60*/  MOV R155, R156 ;  /* 0x0000009c009b7202 */ /* 0x000fe40000000f00 */
[----:B------:R2:W3:Y:S01]  /*1ef70*/  MUFU.EX2 R156, R19 ;  /* 0x00000013009c7308 */ /* 0x0004e20000000800 */
[----:B0-----:R-:W-:Y:S02]  /*1ef80*/  F2FP.BF16.F32.PACK_AB R152, R209, R208 ;  /* 0x000000d0d198723e */ /* 0x001fe400000010ff */
[----:B------:R-:W-:-:S02]  /*1ef90*/  F2FP.BF16.F32.PACK_AB R153, R211, R210 ;  /* 0x000000d2d399723e */ /* 0x000fc400000010ff */
[----:B-1----:R-:W-:Y:S02]  /*1efa0*/  F2FP.BF16.F32.PACK_AB R154, R213, R212 ;  /* 0x000000d4d59a723e */ /* 0x002fe400000010ff */
[----:B--2---:R-:W-:Y:S02]  /*1efb0*/  MOV R19, R155 ;  /* 0x0000009b00137202 */ /* 0x004fe40000000f00 */
[----:B---3--:R-:W-:-:S04]  /*1efc0*/  F2FP.BF16.F32.PACK_AB R155, R156, R214 ;  /* 0x000000d69c9b723e */ /* 0x008fc800000010ff */
[----:B------:R-:W-:-:S08]  /*1efd0*/  WARPGROUP.ARRIVE ;  /* 0x00000000000079c5 */ /* 0x000fd00000000000 */
[----:B------:R-:W-:Y:S01]  /*1efe0*/  HGMMA.64x256x16.F32.BF16 R24, R152, gdesc[UR32], R24, gsb0 ;  /* 0x03e0002098187df0 */ /* 0x000fe20008001818 */
[----:B------:R-:W-:Y:S02]  /*1eff0*/  FADD R19, R19, R21 ;  /* 0x0000001513137221 */ /* 0x000fe40000000000 */
[----:B------:R-:W-:Y:S02]  /*1f000*/  WARPGROUP.DEPBAR.LE gsb0, 0x0 ;  /* 0x00008000000079c5 */ /* 0x000fe40000010000 */
[----:B------:R-:W2:Y:S04]  /*1f010*/  LDL.LU R152, [R1+0x248] ;  /* 0x0002480001987983 */ /* 0x000ea80000300800 */
[----:B------:R-:W3:Y:S04]  /*1f020*/  LDL.LU R153, [R1+0x224] ;  /* 0x0002240001997983 */ /* 0x000ee80000300800 */
[----:B------:R-:W4:Y:S04]  /*1f030*/  LDL.LU R154, [R1+0x24c] ;  /* 0x00024c00019a7983 */ /* 0x000f280000300800 */
[----:B------:R-:W4:Y:S04]  /*1f040*/  LDL.LU R155, [R1+0x23c] ;  /* 0x00023c00019b7983 */ /* 0x000f280000300800 */
[----:B------:R-:W2:Y:S01]  /*1f050*/  LDL.LU R21, [R1+0xd34] ;  /* 0x000d340001157983 */ /* 0x000ea20000300800 */
[----:B------:R-:W-:Y:S01]  /*1f060*/  FADD R19, R8, R19 ;  /* 0x0000001308137221 */ /* 0x000fe20000000000 */
[----:B------:R-:W-:Y:S01]  /*1f070*/  FADD R22, R217, R22 ;  /* 0x00000016d9167221 */ /* 0x000fe20000000000 */
[----:B------:R-:W-:-:S02]  /*1f080*/  FADD R23, R158, R23 ;  /* 0x000000179e177221 */ /* 0x000fc40000000000 */
[----:B------:R-:W-:Y:S01]  /*1f090*/  FADD R19, R0, R19 ;  /* 0x0000001300137221 */ /* 0x000fe20000000000 */
[----:B------:R-:W-:Y:S01]  /*1f0a0*/  FADD R22, R216, R22 ;  /* 0x00000016d8167221 */ /* 0x000fe20000000000 */
[----:B------:R-:W-:Y:S01]  /*1f0b0*/  FADD R23, R20, R23 ;  /* 0x0000001714177221 */ /* 0x000fe20000000000 */
[----:B--2---:R-:W-:Y:S02]  /*1f0c0*/  FADD R21, R18, R21 ;  /* 0x0000001512157221 */ /* 0x004fe40000000000 */
[----:B------:R-:W2:Y:S02]  /*1f0d0*/  LDL.LU R18, [R1+0xd30] ;  /* 0x000d300001127983 */ /* 0x000ea40000300800 */
[----:B------:R-:W-:Y:S02]  /*1f0e0*/  FADD R21, R13, R21 ;  /* 0x000000150d157221 */ /* 0x000fe40000000000 */
[----:B------:R-:W2:Y:S04]  /*1f0f0*/  LDL.LU R8, [R1+0xd2c] ;  /* 0x000d2c0001087983 */ /* 0x000ea80000300800 */
[----:B------:R-:W3:Y:S01]  /*1f100*/  LDL.LU R217, [R1+0x238] ;  /* 0x0002380001d97983 */ /* 0x000ee20000300800 */
[----:B------:R-:W-:-:S03]  /*1f110*/  FADD R21, R12, R21 ;  /* 0x000000150c157221 */ /* 0x000fc60000000000 */
[----:B------:R-:W2:Y:S04]  /*1f120*/  LDL.LU R13, [R1+0xd28] ;  /* 0x000d2800010d7983 */ /* 0x000ea80000300800 */
[----:B------:R-:W4:Y:S04]  /*1f130*/  LDL.LU R158, [R1+0x244] ;  /* 0x00024400019e7983 */ /* 0x000f280000300800 */
[----:B------:R-:W2:Y:S04]  /*1f140*/  LDL.LU R0, [R1+0xd24] ;  /* 0x000d240001007983 */ /* 0x000ea80000300800 */
[----:B------:R-:W3:Y:S04]  /*1f150*/  LDL.LU R216, [R1+0x234] ;  /* 0x0002340001d87983 */ /* 0x000ee80000300800 */
[----:B------:R-:W2:Y:S04]  /*1f160*/  LDL.LU R12, [R1+0xd20] ;  /* 0x000d2000010c7983 */ /* 0x000ea80000300800 */
[----:B------:R-:W4:Y:S01]  /*1f170*/  LDL.LU R20, [R1+0x240] ;  /* 0x0002400001147983 */ /* 0x000f220000300800 */
[----:B---3--:R-:W-:Y:S01]  /*1f180*/  FADD R21, R216, R21 ;  /* 0x00000015d8157221 */ /* 0x008fe20000000000 */
[----:B----4-:R-:W-:Y:S01]  /*1f190*/  FADD R20, R20, R19 ;  /* 0x0000001314147221 */ /* 0x010fe20000000000 */
[----:B------:R-:W-:Y:S01]  /*1f1a0*/  FADD R19, R159, R22 ;  /* 0x000000169f137221 */ /* 0x000fe20000000000 */
[----:B------:R-:W-:Y:S01]  /*1f1b0*/  FADD R22, R157, R23 ;  /* 0x000000179d167221 */ /* 0x000fe20000000000 */
[----:B------:R-:W-:Y:S01]  /*1f1c0*/  FADD R21, R217, R21 ;  /* 0x00000015d9157221 */ /* 0x000fe20000000000 */
[----:B------:R-:W-:-:S02]  /*1f1d0*/  FADD R23, R158, R20 ;  /* 0x000000149e177221 */ /* 0x000fc40000000000 */
[----:B------:R-:W-:Y:S01]  /*1f1e0*/  FADD R20, R160, R22 ;  /* 0x00000016a0147221 */ /* 0x000fe20000000000 */
[----:B------:R-:W-:Y:S01]  /*1f1f0*/  FADD R21, R153, R21 ;  /* 0x0000001599157221 */ /* 0x000fe20000000000 */
[----:B------:R-:W-:-:S03]  /*1f200*/  FADD R22, R152, R23 ;  /* 0x0000001798167221 */ /* 0x000fc60000000000 */
[----:B------:R-:W-:Y:S01]  /*1f210*/  FADD R21, R155, R21 ;  /* 0x000000159b157221 */ /* 0x000fe20000000000 */
[----:B------:R-:W-:Y:S01]  /*1f220*/  FADD R22, R154, R22 ;  /* 0x000000169a167221 */ /* 0x000fe20000000000 */
[----:B------:R-:W-:Y:S01]  /*1f230*/  FADD R19, R162, R19 ;  /* 0x00000013a2137221 */ /* 0x000fe20000000000 */
[----:B------:R-:W-:Y:S01]  /*1f240*/  FADD R20, R161, R20 ;  /* 0x00000014a1147221 */ /* 0x000fe20000000000 */
[----:B------:R-:W-:Y:S01]  /*1f250*/  FADD R21, R218, R21 ;  /* 0x00000015da157221 */ /* 0x000fe20000000000 */
[----:B------:R-:W-:Y:S01]  /*1f260*/  FADD R22, R215, R22 ;  /* 0x00000016d7167221 */ /* 0x000fe20000000000 */
[----:B------:R-:W0:Y:S02]  /*1f270*/  LDC R155, c[0x0][0x280] ;  /* 0x0000a000ff9b7b82 */ /* 0x000e240000000800 */
[----:B--2---:R-:W-:Y:S01]  /*1f280*/  FADD R21, R12, R21 ;  /* 0x000000150c157221 */ /* 0x004fe20000000000 */
[----:B------:R-:W-:Y:S01]  /*1f290*/  FADD R22, R219, R22 ;  /* 0x00000016db167221 */ /* 0x000fe20000000000 */
[----:B------:R-:W2:Y:S02]  /*1f2a0*/  LDL.LU R12, [R1+0xd1c] ;  /* 0x000d1c00010c7983 */ /* 0x000ea40000300800 */
[----:B------:R-:W-:Y:S01]  /*1f2b0*/  FADD R21, R18, R21 ;  /* 0x0000001512157221 */ /* 0x000fe20000000000 */
[----:B------:R-:W-:-:S02]  /*1f2c0*/  FADD R22, R13, R22 ;  /* 0x000000160d167221 */ /* 0x000fc40000000000 */
[----:B------:R-:W3:Y:S01]  /*1f2d0*/  LDL.LU R13, [R1+0xd18] ;  /* 0x000d1800010d7983 */ /* 0x000ee20000300800 */
[----:B------:R-:W-:Y:S01]  /*1f2e0*/  FADD R21, R8, R21 ;  /* 0x0000001508157221 */ /* 0x000fe20000000000 */
[----:B------:R-:W-:Y:S02]  /*1f2f0*/  FADD R22, R0, R22 ;  /* 0x0000001600167221 */ /* 0x000fe40000000000 */
[----:B------:R1:W5:Y:S01]  /*1f300*/  LDL.LU R18, [R1+0xd14] ;  /* 0x000d140001127983 */ /* 0x0003620000300800 */
[----:B------:R-:W-:Y:S01]  /*1f310*/  FADD R21, R251, R21 ;  /* 0x00000015fb157221 */ /* 0x000fe20000000000 */
[----:B------:R-:W-:Y:S02]  /*1f320*/  FADD R22, R9, R22 ;  /* 0x0000001609167221 */ /* 0x000fe40000000000 */
[----:B------:R-:W4:Y:S01]  /*1f330*/  LDL.LU R0, [R1+0xd10] ;  /* 0x000d100001007983 */ /* 0x000f220000300800 */
[----:B------:R-:W-:Y:S01]  /*1f340*/  FADD R21, R6, R21 ;  /* 0x0000001506157221 */ /* 0x000fe20000000000 */
[----:B------:R-:W-:-:S02]  /*1f350*/  FADD R22, R4, R22 ;  /* 0x0000001604167221 */ /* 0x000fc40000000000 */
[----:B------:R1:W5:Y:S01]  /*1f360*/  LDL.LU R8, [R1+0xd0c] ;  /* 0x000d0c0001087983 */ /* 0x0003620000300800 */
[----:B------:R-:W-:Y:S01]  /*1f370*/  FADD R21, R2, R21 ;  /* 0x0000001502157221 */ /* 0x000fe20000000000 */
[----:B------:R-:W-:Y:S02]  /*1f380*/  FADD R22, R7, R22 ;  /* 0x0000001607167221 */ /* 0x000fe40000000000 */
[----:B------:R1:W5:Y:S04]  /*1f390*/  LDL.LU R9, [R1+0xd08] ;  /* 0x000d080001097983 */ /* 0x0003680000300800 */
[----:B------:R-:W4:Y:S01]  /*1f3a0*/  LDL.LU R4, [R1+0xd04] ;  /* 0x000d040001047983 */ /* 0x000f220000300800 */
[----:B------:R-:W-:-:S03]  /*1f3b0*/  FADD R22, R3, R22 ;  /* 0x0000001603167221 */ /* 0x000fc60000000000 */
[----:B------:R1:W5:Y:S01]  /*1f3c0*/  LDL.LU R6, [R1+0xd00] ;  /* 0x000d000001067983 */ /* 0x0003620000300800 */
[----:B------:R-:W-:-:S03]  /*1f3d0*/  FADD R21, R5, R21 ;  /* 0x0000001505157221 */ /* 0x000fc60000000000 */
[----:B------:R1:W5:Y:S04]  /*1f3e0*/  LDL.LU R7, [R1+0xcfc] ;  /* 0x000cfc0001077983 */ /* 0x0003680000300800 */
[----:B------:R1:W5:Y:S04]  /*1f3f0*/  LDL.LU R2, [R1+0xcf8] ;  /* 0x000cf80001027983 */ /* 0x0003680000300800 */
[----:B------:R1:W5:Y:S04]  /*1f400*/  LDL.LU R3, [R1+0xcf4] ;  /* 0x000cf40001037983 */ /* 0x0003680000300800 */
[----:B------:R-:W4:Y:S04]  /*1f410*/  LDL.LU R5, [R1+0xcf0] ;  /* 0x000cf00001057983 */ /* 0x000f280000300800 */
[----:B------:R-:W3:Y:S04]  /*1f420*/  LDL.LU R162, [R1+0x4dc] ;  /* 0x0004dc0001a27983 */ /* 0x000ee80000300800 */
[----:B------:R-:W2:Y:S04]  /*1f430*/  LDL.LU R161, [R1+0x594] ;  /* 0x0005940001a17983 */ /* 0x000ea80000300800 */
[----:B------:R-:W4:Y:S04]  /*1f440*/  LDL.LU R160, [R1+0x590] ;  /* 0x0005900001a07983 */ /* 0x000f280000300800 */
[----:B------:R-:W4:Y:S04]  /*1f450*/  LDL.LU R159, [R1+0x598] ;  /* 0x00059800019f7983 */ /* 0x000f280000300800 */
[----:B------:R-:W4:Y:S04]  /*1f460*/  LDL.LU R158, [R1+0x4d8] ;  /* 0x0004d800019e7983 */ /* 0x000f280000300800 */
[----:B------:R-:W4:Y:S01]  /*1f470*/  LDL R157, [R1+0x59c] ;  /* 0x00059c00019d7983 */ /* 0x000f220000100800 */
[----:B------:R-:W-:Y:S01]  /*1f480*/  FADD R19, R163, R19 ;  /* 0x00000013a3137221 */ /* 0x000fe20000000000 */
[----:B------:R-:W-:-:S03]  /*1f490*/  FADD R20, R164, R20 ;  /* 0x00000014a4147221 */ /* 0x000fc60000000000 */
        /* <DEDUP_REMOVED lines=77> */
[----:B------:R-:W-:-:S02]  /*1f970*/  FADD R20, R228, R22 ;  /* 0x00000016e4147221 */ /* 0x000fc40000000000 */
[----:B------:R-:W-:Y:S01]  /*1f980*/  FADD R21, R212, R21 ;  /* 0x00000015d4157221 */ /* 0x000fe20000000000 */
[----:B------:R-:W-:Y:S01]  /*1f990*/  FADD R22, R214, R19 ;  /* 0x00000013d6167221 */ /* 0x000fe20000000000 */
[----:B------:R-:W-:Y:S02]  /*1f9a0*/  FADD R19, R223, R23 ;  /* 0x00000017df137221 */ /* 0x000fe40000000000 */
[----:B------:R-:W-:Y:S01]  /*1f9b0*/  FADD R152, R213, R21 ;  /* 0x00000015d5987221 */ /* 0x000fe20000000000 */
[----:B------:R-:W-:Y:S01]  /*1f9c0*/  FADD R22, R156, R22 ;  /* 0x000000169c167221 */ /* 0x000fe20000000000 */
[----:B------:R-:W0:Y:S04]  /*1f9d0*/  SHFL.BFLY PT, R23, R20, 0x2, 0x1f ;  /* 0x0c401f0014177f89 */ /* 0x000e2800000e0000 */
[----:B------:R-:W1:Y:S04]  /*1f9e0*/  SHFL.BFLY PT, R21, R19, 0x2, 0x1f ;  /* 0x0c401f0013157f89 */ /* 0x000e6800000e0000 */
[----:B------:R-:W1:Y:S04]  /*1f9f0*/  SHFL.BFLY PT, R153, R22, 0x2, 0x1f ;  /* 0x0c401f0016997f89 */ /* 0x000e6800000e0000 */
[----:B------:R-:W1:Y:S01]  /*1fa00*/  SHFL.BFLY PT, R154, R152, 0x2, 0x1f ;  /* 0x0c401f00989a7f89 */ /* 0x000e6200000e0000 */
[----:B0-----:R-:W-:Y:S01]  /*1fa10*/  FADD R23, R20, R23 ;  /* 0x0000001714177221 */ /* 0x001fe20000000000 */
[----:B-1----:R-:W-:Y:S01]  /*1fa20*/  FADD R21, R19, R21 ;  /* 0x0000001513157221 */ /* 0x002fe20000000000 */
[----:B------:R-:W-:-:S03]  /*1fa30*/  FADD R19, R22, R153 ;  /* 0x0000009916137221 */ /* 0x000fc60000000000 */
[----:B------:R-:W0:Y:S01]  /*1fa40*/  SHFL.BFLY PT, R153, R23, 0x1, 0x1f ;  /* 0x0c201f0017997f89 */ /* 0x000e2200000e0000 */
[----:B------:R-:W-:-:S03]  /*1fa50*/  FADD R20, R152, R154 ;  /* 0x0000009a98147221 */ /* 0x000fc60000000000 */
[----:B------:R-:W1:Y:S04]  /*1fa60*/  SHFL.BFLY PT, R22, R21, 0x1, 0x1f ;  /* 0x0c201f0015167f89 */ /* 0x000e6800000e0000 */
[----:B------:R-:W1:Y:S04]  /*1fa70*/  SHFL.BFLY PT, R152, R19, 0x1, 0x1f ;  /* 0x0c201f0013987f89 */ /* 0x000e6800000e0000 */
[----:B------:R-:W1:Y:S01]  /*1fa80*/  SHFL.BFLY PT, R154, R20, 0x1, 0x1f ;  /* 0x0c201f00149a7f89 */ /* 0x000e6200000e0000 */
[----:B0-----:R-:W-:Y:S01]  /*1fa90*/  FADD R23, R23, R153 ;  /* 0x0000009917177221 */ /* 0x001fe20000000000 */
[----:B-1----:R-:W-:Y:S01]  /*1faa0*/  FADD R21, R21, R22 ;  /* 0x0000001615157221 */ /* 0x002fe20000000000 */
[----:B------:R-:W-:Y:S01]  /*1fab0*/  FADD R19, R19, R152 ;  /* 0x0000009813137221 */ /* 0x000fe20000000000 */
[----:B------:R-:W-:Y:S01]  /*1fac0*/  FADD R20, R20, R154 ;  /* 0x0000009a14147221 */ /* 0x000fe20000000000 */
[----:B---3--:R-:W-:Y:S01]  /*1fad0*/  FFMA R162, R13, R162, R23 ;  /* 0x000000a20da27223 */ /* 0x008fe20000000017 */
[----:B--2---:R-:W-:-:S04]  /*1fae0*/  FFMA R161, R12, R161, R21 ;  /* 0x000000a10ca17223 */ /* 0x004fc80000000015 */
[----:B------:R0:W-:Y:S01]  /*1faf0*/  STL [R1+0x4dc], R162 ;  /* 0x0004dca201007387 */ /* 0x0001e20000100800 */
[----:B----4-:R-:W-:Y:S01]  /*1fb00*/  FFMA R160, R11, R160, R19 ;  /* 0x000000a00ba07223 */ /* 0x010fe20000000013 */
[----:B------:R-:W-:Y:S01]  /*1fb10*/  FFMA R159, R10, R159, R20 ;  /* 0x0000009f0a9f7223 */ /* 0x000fe20000000014 */
[----:B------:R-:W-:-:S05]  /*1fb20*/  IADD3 R158, R158, 0x80, RZ ;  /* 0x000000809e9e7810 */ /* 0x000fca0007ffe0ff */
[----:B------:R0:W-:Y:S04]  /*1fb30*/  STL [R1+0x4d8], R158 ;  /* 0x0004d89e01007387 */ /* 0x0001e80000100800 */
[----:B------:R0:W-:Y:S04]  /*1fb40*/  STL [R1+0x594], R161 ;  /* 0x000594a101007387 */ /* 0x0001e80000100800 */
[----:B------:R0:W-:Y:S04]  /*1fb50*/  STL [R1+0x590], R160 ;  /* 0x000590a001007387 */ /* 0x0001e80000100800 */
[----:B------:R0:W-:Y:S04]  /*1fb60*/  STL [R1+0x598], R159 ;  /* 0x0005989f01007387 */ /* 0x0001e80000100800 */
[----:B------:R0:W-:Y:S04]  /*1fb70*/  STL [R1+0x4cc], R16 ;  /* 0x0004cc1001007387 */ /* 0x0001e80000100800 */
[----:B------:R0:W-:Y:S04]  /*1fb80*/  STL [R1+0x4c8], R17 ;  /* 0x0004c81101007387 */ /* 0x0001e80000100800 */
[----:B------:R0:W-:Y:S04]  /*1fb90*/  STL [R1+0x4d0], R15 ;  /* 0x0004d00f01007387 */ /* 0x0001e80000100800 */
[----:B------:R0:W-:Y:S01]  /*1fba0*/  STL [R1+0x4d4], R14 ;  /* 0x0004d40e01007387 */ /* 0x0001e20000100800 */
[----:B------:R-:W-:-:S02]  /*1fbb0*/  ISETP.GE.AND P0, PT, R158, R155, PT ;  /* 0x0000009b9e00720c */ /* 0x000fc40003f06270 */
[----:B------:R-:W-:Y:S02]  /*1fbc0*/  LEA R4, R5, R4, 0x7 ;  /* 0x0000000405047211 */ /* 0x000fe400078e38ff */
[----:B------:R-:W-:Y:S02]  /*1fbd0*/  LEA R0, R157, R0, 0x7 ;  /* 0x000000009d007211 */ /* 0x000fe400078e38ff */
[----:B------:R-:W-:Y:S02]  /*1fbe0*/  MOV R12, R16 ;  /* 0x00000010000c7202 */ /* 0x000fe40000000f00 */
[----:B------:R-:W-:Y:S02]  /*1fbf0*/  MOV R13, R17 ;  /* 0x00000011000d7202 */ /* 0x000fe40000000f00 */
[----:B------:R-:W-:Y:S02]  /*1fc00*/  MOV R10, R15 ;  /* 0x0000000f000a7202 */ /* 0x000fe40000000f00 */
[----:B------:R-:W-:Y:S01]  /*1fc10*/  MOV R11, R14 ;  /* 0x0000000e000b7202 */ /* 0x000fe20000000f00 */
[----:B0-----:R-:W-:Y:S06]  /*1fc20*/  @!P0 BRA `(.L_x_1) ;  /* 0xfffffee400f48947 */ /* 0x001fec000383ffff */
.L_x_0:
[----:B------:R-:W2:Y:S04]  /*1fc30*/  LDL.LU R14, [R1+0x590] ;  /* 0x00059000010e7983 */ /* 0x000ea80000300800 */
[----:B------:R-:W3:Y:S04]  /*1fc40*/  LDL.LU R15, [R1+0x598] ;  /* 0x00059800010f7983 */ /* 0x000ee80000300800 */
[----:B------:R-:W4:Y:S04]  /*1fc50*/  LDL.LU R16, [R1+0x594] ;  /* 0x0005940001107983 */ /* 0x000f280000300800 */
[----:B------:R-:W-:Y:S04]  /*1fc60*/  STL [R1+0xcfc], R13 ;  /* 0x000cfc0d01007387 */ /* 0x000fe80000100800 */
[----:B------:R-:W-:Y:S04]  /*1fc70*/  STL [R1+0xcf8], R12 ;  /* 0x000cf80c01007387 */ /* 0x000fe80000100800 */
[----:B------:R0:W-:Y:S04]  /*1fc80*/  STL [R1+0xcf4], R11 ;  /* 0x000cf40b01007387 */ /* 0x0001e80000100800 */
[----:B------:R1:W-:Y:S04]  /*1fc90*/  STL [R1+0xcf0], R10 ;  /* 0x000cf00a01007387 */ /* 0x0003e80000100800 */
[----:B------:R-:W3:Y:S01]  /*1fca0*/  LDL.LU R4, [R1+0x4dc] ;  /* 0x0004dc0001047983 */ /* 0x000ee20000300800 */
[----:B-----5:R-:W-:Y:S01]  /*1fcb0*/  FMUL R3, R26, 0.25 ;  /* 0x3e8000001a037820 */ /* 0x020fe20000400000 */
[----:B------:R-:W-:Y:S01]  /*1fcc0*/  BAR.SYNC.DEFER_BLOCKING 0x0 ;  /* 0x0000000000007b1d */ /* 0x000fe20000010000 */
[----:B--2---:R-:W-:-:S02]  /*1fcd0*/  MOV R5, R14 ;  /* 0x0000000e00057202 */ /* 0x004fc40000000f00 */
[----:B------:R-:W-:Y:S02]  /*1fce0*/  MOV R14, 0x3dc6b27f ;  /* 0x3dc6b27f000e7802 */ /* 0x000fe40000000f00 */
[C---:B------:R-:W-:Y:S02]  /*1fcf0*/  FSETP.GT.AND P3, PT, |R5|.reuse, 8.50705917302346158658e+37, PT ;  /* 0x7e8000000500780b */ /* 0x040fe40003f64200 */
[----:B------:R-:W-:Y:S02]  /*1fd00*/  FSETP.GEU.AND P4, PT, R5, 1.175494350822287508e-38, PT ;  /* 0x008000000500780b */ /* 0x000fe40003f8e000 */
[----:B------:R-:W-:Y:S01]  /*1fd10*/  FSEL R26, R3, R26, P3 ;  /* 0x0000001a031a7208 */ /* 0x000fe20001800000 */
[C---:B---3--:R-:W-:Y:S01]  /*1fd20*/  FMUL R2, R4.reuse, 8388608 ;  /* 0x4b00000004027820 */ /* 0x048fe20000400000 */
[----:B------:R-:W-:-:S04]  /*1fd30*/  FSETP.GEU.AND P0, PT, R4, 1.175494350822287508e-38, PT ;  /* 0x008000000400780b */ /* 0x000fc80003f0e000 */
[----:B------:R-:W-:-:S04]  /*1fd40*/  FSEL R2, R2, R4, !P0 ;  /* 0x0000000402027208 */ /* 0x000fc80004000000 */
[----:B------:R-:W-:-:S04]  /*1fd50*/  IADD3 R0, R2, -0x3f3504f3, RZ ;  /* 0xc0cafb0d02007810 */ /* 0x000fc80007ffe0ff */
[----:B------:R-:W-:-:S04]  /*1fd60*/  LOP3.LUT R0, R0, 0xff800000, RZ, 0xc0, !PT ;  /* 0xff80000000007812 */ /* 0x000fc800078ec0ff */
[-C--:B------:R-:W-:Y:S02]  /*1fd70*/  IADD3 R3, R2, -R0.reuse, RZ ;  /* 0x8000000002037210 */ /* 0x080fe40007ffe0ff */
[----:B------:R-:W-:-:S03]  /*1fd80*/  I2FP.F32.S32 R6, R0 ;  /* 0x0000000000067245 */ /* 0x000fc60000201400 */
[----:B------:R-:W-:Y:S01]  /*1fd90*/  FADD R0, R3, -1 ;  /* 0xbf80000003007421 */ /* 0x000fe20000000000 */
[----:B------:R-:W-:Y:S02]  /*1fda0*/  FSEL R3, RZ, -23, P0 ;  /* 0xc1b80000ff037808 */ /* 0x000fe40000000000 */
[----:B------:R-:W-:-:S03]  /*1fdb0*/  ISETP.GE.U32.AND P0, PT, R2, 0x7f800000, PT ;  /* 0x7f8000000200780c */ /* 0x000fc60003f06070 */
[----:B------:R-:W-:Y:S01]  /*1fdc0*/  FFMA.FTZ R6, R6, 1.1920928955078125e-07, R3 ;  /* 0x3400000006067823 */ /* 0x000fe20000010003 */
[----:B------:R-:W-:-:S04]  /*1fdd0*/  FFMA.FTZ R3, R0, R14, -0.16845393180847167969 ;  /* 0xbe2c7f3000037423 */ /* 0x000fc8000001000e */
[----:B------:R-:W-:-:S04]  /*1fde0*/  FFMA.FTZ R3, R0, R3, 0.1716887056827545166 ;  /* 0x3e2fcf2a00037423 */ /* 0x000fc80000010003 */
[----:B------:R-:W-:-:S04]  /*1fdf0*/  FFMA.FTZ R3, R0, R3, -0.17900948226451873779 ;  /* 0xbe374e4300037423 */ /* 0x000fc80000010003 */
[----:B------:R-:W-:-:S04]  /*1fe00*/  FFMA.FTZ R3, R0, R3, 0.20512372255325317383 ;  /* 0x3e520bf400037423 */ /* 0x000fc80000010003 */
[----:B------:R-:W-:-:S04]  /*1fe10*/  FFMA.FTZ R3, R0, R3, -0.24046532809734344482 ;  /* 0xbe763c8b00037423 */ /* 0x000fc80000010003 */
[----:B------:R-:W-:-:S04]  /*1fe20*/  FFMA.FTZ R3, R0, R3, 0.28857114911079406738 ;  /* 0x3e93bf9900037423 */ /* 0x000fc80000010003 */
[----:B------:R-:W-:-:S04]  /*1fe30*/  FFMA.FTZ R3, R0, R3, -0.36067417263984680176 ;  /* 0xbeb8aa4900037423 */ /* 0x000fc80000010003 */
[----:B------:R-:W-:-:S04]  /*1fe40*/  FFMA.FTZ R3, R0, R3, 0.48089820146560668945 ;  /* 0x3ef6384a00037423 */ /* 0x000fc80000010003 */
[----:B------:R-:W-:-:S04]  /*1fe50*/  FFMA.FTZ R3, R0, R3, -0.72134751081466674805 ;  /* 0xbf38aa3b00037423 */ /* 0x000fc80000010003 */
[----:B------:R-:W-:-:S04]  /*1fe60*/  FMUL R3, R0, R3 ;  /* 0x0000000300037220 */ /* 0x000fc80000400000 */
[----:B------:R-:W-:-:S04]  /*1fe70*/  FMUL R3, R0, R3 ;  /* 0x0000000300037220 */ /* 0x000fc80000400000 */
[----:B------:R-:W-:Y:S01]  /*1fe80*/  FFMA.FTZ R0, R0, 1.4426950216293334961, R3 ;  /* 0x3fb8aa3b00007823 */ /* 0x000fe20000010003 */
[----:B----4-:R-:W-:-:S03]  /*1fe90*/  MOV R3, R16 ;  /* 0x0000001000037202 */ /* 0x010fc60000000f00 */
[----:B------:R-:W-:Y:S01]  /*1fea0*/  FADD R222, R6, R0 ;  /* 0x0000000006de7221 */ /* 0x000fe20000000000 */
[C---:B------:R-:W-:Y:S01]  /*1feb0*/  FSETP.GEU.AND P1, PT, R3.reuse, 1.175494350822287508e-38, PT ;  /* 0x008000000300780b */ /* 0x040fe20003f2e000 */
[----:B------:R-:W-:Y:S01]  /*1fec0*/  FMUL R7, R3, 8388608 ;  /* 0x4b00000003077820 */ /* 0x000fe20000400000 */
[----:B------:R-:W-:-:S04]  /*1fed0*/  @P0 MOV R0, 0x7f800000 ;  /* 0x7f80000000000802 */ /* 0x000fc80000000f00 */
[----:B------:R-:W-:Y:S01]  /*1fee0*/  FSEL R7, R7, R3, !P1 ;  /* 0x0000000307077208 */ /* 0x000fe20004800000 */
[C---:B------:R-:W-:Y:S01]  /*1fef0*/  @P0 FFMA.FTZ R222, R2.reuse, R0, +INF ;  /* 0x7f80000002de0423 */ /* 0x040fe20000010000 */
[----:B------:R-:W-:Y:S02]  /*1ff00*/  FSETP.NEU.AND P0, PT, R2, RZ, PT ;  /* 0x000000ff0200720b */ /* 0x000fe40003f0d000 */
[C---:B------:R-:W-:Y:S02]  /*1ff10*/  IADD3 R0, R7.reuse, -0x3f3504f3, RZ ;  /* 0xc0cafb0d07007810 */ /* 0x040fe40007ffe0ff */
[----:B------:R-:W-:Y:S01]  /*1ff20*/  FSEL R2, RZ, -23, P1 ;  /* 0xc1b80000ff027808 */ /* 0x000fe20000800000 */
[----:B------:R2:W-:Y:S01]  /*1ff30*/  STL [R1+0xd00], R222 ;  /* 0x000d00de01007387 */ /* 0x0005e20000100800 */
[----:B------:R-:W-:Y:S02]  /*1ff40*/  LOP3.LUT R0, R0, 0xff800000, RZ, 0xc0, !PT ;  /* 0xff80000000007812 */ /* 0x000fe400078ec0ff */
[----:B------:R-:W-:-:S02]  /*1ff50*/  ISETP.GE.U32.AND P1, PT, R7, 0x7f800000, PT ;  /* 0x7f8000000700780c */ /* 0x000fc40003f26070 */
[CC--:B------:R-:W-:Y:S02]  /*1ff60*/  IADD3 R6, R7.reuse, -R0.reuse, RZ ;  /* 0x8000000007067210 */ /* 0x0c0fe40007ffe0ff */
[----:B------:R-:W-:Y:S02]  /*1ff70*/  I2FP.F32.S32 R0, R0 ;  /* 0x0000000000007245 */ /* 0x000fe40000201400 */
[----:B------:R-:W-:-:S03]  /*1ff80*/  FSETP.NEU.AND P2, PT, R7, RZ, PT ;  /* 0x000000ff0700720b */ /* 0x000fc60003f4d000 */
[----:B------:R-:W-:Y:S01]  /*1ff90*/  FFMA.FTZ R8, R0, 1.1920928955078125e-07, R2 ;  /* 0x3400000000087823 */ /* 0x000fe20000010002 */
[----:B------:R-:W-:-:S04]  /*1ffa0*/  FADD R0, R6, -1 ;  /* 0xbf80000006007421 */ /* 0x000fc80000000000 */
        /* <DEDUP_REMOVED lines=12> */
[----:B------:R-:W-:-:S03]  /*20070*/  MOV R2, R15 ;  /* 0x0000000f00027202 */ /* 0x000fc60000000f00 */
[----:B------:R-:W-:Y:S01]  /*20080*/  FADD R218, R8, R0 ;  /* 0x0000000008da7221 */ /* 0x000fe20000000000 */
[----:B------:R-:W-:Y:S01]  /*20090*/  @P1 MOV R0, 0x7f800000 ;  /* 0x7f80000000001802 */ /* 0x000fe20000000f00 */
[----:B------:R-:W-:-:S04]  /*200a0*/  FMUL R6, R2, 8388608 ;  /* 0x4b00000002067820 */ /* 0x000fc80000400000 */
[----:B------:R-:W-:Y:S01]  /*200b0*/  @P1 FFMA.FTZ R218, R7, R0, +INF ;  /* 0x7f80000007da1423 */ /* 0x000fe20000010000 */
[----:B------:R-:W-:-:S04]  /*200c0*/  FSETP.GEU.AND P1, PT, R2, 1.175494350822287508e-38, PT ;  /* 0x008000000200780b */ /* 0x000fc80003f2e000 */
[----:B------:R-:W-:Y:S01]  /*200d0*/  FSEL R6, R6, R2, !P1 ;  /* 0x0000000206067208 */ /* 0x000fe20004800000 */
[----:B------:R-:W-:Y:S01]  /*200e0*/  STL [R1+0xd04], R218 ;  /* 0x000d04da01007387 */ /* 0x000fe20000100800 */
[----:B------:R-:W-:Y:S02]  /*200f0*/  FSEL R7, RZ, -23, P1 ;  /* 0xc1b80000ff077808 */ /* 0x000fe40000800000 */
[C---:B------:R-:W-:Y:S02]  /*20100*/  IADD3 R0, R6.reuse, -0x3f3504f3, RZ ;  /* 0xc0cafb0d06007810 */ /* 0x040fe40007ffe0ff */
[----:B------:R-:W-:Y:S02]  /*20110*/  ISETP.GE.U32.AND P1, PT, R6, 0x7f800000, PT ;  /* 0x7f8000000600780c */ /* 0x000fe40003f26070 */
[----:B------:R-:W-:-:S04]  /*20120*/  LOP3.LUT R0, R0, 0xff800000, RZ, 0xc0, !PT ;  /* 0xff80000000007812 */ /* 0x000fc800078ec0ff */
[-C--:B------:R-:W-:Y:S02]  /*20130*/  IADD3 R8, R6, -R0.reuse, RZ ;  /* 0x8000000006087210 */ /* 0x080fe40007ffe0ff */
[----:B------:R-:W-:-:S05]  /*20140*/  I2FP.F32.S32 R0, R0 ;  /* 0x0000000000007245 */ /* 0x000fca0000201400 */
        /* <DEDUP_REMOVED lines=14> */
[----:B------:R-:W-:-:S03]  /*20230*/  FSEL R7, RZ, -23, P4 ;  /* 0xc1b80000ff077808 */ /* 0x000fc60002000000 */
[----:B------:R-:W-:Y:S01]  /*20240*/  FADD R214, R9, R0 ;  /* 0x0000000009d67221 */ /* 0x000fe20000000000 */
[----:B------:R-:W-:-:S05]  /*20250*/  @P1 MOV R0, 0x7f800000 ;  /* 0x7f80000000001802 */ /* 0x000fca0000000f00 */
[C---:B------:R-:W-:Y:S01]  /*20260*/  @P1 FFMA.FTZ R214, R6.reuse, R0, +INF ;  /* 0x7f80000006d61423 */ /* 0x040fe20000010000 */
[----:B------:R-:W-:Y:S01]  /*20270*/  FMUL R0, R5, 8388608 ;  /* 0x4b00000005007820 */ /* 0x000fe20000400000 */
[----:B------:R-:W-:-:S03]  /*20280*/  FSETP.NEU.AND P1, PT, R6, RZ, PT ;  /* 0x000000ff0600720b */ /* 0x000fc60003f2d000 */
[----:B------:R3:W-:Y:S01]  /*20290*/  STL [R1+0xd08], R214 ;  /* 0x000d08d601007387 */ /* 0x0007e20000100800 */
[----:B------:R-:W-:Y:S02]  /*202a0*/  FSEL R0, R0, R5, !P4 ;  /* 0x0000000500007208 */ /* 0x000fe40006000000 */
[C---:B------:R-:W-:Y:S01]  /*202b0*/  FSETP.GEU.AND P4, PT, |R5|.reuse, 1.175494350822287508e-38, PT ;  /* 0x008000000500780b */ /* 0x040fe20003f8e200 */
[----:B------:R-:W-:Y:S01]  /*202c0*/  @P3 FMUL R5, R5, 0.25 ;  /* 0x3e80000005053820 */ /* 0x000fe20000400000 */
[----:B------:R-:W-:-:S04]  /*202d0*/  IADD3 R6, R0, -0x3f3504f3, RZ ;  /* 0xc0cafb0d00067810 */ /* 0x000fc80007ffe0ff */
[----:B------:R-:W-:-:S04]  /*202e0*/  LOP3.LUT R6, R6, 0xff800000, RZ, 0xc0, !PT ;  /* 0xff80000006067812 */ /* 0x000fc800078ec0ff */
[-C--:B------:R-:W-:Y:S02]  /*202f0*/  IADD3 R8, R0, -R6.reuse, RZ ;  /* 0x8000000600087210 */ /* 0x080fe40007ffe0ff */
[----:B------:R-:W-:Y:S01]  /*20300*/  I2FP.F32.S32 R6, R6 ;  /* 0x0000000600067245 */ /* 0x000fe20000201400 */
[----:B------:R-:W-:Y:S01]  /*20310*/  @!P4 FMUL R5, R5, 16777216 ;  /* 0x4b8000000505c820 */ /* 0x000fe20000400000 */
[----:B------:R-:W-:Y:S01]  /*20320*/  FSETP.GT.AND P5, PT, |R3|, 8.50705917302346158658e+37, PT ;  /* 0x7e8000000300780b */ /* 0x000fe20003fa4200 */
[----:B------:R-:W-:Y:S02]  /*20330*/  @!P4 FMUL R26, R26, 16777216 ;  /* 0x4b8000001a1ac820 */ /* 0x000fe40000400000 */
[----:B------:R-:W-:Y:S01]  /*20340*/  FFMA.FTZ R9, R6, 1.1920928955078125e-07, R7 ;  /* 0x3400000006097823 */ /* 0x000fe20000010007 */
[----:B------:R-:W-:Y:S01]  /*20350*/  FADD R6, R8, -1 ;  /* 0xbf80000008067421 */ /* 0x000fe20000000000 */
[----:B------:R-:W0:Y:S03]  /*20360*/  MUFU.RCP R5, R5 ;  /* 0x0000000500057308 */ /* 0x000e260000001000 */
        /* <DEDUP_REMOVED lines=11> */
[----:B------:R-:W-:-:S04]  /*20420*/  FFMA.FTZ R6, R6, 1.4426950216293334961, R7 ;  /* 0x3fb8aa3b06067823 */ /* 0x000fc80000010007 */
[----:B------:R-:W-:Y:S01]  /*20430*/  FADD R207, R9, R6 ;  /* 0x0000000609cf7221 */ /* 0x000fe20000000000 */
[----:B------:R-:W-:-:S05]  /*20440*/  FMUL R6, R151, 0.25 ;  /* 0x3e80000097067820 */ /* 0x000fca0000400000 */
[----:B------:R-:W-:Y:S01]  /*20450*/  FSEL R151, R6, R151, P3 ;  /* 0x0000009706977208 */ /* 0x000fe20001800000 */
[----:B------:R-:W-:-:S04]  /*20460*/  FMUL R6, R150, 0.25 ;  /* 0x3e80000096067820 */ /* 0x000fc80000400000 */
[----:B------:R-:W-:Y:S01]  /*20470*/  @!P4 FMUL R151, R151, 16777216 ;  /* 0x4b8000009797c820 */ /* 0x000fe20000400000 */
[----:B------:R-:W-:Y:S01]  /*20480*/  FSEL R150, R6, R150, P3 ;  /* 0x0000009606967208 */ /* 0x000fe20001800000 */
[----:B------:R-:W-:Y:S02]  /*20490*/  FMUL R6, R147, 0.25 ;  /* 0x3e80000093067820 */ /* 0x000fe40000400000 */
[C---:B0-----:R-:W-:Y:S02]  /*204a0*/  FMUL R11, R5.reuse, R151 ;  /* 0x00000097050b7220 */ /* 0x041fe40000400000 */
[----:B------:R-:W-:Y:S01]  /*204b0*/  @!P4 FMUL R150, R150, 16777216 ;  /* 0x4b8000009696c820 */ /* 0x000fe20000400000 */
[----:B------:R-:W-:Y:S01]  /*204c0*/  FSEL R147, R6, R147, P3 ;  /* 0x0000009306937208 */ /* 0x000fe20001800000 */
[----:B------:R-:W-:Y:S01]  /*204d0*/  FMUL R6, R146, 0.25 ;  /* 0x3e80000092067820 */ /* 0x000fe20000400000 */
[----:B------:R-:W-:Y:S01]  /*204e0*/  STL [R1+0xd0c], R11 ;  /* 0x000d0c0b01007387 */ /* 0x000fe20000100800 */
[----:B-1----:R-:W-:-:S02]  /*204f0*/  FMUL R10, R5, R150 ;  /* 0x00000096050a7220 */ /* 0x002fc40000400000 */
[----:B------:R-:W-:Y:S01]  /*20500*/  @!P4 FMUL R147, R147, 16777216 ;  /* 0x4b8000009393c820 */ /* 0x000fe20000400000 */
[----:B------:R-:W-:Y:S01]  /*20510*/  FSEL R146, R6, R146, P3 ;  /* 0x0000009206927208 */ /* 0x000fe20001800000 */
[----:B------:R-:W-:Y:S01]  /*20520*/  FMUL R6, R143, 0.25 ;  /* 0x3e8000008f067820 */ /* 0x000fe20000400000 */
[----:B------:R0:W-:Y:S01]  /*20530*/  STL [R1+0xd10], R10 ;  /* 0x000d100a01007387 */ /* 0x0001e20000100800 */
[C---:B------:R-:W-:Y:S02]  /*20540*/  FMUL R13, R5.reuse, R147 ;  /* 0x00000093050d7220 */ /* 0x040fe40000400000 */
[----:B------:R-:W-:Y:S01]  /*20550*/  @!P4 FMUL R146, R146, 16777216 ;  /* 0x4b8000009292c820 */ /* 0x000fe20000400000 */
[----:B------:R-:W-:Y:S01]  /*20560*/  FSEL R143, R6, R143, P3 ;  /* 0x0000008f068f7208 */ /* 0x000fe20001800000 */
[----:B------:R-:W-:Y:S01]  /*20570*/  FMUL R6, R142, 0.25 ;  /* 0x3e8000008e067820 */ /* 0x000fe20000400000 */
[----:B------:R-:W-:Y:S01]  /*20580*/  STL [R1+0xd14], R13 ;  /* 0x000d140d01007387 */ /* 0x000fe20000100800 */
[----:B------:R-:W-:-:S02]  /*20590*/  FMUL R12, R5, R146 ;  /* 0x00000092050c7220 */ /* 0x000fc40000400000 */
[----:B------:R-:W-:Y:S01]  /*205a0*/  @!P4 FMUL R143, R143, 16777216 ;  /* 0x4b8000008f8fc820 */ /* 0x000fe20000400000 */
[----:B------:R-:W-:Y:S01]  /*205b0*/  FSEL R142, R6, R142, P3 ;  /* 0x0000008e068e7208 */ /* 0x000fe20001800000 */
[----:B------:R-:W-:Y:S01]  /*205c0*/  FMUL R6, R139, 0.25 ;  /* 0x3e8000008b067820 */ /* 0x000fe20000400000 */
[----:B------:R-:W4:Y:S03]  /*205d0*/  LDL.LU R9, [R1+0x1fc] ;  /* 0x0001fc0001097983 */ /* 0x000f260000300800 */
[----:B------:R-:W-:Y:S01]  /*205e0*/  @!P4 FMUL R142, R142, 16777216 ;  /* 0x4b8000008e8ec820 */ /* 0x000fe20000400000 */
[----:B------:R-:W-:Y:S01]  /*205f0*/  FSEL R139, R6, R139, P3 ;  /* 0x0000008b068b7208 */ /* 0x000fe20001800000 */
[----:B------:R-:W-:Y:S01]  /*20600*/  FMUL R6, R138, 0.25 ;  /* 0x3e8000008a067820 */ /* 0x000fe20000400000 */
[----:B------:R-:W4:Y:S03]  /*20610*/  LDL.LU R14, [R1+0x1f8] ;  /* 0x0001f800010e7983 */ /* 0x000f260000300800 */
[----:B------:R-:W-:Y:S01]  /*20620*/  @!P4 FMUL R139, R139, 16777216 ;  /* 0x4b8000008b8bc820 */ /* 0x000fe20000400000 */
[----:B------:R-:W-:Y:S01]  /*20630*/  FSEL R138, R6, R138, P3 ;  /* 0x0000008a068a7208 */ /* 0x000fe20001800000 */
[----:B------:R-:W-:Y:S01]  /*20640*/  FMUL R6, R135, 0.25 ;  /* 0x3e80000087067820 */ /* 0x000fe20000400000 */
[----:B--2---:R-:W-:-:S03]  /*20650*/  FMUL R222, R5, R142 ;  /* 0x0000008e05de7220 */ /* 0x004fc60000400000 */
[----:B------:R-:W-:Y:S01]  /*20660*/  @!P4 FMUL R138, R138, 16777216 ;  /* 0x4b8000008a8ac820 */ /* 0x000fe20000400000 */
[----:B------:R-:W-:Y:S01]  /*20670*/  FSEL R135, R6, R135, P3 ;  /* 0x0000008706877208 */ /* 0x000fe20001800000 */
[----:B------:R-:W-:Y:S01]  /*20680*/  FMUL R6, R134, 0.25 ;  /* 0x3e80000086067820 */ /* 0x000fe20000400000 */
[----:B---3--:R-:W-:-:S03]  /*20690*/  FMUL R214, R5, R139 ;  /* 0x0000008b05d67220 */ /* 0x008fc60000400000 */
[----:B------:R-:W-:Y:S01]  /*206a0*/  @!P4 FMUL R135, R135, 16777216 ;  /* 0x4b8000008787c820 */ /* 0x000fe20000400000 */
[----:B------:R-:W-:Y:S01]  /*206b0*/  FSEL R134, R6, R134, P3 ;  /* 0x0000008606867208 */ /* 0x000fe20001800000 */
[----:B------:R-:W-:Y:S01]  /*206c0*/  FMUL R6, R131, 0.25 ;  /* 0x3e80000083067820 */ /* 0x000fe20000400000 */
[C---:B------:R-:W-:Y:S01]  /*206d0*/  FMUL R218, R5.reuse, R138 ;  /* 0x0000008a05da7220 */ /* 0x040fe20000400000 */
[C---:B0-----:R-:W-:Y:S02]  /*206e0*/  FMUL R10, R5.reuse, R135 ;  /* 0x00000087050a7220 */ /* 0x041fe40000400000 */
[----:B------:R-:W-:Y:S01]  /*206f0*/  @!P4 FMUL R134, R134, 16777216 ;  /* 0x4b8000008686c820 */ /* 0x000fe20000400000 */
[----:B------:R-:W-:Y:S01]  /*20700*/  FSEL R131, R6, R131, P3 ;  /* 0x0000008306837208 */ /* 0x000fe20001800000 */
[----:B------:R-:W-:Y:S02]  /*20710*/  FMUL R6, R130, 0.25 ;  /* 0x3e80000082067820 */ /* 0x000fe40000400000 */
[----:B------:R-:W-:Y:S01]  /*20720*/  FMUL R11, R5, R134 ;  /* 0x00000086050b7220 */ /* 0x000fe20000400000 */
[----:B------:R-:W-:Y:S01]  /*20730*/  FMUL R7, R28, 0.25 ;  /* 0x3e8000001c077820 */ /* 0x000fe20000400000 */
[----:B------:R-:W-:Y:S01]  /*20740*/  FMUL R8, R25, 0.25 ;  /* 0x3e80000019087820 */ /* 0x000fe20000400000 */
[----:B------:R-:W-:Y:S01]  /*20750*/  FSEL R130, R6, R130, P3 ;  /* 0x0000008206827208 */ /* 0x000fe20001800000 */
[----:B------:R-:W-:Y:S01]  /*20760*/  FMUL R6, R127, 0.25 ;  /* 0x3e8000007f067820 */ /* 0x000fe20000400000 */
[----:B------:R-:W-:Y:S01]  /*20770*/  FSETP.GEU.AND P6, PT, |R2|, 1.175494350822287508e-38, PT ;  /* 0x008000000200780b */ /* 0x000fe20003fce200 */
[----:B------:R-:W-:-:S02]  /*20780*/  @!P4 FMUL R131, R131, 16777216 ;  /* 0x4b8000008383c820 */ /* 0x000fc40000400000 */
[----:B------:R-:W-:Y:S01]  /*20790*/  @!P4 FMUL R130, R130, 16777216 ;  /* 0x4b8000008282c820 */ /* 0x000fe20000400000 */
[----:B------:R-:W-:Y:S01]  /*207a0*/  FSEL R127, R6, R127, P3 ;  /* 0x0000007f067f7208 */ /* 0x000fe20001800000 */
[----:B------:R-:W-:-:S04]  /*207b0*/  FMUL R6, R126, 0.25 ;  /* 0x3e8000007e067820 */ /* 0x000fc80000400000 */
        /* <DEDUP_REMOVED lines=134> */
[----:B------:R-:W-:Y:S02]  /*21020*/  FMUL R6, R35, 0.25 ;  /* 0x3e80000023067820 */ /* 0x000fe40000400000 */
[C---:B------:R-:W-:Y:S02]  /*21030*/  FMUL R146, R5.reuse, R39 ;  /* 0x0000002705927220 */ /* 0x040fe40000400000 */
[----:B------:R-:W-:Y:S01]  /*21040*/  @!P4 FMUL R38, R38, 16777216 ;  /* 0x4b8000002626c820 */ /* 0x000fe20000400000 */
[----:B------:R-:W-:Y:S01]  /*21050*/  FSEL R35, R6, R35, P3 ;  /* 0x0000002306237208 */ /* 0x000fe20001800000 */
[----:B------:R-:W-:Y:S01]  /*21060*/  FMUL R6, R34, 0.25 ;  /* 0x3e80000022067820 */ /* 0x000fe20000400000 */
[----:B------:R-:W-:-:S03]  /*21070*/  FMUL R147, R5, R42 ;  /* 0x0000002a05937220 */ /* 0x000fc60000400000 */
        /* <DEDUP_REMOVED lines=11> */
[----:B------:R-:W-:Y:S01]  /*21130*/  FMUL R6, R5, R143 ;  /* 0x0000008f05067220 */ /* 0x000fe20000400000 */
[----:B------:R-:W-:-:S03]  /*21140*/  FSETP.GT.AND P3, PT, |R2|, 8.50705917302346158658e+37, PT ;  /* 0x7e8000000200780b */ /* 0x000fc60003f64200 */
[----:B------:R-:W-:Y:S01]  /*21150*/  @!P4 FMUL R27, R27, 16777216 ;  /* 0x4b8000001b1bc820 */ /* 0x000fe20000400000 */
[----:B------:R0:W-:Y:S04]  /*21160*/  STL [R1+0x200], R6 ;  /* 0x0002000601007387 */ /* 0x0001e80000100800 */
[----:B------:R-:W2:Y:S04]  /*21170*/  LDL.LU R15, [R1+0x1ec] ;  /* 0x0001ec00010f7983 */ /* 0x000ea80000300800 */
[----:B------:R-:W3:Y:S01]  /*21180*/  LDL.LU R16, [R1+0x1e8] ;  /* 0x0001e80001107983 */ /* 0x000ee20000300800 */
[----:B0-----:R-:W-:-:S03]  /*21190*/  FMUL R6, R24, 0.25 ;  /* 0x3e80000018067820 */ /* 0x001fc60000400000 */
[----:B------:R-:W3:Y:S02]  /*211a0*/  LDL.LU R17, [R1+0x1dc] ;  /* 0x0001dc0001117983 */ /* 0x000ee40000300800 */
[----:B------:R-:W-:Y:S01]  /*211b0*/  FSEL R24, R6, R24, P3 ;  /* 0x0000001806187208 */ /* 0x000fe20001800000 */
[----:B------:R-:W-:Y:S01]  /*211c0*/  FMUL R6, R149, 0.25 ;  /* 0x3e80000095067820 */ /* 0x000fe20000400000 */
[----:B------:R-:W3:Y:S04]  /*211d0*/  LDL.LU R19, [R1+0x1d8] ;  /* 0x0001d80001137983 */ /* 0x000ee80000300800 */
[----:B------:R-:W-:Y:S01]  /*211e0*/  FSEL R149, R6, R149, P3 ;  /* 0x0000009506957208 */ /* 0x000fe20001800000 */
[----:B------:R-:W-:Y:S01]  /*211f0*/  FMUL R6, R148, 0.25 ;  /* 0x3e80000094067820 */ /* 0x000fe20000400000 */
[----:B------:R-:W4:Y:S04]  /*21200*/  LDL.LU R150, [R1+0x1ac] ;  /* 0x0001ac0001967983 */ /* 0x000f280000300800 */
[----:B------:R-:W-:Y:S01]  /*21210*/  FSEL R148, R6, R148, P3 ;  /* 0x0000009406947208 */ /* 0x000fe20001800000 */
[----:B------:R-:W3:Y:S01]  /*21220*/  LDL.LU R151, [R1+0x1a8] ;  /* 0x0001a80001977983 */ /* 0x000ee20000300800 */
[----:B------:R-:W-:-:S03]  /*21230*/  FMUL R6, R145, 0.25 ;  /* 0x3e80000091067820 */ /* 0x000fc60000400000 */
[----:B------:R-:W3:Y:S04]  /*21240*/  LDL.LU R244, [R1+0x19c] ;  /* 0x00019c0001f47983 */ /* 0x000ee80000300800 */
[----:B------:R-:W3:Y:S01]  /*21250*/  LDL.LU R243, [R1+0x198] ;  /* 0x0001980001f37983 */ /* 0x000ee20000300800 */
[----:B------:R-:W-:-:S03]  /*21260*/  FSEL R145, R6, R145, P3 ;  /* 0x0000009106917208 */ /* 0x000fc60001800000 */
[----:B------:R-:W3:Y:S01]  /*21270*/  LDL.LU R228, [R1+0x18c] ;  /* 0x00018c0001e47983 */ /* 0x000ee20000300800 */
[----:B------:R-:W-:-:S03]  /*21280*/  FMUL R6, R144, 0.25 ;  /* 0x3e80000090067820 */ /* 0x000fc60000400000 */
[----:B------:R-:W3:Y:S04]  /*21290*/  LDL.LU R213, [R1+0x188] ;  /* 0x0001880001d57983 */ /* 0x000ee80000300800 */
[----:B------:R-:W3:Y:S04]  /*212a0*/  LDL.LU R212, [R1+0x17c] ;  /* 0x00017c0001d47983 */ /* 0x000ee80000300800 */
        /* <DEDUP_REMOVED lines=62> */
[----:B------:R-:W3:Y:S04]  /*21690*/  LDL.LU R155, [R1] ;  /* 0x00000000019b7983 */ /* 0x000ee80000300800 */
[----:B------:R-:W2:Y:S01]  /*216a0*/  LDL.LU R154, [R1+0x24] ;  /* 0x00002400019a7983 */ /* 0x000ea20000300800 */
[----:B------:R-:W-:Y:S01]  /*216b0*/  FSEL R128, R6, R128, P3 ;  /* 0x0000008006807208 */ /* 0x000fe20001800000 */
[----:B------:R-:W-:-:S02]  /*216c0*/  FMUL R6, R125, 0.25 ;  /* 0x3e8000007d067820 */ /* 0x000fc40000400000 */
[----:B------:R-:W3:Y:S03]  /*216d0*/  LDL.LU R23, [R1+0x20] ;  /* 0x0000200001177983 */ /* 0x000ee60000300800 */
[----:B------:R-:W-:Y:S01]  /*216e0*/  FSEL R125, R6, R125, P3 ;  /* 0x0000007d067d7208 */ /* 0x000fe20001800000 */
[----:B------:R-:W-:Y:S01]  /*216f0*/  FMUL R6, R124, 0.25 ;  /* 0x3e8000007c067820 */ /* 0x000fe20000400000 */
[----:B------:R-:W3:Y:S04]  /*21700*/  LDL.LU R152, [R1+0x14] ;  /* 0x0000140001987983 */ /* 0x000ee80000300800 */
        /* <DEDUP_REMOVED lines=19> */
[----:B------:R-:W-:-:S05]  /*21840*/  FMUL R6, R109, 0.25 ;  /* 0x3e8000006d067820 */ /* 0x000fca0000400000 */
        /* <DEDUP_REMOVED lines=77> */
[----:B------:R-:W-:Y:S01]  /*21d20*/  FMUL R6, R32, 0.25 ;  /* 0x3e80000020067820 */ /* 0x000fe20000400000 */
[----:B----4-:R-:W-:-:S04]  /*21d30*/  FMUL R39, R150, 0.25 ;  /* 0x3e80000096277820 */ /* 0x010fc80000400000 */
[----:B------:R-:W-:Y:S01]  /*21d40*/  FSEL R32, R6, R32, P3 ;  /* 0x0000002006207208 */ /* 0x000fe20001800000 */
[----:B------:R-:W-:Y:S01]  /*21d50*/  FMUL R6, R29, 0.25 ;  /* 0x3e8000001d067820 */ /* 0x000fe20000400000 */
[----:B------:R-:W-:Y:S01]  /*21d60*/  FSEL R39, R39, R150, P5 ;  /* 0x0000009627277208 */ /* 0x000fe20002800000 */
[----:B------:R-:W-:Y:S01]  /*21d70*/  @P3 FMUL R2, R2, 0.25 ;  /* 0x3e80000002023820 */ /* 0x000fe20000400000 */
[----:B------:R-:W-:Y:S02]  /*21d80*/  FSEL R7, R7, R28, P3 ;  /* 0x0000001c07077208 */ /* 0x000fe40001800000 */
[----:B------:R-:W-:Y:S02]  /*21d90*/  FSEL R6, R6, R29, P3 ;  /* 0x0000001d06067208 */ /* 0x000fe40001800000 */
[----:B------:R-:W-:Y:S02]  /*21da0*/  FSEL R25, R8, R25, P3 ;  /* 0x0000001908197208 */ /* 0x000fe40001800000 */
[----:B------:R-:W-:Y:S01]  /*21db0*/  FSETP.GT.AND P3, PT, |R4|, 8.50705917302346158658e+37, PT ;  /* 0x7e8000000400780b */ /* 0x000fe20003f64200 */
[----:B--2---:R-:W-:-:S05]  /*21dc0*/  FMUL R150, R154, 0.25 ;  /* 0x3e8000009a967820 */ /* 0x004fca0000400000 */
[----:B------:R-:W-:Y:S02]  /*21dd0*/  FSEL R150, R150, R154, P3 ;  /* 0x0000009a96967208 */ /* 0x000fe40001800000 */
[----:B------:R-:W2:Y:S01]  /*21de0*/  LDL.LU R154, [R1+0x10] ;  /* 0x00001000019a7983 */ /* 0x000ea20000300800 */
[----:B------:R-:W-:-:S05]  /*21df0*/  FMUL R8, R9, 0.25 ;  /* 0x3e80000009087820 */ /* 0x000fca0000400000 */
[----:B------:R-:W-:Y:S01]  /*21e00*/  FSEL R8, R8, R9, P5 ;  /* 0x0000000908087208 */ /* 0x000fe20002800000 */
[----:B------:R-:W-:-:S05]  /*21e10*/  FMUL R9, R14, 0.25 ;  /* 0x3e8000000e097820 */ /* 0x000fca0000400000 */
[----:B------:R-:W-:Y:S01]  /*21e20*/  FSEL R9, R9, R14, P5 ;  /* 0x0000000e09097208 */ /* 0x000fe20002800000 */
[----:B------:R-:W-:-:S05]  /*21e30*/  FMUL R14, R15, 0.25 ;  /* 0x3e8000000f0e7820 */ /* 0x000fca0000400000 */
[----:B------:R-:W-:Y:S01]  /*21e40*/  FSEL R14, R14, R15, P5 ;  /* 0x0000000f0e0e7208 */ /* 0x000fe20002800000 */
[----:B---3--:R-:W-:-:S05]  /*21e50*/  FMUL R15, R16, 0.25 ;  /* 0x3e800000100f7820 */ /* 0x008fca0000400000 */
[----:B------:R-:W-:Y:S01]  /*21e60*/  FSEL R15, R15, R16, P5 ;  /* 0x000000100f0f7208 */ /* 0x000fe20002800000 */
[----:B------:R-:W-:-:S05]  /*21e70*/  FMUL R16, R17, 0.25 ;  /* 0x3e80000011107820 */ /* 0x000fca0000400000 */
[----:B------:R-:W-:Y:S01]  /*21e80*/  FSEL R16, R16, R17, P5 ;  /* 0x0000001110107208 */ /* 0x000fe20002800000 */
[----:B------:R-:W-:Y:S01]  /*21e90*/  FMUL R17, R19, 0.25 ;  /* 0x3e80000013117820 */ /* 0x000fe20000400000 */
[----:B------:R-:W-:Y:S01]  /*21ea0*/  FMUL R143, R5, R38 ;  /* 0x00000026058f7220 */ /* 0x000fe20000400000 */
[----:B------:R-:W-:-:S03]  /*21eb0*/  FMUL R38, R142, 0.25 ;  /* 0x3e8000008e267820 */ /* 0x000fc60000400000 */
[----:B------:R-:W-:Y:S01]  /*21ec0*/  FSEL R17, R17, R19, P5 ;  /* 0x0000001311117208 */ /* 0x000fe20002800000 */
[----:B------:R-:W-:Y:S01]  /*21ed0*/  FMUL R19, R135, 0.25 ;  /* 0x3e80000087137820 */ /* 0x000fe20000400000 */
[----:B------:R-:W-:Y:S01]  /*21ee0*/  FSEL R38, R38, R142, P5 ;  /* 0x0000008e26267208 */ /* 0x000fe20002800000 */
[----:B------:R-:W-:-:S03]  /*21ef0*/  FMUL R142, R21, 0.25 ;  /* 0x3e800000158e7820 */ /* 0x000fc60000400000 */
[----:B------:R-:W-:Y:S01]  /*21f00*/  FSEL R19, R19, R135, P5 ;  /* 0x0000008713137208 */ /* 0x000fe20002800000 */
[----:B------:R-:W-:Y:S01]  /*21f10*/  FMUL R135, R155, 0.25 ;  /* 0x3e8000009b877820 */ /* 0x000fe20000400000 */
[----:B------:R-:W-:Y:S01]  /*21f20*/  FSEL R142, R142, R21, P5 ;  /* 0x000000158e8e7208 */ /* 0x000fe20002800000 */
[----:B------:R-:W-:Y:S01]  /*21f30*/  FMUL R20, R134, 0.25 ;  /* 0x3e80000086147820 */ /* 0x000fe20000400000 */
[----:B------:R-:W-:Y:S02]  /*21f40*/  FMUL R29, R139, 0.25 ;  /* 0x3e8000008b1d7820 */ /* 0x000fe40000400000 */
[----:B------:R-:W-:Y:S01]  /*21f50*/  FSEL R135, R135, R155, P3 ;  /* 0x0000009b87877208 */ /* 0x000fe20001800000 */
[----:B------:R-:W-:Y:S01]  /*21f60*/  FMUL R21, R22, 0.25 ;  /* 0x3e80000016157820 */ /* 0x000fe20000400000 */
[----:B------:R-:W0:Y:S01]  /*21f70*/  S2R R155, SR_TID.X ;  /* 0x00000000009b7919 */ /* 0x000e220000002100 */
[----:B------:R-:W-:Y:S01]  /*21f80*/  FMUL R42, R151, 0.25 ;  /* 0x3e800000972a7820 */ /* 0x000fe20000400000 */
[C---:B------:R-:W-:Y:S01]  /*21f90*/  FMUL R13, R5.reuse, R131 ;  /* 0x00000083050d7220 */ /* 0x040fe20000400000 */
        /* <DEDUP_REMOVED lines=49> */
[----:B------:R-:W-:Y:S01]  /*222b0*/  FMUL R5, R5, R26 ;  /* 0x0000001a05057220 */ /* 0x000fe20000400000 */
[----:B------:R-:W-:Y:S01]  /*222c0*/  FSEL R20, R20, R134, P5 ;  /* 0x0000008614147208 */ /* 0x000fe20002800000 */
[----:B------:R-:W-:Y:S01]  /*222d0*/  FMUL R28, R138, 0.25 ;  /* 0x3e8000008a1c7820 */ /* 0x000fe20000400000 */
[----:B------:R-:W-:Y:S01]  /*222e0*/  FSEL R29, R29, R139, P5 ;  /* 0x0000008b1d1d7208 */ /* 0x000fe20002800000 */
[----:B------:R-:W-:Y:S01]  /*222f0*/  FMUL R43, R244, 0.25 ;  /* 0x3e800000f42b7820 */ /* 0x000fe20000400000 */
[----:B------:R-:W-:Y:S01]  /*22300*/  FSEL R21, R21, R22, P5 ;  /* 0x0000001615157208 */ /* 0x000fe20002800000 */
[----:B------:R-:W-:Y:S01]  /*22310*/  FMUL R46, R243, 0.25 ;  /* 0x3e800000f32e7820 */ /* 0x000fe20000400000 */
[----:B------:R-:W-:Y:S01]  /*22320*/  FSETP.GEU.AND P4, PT, |R3|, 1.175494350822287508e-38, PT ;  /* 0x008000000300780b */ /* 0x000fe20003f8e200 */
[----:B------:R-:W-:Y:S01]  /*22330*/  FMUL R47, R228, 0.25 ;  /* 0x3e800000e42f7820 */ /* 0x000fe20000400000 */
[----:B------:R-:W-:Y:S01]  /*22340*/  FSEL R42, R42, R151, P5 ;  /* 0x000000972a2a7208 */ /* 0x000fe20002800000 */
[----:B------:R-:W-:Y:S01]  /*22350*/  FMUL R50, R213, 0.25 ;  /* 0x3e800000d5327820 */ /* 0x000fe20000400000 */
        /* <DEDUP_REMOVED lines=46> */
[----:B------:R-:W-:Y:S01]  /*22640*/  FSEL R28, R28, R138, P5 ;  /* 0x0000008a1c1c7208 */ /* 0x000fe20002800000 */
[----:B------:R-:W-:Y:S01]  /*22650*/  @P5 FMUL R3, R3, 0.25 ;  /* 0x3e80000003035820 */ /* 0x000fe20000400000 */
[----:B------:R-:W-:-:S02]  /*22660*/  FSEL R43, R43, R244, P5 ;  /* 0x000000f42b2b7208 */ /* 0x000fc40002800000 */
[----:B------:R-:W-:Y:S02]  /*22670*/  FSEL R46, R46, R243, P5 ;  /* 0x000000f32e2e7208 */ /* 0x000fe40002800000 */
[----:B------:R-:W-:Y:S02]  /*22680*/  FSEL R47, R47, R228, P5 ;  /* 0x000000e42f2f7208 */ /* 0x000fe40002800000 */
[----:B------:R-:W-:Y:S02]  /*22690*/  FSEL R50, R50, R213, P5 ;  /* 0x000000d532327208 */ /* 0x000fe40002800000 */
[----:B------:R-:W-:Y:S02]  /*226a0*/  FSEL R51, R51, R212, P5 ;  /* 0x000000d433337208 */ /* 0x000fe40002800000 */
[----:B------:R-:W-:Y:S02]  /*226b0*/  FSEL R54, R54, R211, P5 ;  /* 0x000000d336367208 */ /* 0x000fe40002800000 */
        /* <DEDUP_REMOVED lines=43> */
[----:B------:R-:W-:Y:S01]  /*22970*/  FSEL R151, R151, R23, P3 ;  /* 0x0000001797977208 */ /* 0x000fe20001800000 */
[----:B------:R-:W-:Y:S01]  /*22980*/  FMUL R23, R152, 0.25 ;  /* 0x3e80000098177820 */ /* 0x000fe20000400000 */
[----:B------:R-:W-:Y:S01]  /*22990*/  FSETP.GEU.AND P5, PT, |R4|, 1.175494350822287508e-38, PT ;  /* 0x008000000400780b */ /* 0x000fe20003fae200 */
[----:B------:R-:W-:Y:S01]  /*229a0*/  @!P4 FMUL R3, R3, 16777216 ;  /* 0x4b8000000303c820 */ /* 0x000fe20000400000 */
[----:B------:R-:W-:Y:S02]  /*229b0*/  @!P6 FMUL R2, R2, 16777216 ;  /* 0x4b8000000202e820 */ /* 0x000fe40000400000 */
[----:B------:R-:W-:Y:S01]  /*229c0*/  FSEL R23, R23, R152, P3 ;  /* 0x0000009817177208 */ /* 0x000fe20001800000 */
[----:B------:R-:W-:Y:S01]  /*229d0*/  @P3 FMUL R4, R4, 0.25 ;  /* 0x3e80000004043820 */ /* 0x000fe20000400000 */
[----:B------:R-:W1:Y:S07]  /*229e0*/  MUFU.RCP R138, R2 ;  /* 0x00000002008a7308 */ /* 0x000e6e0000001000 */
[----:B------:R-:W-:Y:S01]  /*229f0*/  @!P5 FMUL R4, R4, 16777216 ;  /* 0x4b8000000404d820 */ /* 0x000fe20000400000 */
[----:B------:R-:W3:Y:S01]  /*22a00*/  MUFU.RCP R3, R3 ;  /* 0x0000000300037308 */ /* 0x000ee20000001000 */
[----:B------:R-:W-:-:S07]  /*22a10*/  @!P6 FMUL R25, R25, 16777216 ;  /* 0x4b8000001919e820 */ /* 0x000fce0000400000 */
[----:B------:R0:W4:Y:S01]  /*22a20*/  MUFU.RCP R2, R4 ;  /* 0x0000000400027308 */ /* 0x0001220000001000 */
[----:B--2---:R-:W-:-:S05]  /*22a30*/  FMUL R152, R154, 0.25 ;  /* 0x3e8000009a987820 */ /* 0x004fca0000400000 */
[----:B------:R-:W-:Y:S01]  /*22a40*/  FSEL R152, R152, R154, P3 ;  /* 0x0000009a98987208 */ /* 0x000fe20001800000 */
[----:B------:R-:W-:Y:S01]  /*22a50*/  FMUL R154, R153, 0.25 ;  /* 0x3e800000999a7820 */ /* 0x000fe20000400000 */
[----:B0-----:R-:W-:-:S04]  /*22a60*/  SHF.L.U32 R4, R155, 0x6, RZ ;  /* 0x000000069b047819 */ /* 0x001fc800000006ff */
[----:B------:R-:W-:Y:S02]  /*22a70*/  FSEL R154, R154, R153, P3 ;  /* 0x000000999a9a7208 */ /* 0x000fe40001800000 */
[----:B------:R-:W-:Y:S02]  /*22a80*/  SHF.L.U32 R153, R155, 0x4, RZ ;  /* 0x000000049b997819 */ /* 0x000fe400000006ff */
[----:B------:R-:W-:Y:S02]  /*22a90*/  LOP3.LUT R4, R4, 0x400, RZ, 0xc0, !PT ;  /* 0x0000040004047812 */ /* 0x000fe400078ec0ff */
[----:B------:R-:W-:Y:S01]  /*22aa0*/  LOP3.LUT R153, R153, 0xf0, RZ, 0xc0, !PT ;  /* 0x000000f099997812 */ /* 0x000fe200078ec0ff */
[----:B------:R-:W-:Y:S01]  /*22ab0*/  @!P4 FMUL R26, R26, 16777216 ;  /* 0x4b8000001a1ac820 */ /* 0x000fe20000400000 */
[----:B------:R-:W-:Y:S02]  /*22ac0*/  @!P6 FMUL R24, R24, 16777216 ;  /* 0x4b8000001818e820 */ /* 0x000fe40000400000 */
[----:B------:R-:W-:Y:S01]  /*22ad0*/  IADD3 R4, R4, R18, R153 ;  /* 0x0000001204047210 */ /* 0x000fe20007ffe099 */
[----:B-1----:R-:W-:Y:S01]  /*22ae0*/  FMUL R153, R138, R25 ;  /* 0x000000198a997220 */ /* 0x002fe20000400000 */
[----:B---3--:R-:W-:Y:S01]  /*22af0*/  FMUL R25, R3, R26 ;  /* 0x0000001a03197220 */ /* 0x008fe20000400000 */
[----:B------:R-:W-:Y:S01]  /*22b00*/  @!P5 FMUL R154, R154, 16777216 ;  /* 0x4b8000009a9ad820 */ /* 0x000fe20000400000 */
[----:B------:R-:W-:Y:S01]  /*22b10*/  @!P5 FMUL R135, R135, 16777216 ;  /* 0x4b8000008787d820 */ /* 0x000fe20000400000 */
[----:B------:R-:W-:Y:S01]  /*22b20*/  FMUL R26, R138, R24 ;  /* 0x000000188a1a7220 */ /* 0x000fe20000400000 */
[----:B------:R-:W-:Y:S01]  /*22b30*/  @!P4 FMUL R20, R20, 16777216 ;  /* 0x4b8000001414c820 */ /* 0x000fe20000400000 */
[C---:B----4-:R-:W-:Y:S01]  /*22b40*/  FMUL R154, R2.reuse, R154 ;  /* 0x0000009a029a7220 */ /* 0x050fe20000400000 */
[----:B------:R-:W-:-:S02]  /*22b50*/  FMUL R135, R2, R135 ;  /* 0x0000008702877220 */ /* 0x000fc40000400000 */
[----:B------:R-:W-:Y:S02]  /*22b60*/  F2FP.BF16.F32.PACK_AB R26, R153, R26 ;  /* 0x0000001a991a723e */ /* 0x000fe400000010ff */
[----:B------:R-:W-:Y:S01]  /*22b70*/  SHF.L.U32 R153, R155, 0x3, RZ ;  /* 0x000000039b997819 */ /* 0x000fe200000006ff */
[----:B------:R-:W-:Y:S01]  /*22b80*/  FMUL R20, R3, R20 ;  /* 0x0000001403147220 */ /* 0x000fe20000400000 */
[----:B------:R-:W-:Y:S02]  /*22b90*/  F2FP.BF16.F32.PACK_AB R24, R154, R135 ;  /* 0x000000879a18723e */ /* 0x000fe400000010ff */
[----:B------:R-:W-:Y:S02]  /*22ba0*/  LOP3.LUT R135, R153, 0x300, RZ, 0xc0, !PT ;  /* 0x0000030099877812 */ /* 0x000fe400078ec0ff */
[----:B------:R-:W-:Y:S02]  /*22bb0*/  F2FP.BF16.F32.PACK_AB R25, R25, R20 ;  /* 0x000000141919723e */ /* 0x000fe400000010ff */
[----:B------:R-:W-:-:S02]  /*22bc0*/  F2FP.BF16.F32.PACK_AB R27, R27, R5 ;  /* 0x000000051b1b723e */ /* 0x000fc400000010ff */
[----:B------:R-:W-:-:S05]  /*22bd0*/  IADD3 R135, R135, R4, RZ ;  /* 0x0000000487877210 */ /* 0x000fca0007ffe0ff */
[----:B------:R-:W-:Y:S01]  /*22be0*/  STSM.16.M88.4 [R135], R24 ;  /* 0x0000001887007844 */ /* 0x000fe20000000200 */
[----:B------:R-:W-:Y:S01]  /*22bf0*/  @!P6 FMUL R6, R6, 16777216 ;  /* 0x4b8000000606e820 */ /* 0x000fe20000400000 */
[----:B------:R-:W-:-:S03]  /*22c00*/  @!P6 FMUL R7, R7, 16777216 ;  /* 0x4b8000000707e820 */ /* 0x000fc60000400000 */
[C---:B------:R-:W-:Y:S01]  /*22c10*/  FMUL R6, R138.reuse, R6 ;  /* 0x000000068a067220 */ /* 0x040fe20000400000 */
[----:B------:R-:W-:Y:S01]  /*22c20*/  FMUL R7, R138, R7 ;  /* 0x000000078a077220 */ /* 0x000fe20000400000 */
[----:B------:R-:W-:Y:S01]  /*22c30*/  @!P4 FMUL R21, R21, 16777216 ;  /* 0x4b8000001515c820 */ /* 0x000fe20000400000 */
[----:B------:R-:W-:-:S03]  /*22c40*/  @!P4 FMUL R22, R22, 16777216 ;  /* 0x4b8000001616c820 */ /* 0x000fc60000400000 */
[----:B------:R-:W-:Y:S02]  /*22c50*/  F2FP.BF16.F32.PACK_AB R6, R6, R7 ;  /* 0x000000070606723e */ /* 0x000fe400000010ff */
[----:B------:R-:W-:Y:S02]  /*22c60*/  F2FP.BF16.F32.PACK_AB R7, R31, R30 ;  /* 0x0000001e1f07723e */ /* 0x000fe400000010ff */
[----:B------:R-:W-:Y:S01]  /*22c70*/  LOP3.LUT R30, R155, 0x7f, RZ, 0xc0, !PT ;  /* 0x0000007f9b1e7812 */ /* 0x000fe200078ec0ff */
[----:B------:R-:W-:Y:S01]  /*22c80*/  @!P5 FMUL R23, R23, 16777216 ;  /* 0x4b8000001717d820 */ /* 0x000fe20000400000 */
[C---:B------:R-:W-:Y:S01]  /*22c90*/  FMUL R5, R3.reuse, R21 ;  /* 0x0000001503057220 */ /* 0x040fe20000400000 */
[----:B------:R-:W-:Y:S01]  /*22ca0*/  FMUL R22, R3, R22 ;  /* 0x0000001603167220 */ /* 0x000fe20000400000 */
[----:B------:R-:W-:Y:S01]  /*22cb0*/  LEA R30, R30, R18, 0x4 ;  /* 0x000000121e1e7211 */ /* 0x000fe200078e20ff */
[----:B------:R-:W-:Y:S01]  /*22cc0*/  BAR.SYNC.DEFER_BLOCKING 0x0 ;  /* 0x0000000000007b1d */ /* 0x000fe20000010000 */
[----:B------:R-:W-:-:S02]  /*22cd0*/  FMUL R4, R2, R23 ;  /* 0x0000001702047220 */ /* 0x000fc40000400000 */
[----:B------:R-:W-:Y:S01]  /*22ce0*/  F2FP.BF16.F32.PACK_AB R5, R5, R22 ;  /* 0x000000160505723e */ /* 0x000fe200000010ff */
[----:B------:R-:W-:-:S04]  /*22cf0*/  @!P5 FMUL R152, R152, 16777216 ;  /* 0x4b8000009898d820 */ /* 0x000fc80000400000 */
[----:B------:R-:W-:Y:S01]  /*22d00*/  FMUL R152, R2, R152 ;  /* 0x0000009802987220 */ /* 0x000fe20000400000 */
[----:B------:R-:W2:Y:S04]  /*22d10*/  LDL.LU R31, [R1+0x1d0] ;  /* 0x0001d000011f7983 */ /* 0x000ea80000300800 */
[----:B------:R-:W0:Y:S01]  /*22d20*/  LDS.128 R20, [R30] ;  /* 0x000000001e147984 */ /* 0x000e220000000c00 */
[----:B------:R-:W-:Y:S01]  /*22d30*/  F2FP.BF16.F32.PACK_AB R4, R4, R152 ;  /* 0x000000980404723e */ /* 0x000fe200000010ff */
[----:B------:R-:W-:Y:S01]  /*22d40*/  BAR.SYNC.DEFER_BLOCKING 0x0 ;  /* 0x0000000000007b1d */ /* 0x000fe20000010000 */
[----:B------:R-:W-:Y:S01]  /*22d50*/  @!P5 FMUL R150, R150, 16777216 ;  /* 0x4b8000009696d820 */ /* 0x000fe20000400000 */
[----:B------:R-:W-:-:S04]  /*22d60*/  @!P5 FMUL R151, R151, 16777216 ;  /* 0x4b8000009797d820 */ /* 0x000fc80000400000 */
[----:B------:R-:W3:Y:S04]  /*22d70*/  LDL.LU R158, [R1+0x170] ;  /* 0x00017000019e7983 */ /* 0x000ee80000300800 */
[----:B------:R-:W4:Y:S04]  /*22d80*/  LDL.LU R160, [R1+0x164] ;  /* 0x0001640001a07983 */ /* 0x000f280000300800 */
[----:B------:R1:W-:Y:S01]  /*22d90*/  STSM.16.M88.4 [R135], R4 ;  /* 0x0000000487007844 */ /* 0x0003e20000000200 */
[----:B------:R-:W-:Y:S01]  /*22da0*/  BAR.SYNC.DEFER_BLOCKING 0x0 ;  /* 0x0000000000007b1d */ /* 0x000fe20000010000 */
[----:B------:R-:W-:-:S05]  /*22db0*/  FMUL R151, R2, R151 ;  /* 0x0000009702977220 */ /* 0x000fca0000400000 */
[----:B------:R-:W2:Y:S04]  /*22dc0*/  LDL.LU R159, [R1+0x160] ;  /* 0x00016000019f7983 */ /* 0x000ea80000300800 */
[----:B------:R-:W2:Y:S01]  /*22dd0*/  LDL.LU R170, [R1+0x154] ;  /* 0x0001540001aa7983 */ /* 0x000ea20000300800 */
[----:B-1----:R-:W-:-:S03]  /*22de0*/  FMUL R4, R2, R150 ;  /* 0x0000009602047220 */ /* 0x002fc60000400000 */
[----:B------:R-:W3:Y:S04]  /*22df0*/  LDL.LU R169, [R1+0x150] ;  /* 0x0001500001a97983 */ /* 0x000ee80000300800 */
[----:B------:R-:W2:Y:S04]  /*22e00*/  LDL.LU R172, [R1+0x144] ;  /* 0x0001440001ac7983 */ /* 0x000ea80000300800 */
[----:B------:R-:W1:Y:S04]  /*22e10*/  LDS.128 R24, [R30] ;  /* 0x000000001e187984 */ /* 0x000e680000000c00 */
[----:B------:R-:W2:Y:S01]  /*22e20*/  LDL.LU R171, [R1+0x140] ;  /* 0x0001400001ab7983 */ /* 0x000ea20000300800 */
[----:B------:R-:W-:-:S03]  /*22e30*/  @!P6 FMUL R33, R33, 16777216 ;  /* 0x4b8000002121e820 */ /* 0x000fc60000400000 */
[----:B------:R-:W2:Y:S01]  /*22e40*/  LDL.LU R178, [R1+0x134] ;  /* 0x0001340001b27983 */ /* 0x000ea20000300800 */
[----:B------:R-:W-:Y:S01]  /*22e50*/  @!P6 FMUL R32, R32, 16777216 ;  /* 0x4b8000002020e820 */ /* 0x000fe20000400000 */
[----:B------:R-:W-:Y:S02]  /*22e60*/  @!P4 FMUL R139, R139, 16777216 ;  /* 0x4b8000008b8bc820 */ /* 0x000fe40000400000 */
[----:B------:R-:W2:Y:S01]  /*22e70*/  LDL.LU R177, [R1+0x130] ;  /* 0x0001300001b17983 */ /* 0x000ea20000300800 */
[----:B------:R-:W-:Y:S01]  /*22e80*/  @!P4 FMUL R142, R142, 16777216 ;  /* 0x4b8000008e8ec820 */ /* 0x000fe20000400000 */
[----:B------:R-:W-:Y:S02]  /*22e90*/  F2FP.BF16.F32.PACK_AB R4, R4, R151 ;  /* 0x000000970404723e */ /* 0x000fe400000010ff */
[----:B------:R-:W2:Y:S04]  /*22ea0*/  LDL.LU R180, [R1+0x124] ;  /* 0x0001240001b47983 */ /* 0x000ea80000300800 */
[----:B------:R-:W2:Y:S01]  /*22eb0*/  LDL.LU R179, [R1+0x120] ;  /* 0x0001200001b37983 */ /* 0x000ea20000300800 */
[----:B------:R-:W-:-:S03]  /*22ec0*/  FMUL R6, R138, R33 ;  /* 0x000000218a067220 */ /* 0x000fc60000400000 */
[----:B------:R-:W2:Y:S01]  /*22ed0*/  LDL.LU R151, [R1+0x104] ;  /* 0x0001040001977983 */ /* 0x000ea20000300800 */
[C---:B------:R-:W-:Y:S01]  /*22ee0*/  FMUL R5, R3.reuse, R139 ;  /* 0x0000008b03057220 */ /* 0x040fe20000400000 */
[----:B------:R-:W-:Y:S02]  /*22ef0*/  FMUL R142, R3, R142 ;  /* 0x0000008e038e7220 */ /* 0x000fe40000400000 */
[----:B------:R-:W2:Y:S01]  /*22f00*/  LDL.LU R150, [R1+0x100] ;  /* 0x0001000001967983 */ /* 0x000ea20000300800 */
[----:B------:R-:W-:-:S03]  /*22f10*/  FMUL R32, R138, R32 ;  /* 0x000000208a207220 */ /* 0x000fc60000400000 */
[----:B------:R-:W2:Y:S04]  /*22f20*/  LDL.LU R195, [R1+0xf4] ;  /* 0x0000f40001c37983 */ /* 0x000ea80000300800 */
[----:B------:R-:W2:Y:S04]  /*22f30*/  LDL.LU R194, [R1+0xf0] ;  /* 0x0000f00001c27983 */ /* 0x000ea80000300800 */
[----:B------:R-:W2:Y:S01]  /*22f40*/  LDL.LU R197, [R1+0xe4] ;  /* 0x0000e40001c57983 */ /* 0x000ea20000300800 */
[----:B------:R-:W-:-:S03]  /*22f50*/  F2FP.BF16.F32.PACK_AB R5, R5, R142 ;  /* 0x0000008e0505723e */ /* 0x000fc600000010ff */
[----:B------:R-:W2:Y:S01]  /*22f60*/  LDL.LU R196, [R1+0xe0] ;  /* 0x0000e00001c47983 */ /* 0x000ea20000300800 */
[----:B------:R-:W-:-:S03]  /*22f70*/  F2FP.BF16.F32.PACK_AB R6, R6, R32 ;  /* 0x000000200606723e */ /* 0x000fc600000010ff */
[----:B------:R-:W2:Y:S01]  /*22f80*/  LDL.LU R209, [R1+0xd4] ;  /* 0x0000d40001d17983 */ /* 0x000ea20000300800 */
[----:B------:R-:W-:Y:S01]  /*22f90*/  F2FP.BF16.F32.PACK_AB R7, R35, R34 ;  /* 0x000000222307723e */ /* 0x000fe200000010ff */
[----:B------:R-:W-:Y:S01]  /*22fa0*/  BAR.SYNC.DEFER_BLOCKING 0x0 ;  /* 0x0000000000007b1d */ /* 0x000fe20000010000 */
[----:B------:R-:W-:Y:S01]  /*22fb0*/  @!P6 FMUL R149, R149, 16777216 ;  /* 0x4b8000009595e820 */ /* 0x000fe20000400000 */
[----:B------:R-:W-:Y:S01]  /*22fc0*/  @!P6 FMUL R148, R148, 16777216 ;  /* 0x4b8000009494e820 */ /* 0x000fe20000400000 */
[----:B------:R-:W-:Y:S01]  /*22fd0*/  @!P6 FMUL R145, R145, 16777216 ;  /* 0x4b8000009191e820 */ /* 0x000fe20000400000 */
[----:B------:R-:W-:Y:S01]  /*22fe0*/  @!P6 FMUL R144, R144, 16777216 ;  /* 0x4b8000009090e820 */ /* 0x000fe20000400000 */
[----:B------:R-:W-:Y:S01]  /*22ff0*/  @!P6 FMUL R141, R141, 16777216 ;  /* 0x4b8000008d8de820 */ /* 0x000fe20000400000 */
[----:B------:R-:W-:Y:S01]  /*23000*/  @!P6 FMUL R140, R140, 16777216 ;  /* 0x4b8000008c8ce820 */ /* 0x000fe20000400000 */
[----:B------:R-:W2:Y:S01]  /*23010*/  LDL.LU R208, [R1+0xd0] ;  /* 0x0000d00001d07983 */ /* 0x000ea20000300800 */
[----:B------:R-:W-:Y:S01]  /*23020*/  @!P6 FMUL R137, R137, 16777216 ;  /* 0x4b8000008989e820 */ /* 0x000fe20000400000 */
[----:B------:R-:W-:Y:S01]  /*23030*/  @!P6 FMUL R136, R136, 16777216 ;  /* 0x4b8000008888e820 */ /* 0x000fe20000400000 */
[----:B------:R-:W-:Y:S01]  /*23040*/  @!P6 FMUL R133, R133, 16777216 ;  /* 0x4b8000008585e820 */ /* 0x000fe20000400000 */
[----:B------:R-:W2:Y:S01]  /*23050*/  LDL.LU R211, [R1+0xc4] ;  /* 0x0000c40001d37983 */ /* 0x000ea20000300800 */
[----:B------:R-:W-:Y:S01]  /*23060*/  @!P6 FMUL R132, R132, 16777216 ;  /* 0x4b8000008484e820 */ /* 0x000fe20000400000 */
        /* <DEDUP_REMOVED lines=48> */
[----:B------:R-:W2:Y:S01]  /*23370*/  LDL.LU R210, [R1+0xc0] ;  /* 0x0000c00001d27983 */ /* 0x000ea20000300800 */
[----:B------:R-:W-:-:S03]  /*23380*/  ISETP.GE.U32.AND P6, PT, R0, 0x7f800000, PT ;  /* 0x7f8000000000780c */ /* 0x000fc60003fc6070 */
[----:B------:R-:W2:Y:S01]  /*23390*/  LDL.LU R34, [R1+0xb4] ;  /* 0x0000b40001227983 */ /* 0x000ea20000300800 */
[----:B------:R-:W-:-:S03]  /*233a0*/  SHF.L.U32 R193, R155, 0x2, RZ ;  /* 0x000000029bc17819 */ /* 0x000fc600000006ff */
[----:B------:R-:W2:Y:S04]  /*233b0*/  LDL.LU R33, [R1+0xb0] ;  /* 0x0000b00001217983 */ /* 0x000ea80000300800 */
[----:B------:R-:W2:Y:S04]  /*233c0*/  LDL.LU R35, [R1+0xa0] ;  /* 0x0000a00001237983 */ /* 0x000ea80000300800 */
[----:B------:R0:W-:Y:S04]  /*233d0*/  STSM.16.M88.4 [R135], R4 ;  /* 0x0000000487007844 */ /* 0x0001e80000000200 */
[----:B------:R-:W2:Y:S01]  /*233e0*/  LDL.LU R244, [R1+0x50] ;  /* 0x0000500001f47983 */ /* 0x000ea20000300800 */
[----:B------:R-:W-:-:S03]  /*233f0*/  LOP3.LUT R153, R153, 0x38, RZ, 0xc0, !PT ;  /* 0x0000003899997812 */ /* 0x000fc600078ec0ff */
[----:B------:R-:W2:Y:S01]  /*23400*/  LDL.LU R243, [R1+0x44] ;  /* 0x0000440001f37983 */ /* 0x000ea20000300800 */
[----:B------:R-:W-:Y:S01]  /*23410*/  LOP3.LUT R193, R193, 0x1c0, RZ, 0xc0, !PT ;  /* 0x000001c0c1c17812 */ /* 0x000fe200078ec0ff */
[----:B------:R-:W-:Y:S02]  /*23420*/  FMUL R191, R138, R149 ;  /* 0x000000958abf7220 */ /* 0x000fe40000400000 */
[----:B------:R-:W2:Y:S01]  /*23430*/  LDL.LU R228, [R1+0x40] ;  /* 0x0000400001e47983 */ /* 0x000ea20000300800 */
[----:B0-----:R-:W-:-:S03]  /*23440*/  SHF.L.U32 R4, R155, 0x1, RZ ;  /* 0x000000019b047819 */ /* 0x001fc600000006ff */
[----:B------:R-:W2:Y:S01]  /*23450*/  LDL.LU R213, [R1+0x34] ;  /* 0x0000340001d57983 */ /* 0x000ea20000300800 */
[C---:B------:R-:W-:Y:S01]  /*23460*/  FMUL R190, R138.reuse, R148 ;  /* 0x000000948abe7220 */ /* 0x040fe20000400000 */
[----:B------:R-:W-:Y:S01]  /*23470*/  FMUL R175, R138, R128 ;  /* 0x000000808aaf7220 */ /* 0x000fe20000400000 */
[----:B------:R-:W-:Y:S01]  /*23480*/  LOP3.LUT R4, R4, 0xf8, RZ, 0xc0, !PT ;  /* 0x000000f804047812 */ /* 0x000fe200078ec0ff */
[----:B------:R-:W2:Y:S01]  /*23490*/  LDL.LU R212, [R1+0x30] ;  /* 0x0000300001d47983 */ /* 0x000ea20000300800 */
[----:B------:R-:W-:-:S03]  /*234a0*/  FMUL R173, R138, R124 ;  /* 0x0000007c8aad7220 */ /* 0x000fc60000400000 */
[----:B------:R-:W2:Y:S01]  /*234b0*/  LDL.LU R149, [R1+0x110] ;  /* 0x0001100001957983 */ /* 0x000ea20000300800 */
[----:B------:R-:W-:Y:S01]  /*234c0*/  IADD3 R193, R193, R18, R153 ;  /* 0x00000012c1c17210 */ /* 0x000fe20007ffe099 */
[C---:B------:R-:W-:Y:S02]  /*234d0*/  FMUL R163, R138.reuse, R112 ;  /* 0x000000708aa37220 */ /* 0x040fe40000400000 */
[----:B------:R-:W2:Y:S01]  /*234e0*/  LDL.LU R148, [R1+0x114] ;  /* 0x0001140001947983 */ /* 0x000ea20000300800 */
[----:B------:R-:W-:Y:S01]  /*234f0*/  SHF.R.U32.HI R5, RZ, 0x1, R155 ;  /* 0x00000001ff057819 */ /* 0x000fe2000001169b */
[----:B------:R-:W-:Y:S02]  /*23500*/  FMUL R161, R138, R108 ;  /* 0x0000006c8aa17220 */ /* 0x000fe40000400000 */
[----:B------:R-:W2:Y:S01]  /*23510*/  LDL.LU R128, [R1+0x54] ;  /* 0x0000540001807983 */ /* 0x000ea20000300800 */
[----:B------:R-:W-:Y:S01]  /*23520*/  IADD3 R18, R18, R4, RZ ;  /* 0x0000000412127210 */ /* 0x000fe20007ffe0ff */
[----:B------:R-:W-:-:S02]  /*23530*/  FMUL R156, R138, R104 ;  /* 0x000000688a9c7220 */ /* 0x000fc40000400000 */
[----:B------:R-:W2:Y:S01]  /*23540*/  LDL.LU R124, [R1+0x60] ;  /* 0x00006000017c7983 */ /* 0x000ea20000300800 */
[----:B------:R-:W-:Y:S01]  /*23550*/  @P6 MOV R4, 0x7f800000 ;  /* 0x7f80000000046802 */ /* 0x000fe20000000f00 */
[C---:B------:R-:W-:Y:S02]  /*23560*/  FMUL R165, R138.reuse, R116 ;  /* 0x000000748aa57220 */ /* 0x040fe40000400000 */
[----:B------:R-:W2:Y:S01]  /*23570*/  LDL.LU R112, [R1+0x64] ;  /* 0x0000640001707983 */ /* 0x000ea20000300800 */
[C---:B------:R-:W-:Y:S01]  /*23580*/  FMUL R154, R138.reuse, R100 ;  /* 0x000000648a9a7220 */ /* 0x040fe20000400000 */
[----:B------:R-:W-:Y:S02]  /*23590*/  LOP3.LUT R5, R5, 0x4, RZ, 0xc0, !PT ;  /* 0x0000000405057812 */ /* 0x000fe400078ec0ff */
[----:B------:R-:W2:Y:S01]  /*235a0*/  LDL.LU R108, [R1+0x70] ;  /* 0x00007000016c7983 */ /* 0x000ea20000300800 */
[C---:B------:R-:W-:Y:S01]  /*235b0*/  FMUL R166, R138.reuse, R117 ;  /* 0x000000758aa67220 */ /* 0x040fe20000400000 */
[----:B------:R-:W-:-:S02]  /*235c0*/  FMUL R116, R138, R49 ;  /* 0x000000318a747220 */ /* 0x000fc40000400000 */
[----:B------:R-:W2:Y:S01]  /*235d0*/  LDL.LU R104, [R1+0x80] ;  /* 0x0000800001687983 */ /* 0x000ea20000300800 */
[C---:B------:R-:W-:Y:S01]  /*235e0*/  FMUL R167, R138.reuse, R120 ;  /* 0x000000788aa77220 */ /* 0x040fe20000400000 */
[C---:B------:R-:W-:Y:S02]  /*235f0*/  FMUL R117, R138.reuse, R48 ;  /* 0x000000308a757220 */ /* 0x040fe40000400000 */
[----:B------:R-:W2:Y:S01]  /*23600*/  LDL.LU R100, [R1+0xa4] ;  /* 0x0000a40001647983 */ /* 0x000ea20000300800 */
[C---:B------:R-:W-:Y:S01]  /*23610*/  FMUL R168, R138.reuse, R121 ;  /* 0x000000798aa87220 */ /* 0x040fe20000400000 */
[----:B------:R-:W-:Y:S02]  /*23620*/  FMUL R120, R138, R45 ;  /* 0x0000002d8a787220 */ /* 0x000fe40000400000 */
[----:B------:R-:W2:Y:S01]  /*23630*/  LDL.LU R49, [R1+0x190] ;  /* 0x0001900001317983 */ /* 0x000ea20000300800 */
[----:B------:R-:W-:Y:S01]  /*23640*/  @P6 FFMA.FTZ R207, R0, R4, +INF ;  /* 0x7f80000000cf6423 */ /* 0x000fe20000010004 */
[----:B------:R-:W-:Y:S01]  /*23650*/  @!P4 FMUL R8, R8, 16777216 ;  /* 0x4b8000000808c820 */ /* 0x000fe20000400000 */
[C---:B------:R-:W-:Y:S01]  /*23660*/  FMUL R121, R138.reuse, R44 ;  /* 0x0000002c8a797220 */ /* 0x040fe20000400000 */
[----:B------:R-:W2:Y:S01]  /*23670*/  LDL.LU R48, [R1+0x1a0] ;  /* 0x0001a00001307983 */ /* 0x000ea20000300800 */
[----:B------:R-:W-:Y:S01]  /*23680*/  IADD3 R193, R5, R193, RZ ;  /* 0x000000c105c17210 */ /* 0x000fe20007ffe0ff */
[----:B------:R-:W-:Y:S01]  /*23690*/  @!P4 FMUL R9, R9, 16777216 ;  /* 0x4b8000000909c820 */ /* 0x000fe20000400000 */
[C---:B------:R-:W-:Y:S01]  /*236a0*/  FMUL R4, R138.reuse, R41 ;  /* 0x000000298a047220 */ /* 0x040fe20000400000 */
[----:B------:R-:W2:Y:S01]  /*236b0*/  LDL.LU R45, [R1+0x1a4] ;  /* 0x0001a400012d7983 */ /* 0x000ea20000300800 */
[C---:B------:R-:W-:Y:S01]  /*236c0*/  FMUL R5, R138.reuse, R40 ;  /* 0x000000288a057220 */ /* 0x040fe20000400000 */
[----:B------:R-:W-:-:S02]  /*236d0*/  FMUL R6, R138, R37 ;  /* 0x000000258a067220 */ /* 0x000fc40000400000 */
[----:B------:R-:W2:Y:S01]  /*236e0*/  LDL.LU R44, [R1+0x1b0] ;  /* 0x0001b000012c7983 */ /* 0x000ea20000300800 */
[----:B------:R-:W-:-:S03]  /*236f0*/  FMUL R7, R138, R36 ;  /* 0x000000248a077220 */ /* 0x000fc60000400000 */
[----:B------:R-:W2:Y:S01]  /*23700*/  LDL.LU R41, [R1+0x1b4] ;  /* 0x0001b40001297983 */ /* 0x000ea20000300800 */
[----:B------:R-:W-:-:S03]  /*23710*/  FMUL R153, R3, R8 ;  /* 0x0000000803997220 */ /* 0x000fc60000400000 */
[----:B------:R-:W2:Y:S01]  /*23720*/  LDL.LU R40, [R1+0x1c0] ;  /* 0x0001c00001287983 */ /* 0x000ea20000300800 */
[----:B------:R-:W-:-:S03]  /*23730*/  FMUL R152, R3, R9 ;  /* 0x0000000903987220 */ /* 0x000fc60000400000 */
[----:B------:R-:W2:Y:S01]  /*23740*/  LDL.LU R37, [R1+0x1c4] ;  /* 0x0001c40001257983 */ /* 0x000ea20000300800 */
[----:B------:R-:W-:-:S03]  /*23750*/  @!P4 FMUL R14, R14, 16777216 ;  /* 0x4b8000000e0ec820 */ /* 0x000fc60000400000 */
[----:B------:R-:W2:Y:S04]  /*23760*/  LDL.LU R36, [R1+0x1d4] ;  /* 0x0001d40001247983 */ /* 0x000ea80000300800 */
[----:B------:R-:W2:Y:S04]  /*23770*/  LDL.LU R8, [R1+0x1f0] ;  /* 0x0001f00001087983 */ /* 0x000ea80000300800 */
[----:B------:R-:W2:Y:S01]  /*23780*/  LDL.LU R9, [R1+0x1f4] ;  /* 0x0001f40001097983 */ /* 0x000ea20000300800 */
[----:B------:R-:W-:Y:S01]  /*23790*/  FMUL R182, R138, R133 ;  /* 0x000000858ab67220 */ /* 0x000fe20000400000 */
[----:B------:R-:W-:-:S02]  /*237a0*/  FMUL R133, R3, R14 ;  /* 0x0000000e03857220 */ /* 0x000fc40000400000 */
[----:B------:R-:W2:Y:S01]  /*237b0*/  LDL.LU R14, [R1+0x1e0] ;  /* 0x0001e000010e7983 */ /* 0x000ea20000300800 */
[----:B------:R-:W-:Y:S01]  /*237c0*/  @!P4 FMUL R15, R15, 16777216 ;  /* 0x4b8000000f0fc820 */ /* 0x000fe20000400000 */
[----:B------:R-:W-:Y:S01]  /*237d0*/  @!P4 FMUL R95, R95, 16777216 ;  /* 0x4b8000005f5fc820 */ /* 0x000fe20000400000 */
[----:B------:R-:W-:Y:S01]  /*237e0*/  @!P4 FMUL R87, R87, 16777216 ;  /* 0x4b8000005757c820 */ /* 0x000fe20000400000 */
[----:B------:R-:W-:Y:S01]  /*237f0*/  @!P4 FMUL R98, R98, 16777216 ;  /* 0x4b8000006262c820 */ /* 0x000fe20000400000 */
[----:B------:R-:W-:Y:S01]  /*23800*/  @!P4 FMUL R91, R91, 16777216 ;  /* 0x4b8000005b5bc820 */ /* 0x000fe20000400000 */
[----:B------:R-:W-:Y:S01]  /*23810*/  @!P4 FMUL R99, R99, 16777216 ;  /* 0x4b8000006363c820 */ /* 0x000fe20000400000 */
[C---:B------:R-:W-:Y:S01]  /*23820*/  FMUL R181, R138.reuse, R132 ;  /* 0x000000848ab57220 */ /* 0x040fe20000400000 */
[C---:B------:R-:W-:Y:S01]  /*23830*/  FMUL R189, R138.reuse, R145 ;  /* 0x000000918abd7220 */ /* 0x040fe20000400000 */
[C---:B------:R-:W-:Y:S01]  /*23840*/  FMUL R184, R138.reuse, R137 ;  /* 0x000000898ab87220 */ /* 0x040fe20000400000 */
[C---:B------:R-:W-:Y:S01]  /*23850*/  FMUL R132, R3.reuse, R15 ;  /* 0x0000000f03847220 */ /* 0x040fe20000400000 */
[----:B------:R-:W-:Y:S01]  /*23860*/  FMUL R186, R138, R141 ;  /* 0x0000008d8aba7220 */ /* 0x000fe20000400000 */
[----:B------:R-:W2:Y:S01]  /*23870*/  LDL.LU R15, [R1+0x1e4] ;  /* 0x0001e400010f7983 */ /* 0x000ea20000300800 */
[C---:B------:R-:W-:Y:S01]  /*23880*/  FMUL R145, R3.reuse, R87 ;  /* 0x0000005703917220 */ /* 0x040fe20000400000 */
[C---:B------:R-:W-:Y:S01]  /*23890*/  FMUL R137, R3.reuse, R95 ;  /* 0x0000005f03897220 */ /* 0x040fe20000400000 */
[C---:B------:R-:W-:Y:S01]  /*238a0*/  FMUL R141, R3.reuse, R91 ;  /* 0x0000005b038d7220 */ /* 0x040fe20000400000 */
[----:B------:R-:W2:Y:S01]  /*238b0*/  LDL.LU R95, [R1+0x194] ;  /* 0x00019400015f7983 */ /* 0x000ea20000300800 */
[C---:B------:R-:W-:Y:S01]  /*238c0*/  FMUL R87, R3.reuse, R98 ;  /* 0x0000006203577220 */ /* 0x040fe20000400000 */
[----:B------:R-:W-:-:S02]  /*238d0*/  FMUL R91, R3, R99 ;  /* 0x00000063035b7220 */ /* 0x000fc40000400000 */
[----:B------:R-:W2:Y:S04]  /*238e0*/  LDL.LU R98, [R1+0x180] ;  /* 0x0001800001627983 */ /* 0x000ea80000300800 */
[----:B------:R-:W2:Y:S01]  /*238f0*/  LDL.LU R99, [R1+0x184] ;  /* 0x0001840001637983 */ /* 0x000ea20000300800 */
[----:B------:R-:W-:Y:S01]  /*23900*/  @!P4 FMUL R102, R102, 16777216 ;  /* 0x4b8000006666c820 */ /* 0x000fe20000400000 */
[----:B------:R-:W-:Y:S01]  /*23910*/  FMUL R183, R138, R136 ;  /* 0x000000888ab77220 */ /* 0x000fe20000400000 */
[----:B------:R-:W-:Y:S01]  /*23920*/  @!P4 FMUL R103, R103, 16777216 ;  /* 0x4b8000006767c820 */ /* 0x000fe20000400000 */
[----:B------:R-:W-:Y:S01]  /*23930*/  @!P4 FMUL R106, R106, 16777216 ;  /* 0x4b8000006a6ac820 */ /* 0x000fe20000400000 */
[C---:B------:R-:W-:Y:S01]  /*23940*/  FMUL R136, R3.reuse, R102 ;  /* 0x0000006603887220 */ /* 0x040fe20000400000 */
[C---:B------:R-:W-:Y:S01]  /*23950*/  FMUL R187, R138.reuse, R144 ;  /* 0x000000908abb7220 */ /* 0x040fe20000400000 */
[----:B------:R-:W2:Y:S01]  /*23960*/  LDL.LU R102, [R1+0x90] ;  /* 0x0000900001667983 */ /* 0x000ea20000300800 */
        /* <DEDUP_REMOVED lines=31> */
[C---:B------:R-:W-:Y:S01]  /*23b60*/  FMUL R138, R3.reuse, R103 ;  /* 0x00000067038a7220 */ /* 0x040fe20000400000 */
[----:B------:R-:W-:Y:S01]  /*23b70*/  FMUL R139, R3, R106 ;  /* 0x0000006a038b7220 */ /* 0x000fe20000400000 */
[----:B------:R-:W2:Y:S04]  /*23b80*/  LDL.LU R103, [R1+0x94] ;  /* 0x0000940001677983 */ /* 0x000ea80000300800 */
[----:B------:R-:W2:Y:S01]  /*23b90*/  LDL.LU R106, [R1+0x84] ;  /* 0x00008400016a7983 */ /* 0x000ea20000300800 */
[----:B------:R-:W-:Y:S01]  /*23ba0*/  @!P4 FMUL R107, R107, 16777216 ;  /* 0x4b8000006b6bc820 */ /* 0x000fe20000400000 */
[----:B------:R-:W-:Y:S01]  /*23bb0*/  @!P4 FMUL R110, R110, 16777216 ;  /* 0x4b8000006e6ec820 */ /* 0x000fe20000400000 */
[----:B------:R-:W-:Y:S01]  /*23bc0*/  @!P4 FMUL R16, R16, 16777216 ;  /* 0x4b8000001010c820 */ /* 0x000fe20000400000 */
[----:B------:R-:W-:Y:S01]  /*23bd0*/  @!P4 FMUL R17, R17, 16777216 ;  /* 0x4b8000001111c820 */ /* 0x000fe20000400000 */
[----:B------:R-:W-:Y:S01]  /*23be0*/  FMUL R140, R3, R107 ;  /* 0x0000006b038c7220 */ /* 0x000fe20000400000 */
[----:B------:R-:W-:Y:S01]  /*23bf0*/  @!P4 FMUL R19, R19, 16777216 ;  /* 0x4b8000001313c820 */ /* 0x000fe20000400000 */
[----:B------:R-:W2:Y:S01]  /*23c00*/  LDL.LU R107, [R1+0x74] ;  /* 0x00007400016b7983 */ /* 0x000ea20000300800 */
[----:B------:R-:W-:-:S03]  /*23c10*/  FMUL R142, R3, R110 ;  /* 0x0000006e038e7220 */ /* 0x000fc60000400000 */
        /* <DEDUP_REMOVED lines=42> */
[----:B------:R-:W-:Y:S01]  /*23ec0*/  FSETP.NEU.AND P4, PT, R0, RZ, PT ;  /* 0x000000ff0000720b */ /* 0x000fe20003f8d000 */
[----:B------:R-:W-:Y:S02]  /*23ed0*/  BAR.SYNC.DEFER_BLOCKING 0x0 ;  /* 0x0000000000007b1d */ /* 0x000fe40000010000 */
[----:B------:R-:W-:Y:S01]  /*23ee0*/  FMUL R32, R3, R134 ;  /* 0x0000008603207220 */ /* 0x000fe20000400000 */
[----:B----4-:R-:W-:-:S05]  /*23ef0*/  FMUL R134, R160, 0.25 ;  /* 0x3e800000a0867820 */ /* 0x010fca0000400000 */
[----:B------:R-:W-:Y:S01]  /*23f00*/  FSEL R134, R134, R160, P3 ;  /* 0x000000a086867208 */ /* 0x000fe20001800000 */
[----:B---3--:R-:W-:-:S05]  /*23f10*/  FMUL R160, R169, 0.25 ;  /* 0x3e800000a9a07820 */ /* 0x008fca0000400000 */
[----:B------:R-:W-:Y:S01]  /*23f20*/  FSEL R160, R160, R169, P3 ;  /* 0x000000a9a0a07208 */ /* 0x000fe20001800000 */
[----:B--2---:R-:W-:-:S05]  /*23f30*/  FMUL R169, R172, 0.25 ;  /* 0x3e800000aca97820 */ /* 0x004fca0000400000 */
        /* <DEDUP_REMOVED lines=40> */
[----:B------:R-:W-:-:S04]  /*241c0*/  FMUL R180, R149, 0.25 ;  /* 0x3e80000095b47820 */ /* 0x000fc80000400000 */
[----:B------:R-:W-:Y:S01]  /*241d0*/  FSEL R194, R194, R197, P3 ;  /* 0x000000c5c2c27208 */ /* 0x000fe20001800000 */
[----:B------:R-:W-:Y:S01]  /*241e0*/  FMUL R197, R208, 0.25 ;  /* 0x3e800000d0c57820 */ /* 0x000fe20000400000 */
[----:B------:R-:W-:-:S04]  /*241f0*/  FSEL R180, R180, R149, P3 ;  /* 0x00000095b4b47208 */ /* 0x000fc80001800000 */
[----:B------:R-:W-:Y:S01]  /*24200*/  FSEL R197, R197, R208, P3 ;  /* 0x000000d0c5c57208 */ /* 0x000fe20001800000 */
[----:B------:R-:W-:Y:S01]  /*24210*/  FMUL R208, R211, 0.25 ;  /* 0x3e800000d3d07820 */ /* 0x000fe20000400000 */
[----:B------:R-:W-:-:S04]  /*24220*/  FMUL R149, R150, 0.25 ;  /* 0x3e80000096957820 */ /* 0x000fc80000400000 */
[----:B------:R-:W-:Y:S01]  /*24230*/  FSEL R208, R208, R211, P3 ;  /* 0x000000d3d0d07208 */ /* 0x000fe20001800000 */
[----:B------:R-:W-:Y:S01]  /*24240*/  FMUL R211, R33, 0.25 ;  /* 0x3e80000021d37820 */ /* 0x000fe20000400000 */
[----:B------:R-:W-:Y:S01]  /*24250*/  FSEL R149, R149, R150, P3 ;  /* 0x0000009695957208 */ /* 0x000fe20001800000 */
        /* <DEDUP_REMOVED lines=17> */
[----:B------:R-:W-:Y:S02]  /*24370*/  FMUL R144, R3, R114 ;  /* 0x0000007203907220 */ /* 0x000fe40000400000 */
[----:B------:R-:W-:Y:S01]  /*24380*/  FSEL R106, R106, R108, P3 ;  /* 0x0000006c6a6a7208 */ /* 0x000fe20001800000 */
[----:B------:R-:W-:Y:S01]  /*24390*/  FMUL R114, R228, 0.25 ;  /* 0x3e800000e4727820 */ /* 0x000fe20000400000 */
[----:B------:R-:W-:Y:S01]  /*243a0*/  FSEL R210, R210, R34, P3 ;  /* 0x00000022d2d27208 */ /* 0x000fe20001800000 */
[----:B------:R-:W-:Y:S01]  /*243b0*/  FMUL R34, R35, 0.25 ;  /* 0x3e80000023227820 */ /* 0x000fe20000400000 */
[----:B------:R-:W-:Y:S01]  /*243c0*/  @!P5 FMUL R102, R102, 16777216 ;  /* 0x4b8000006666d820 */ /* 0x000fe20000400000 */
[----:B------:R-:W-:Y:S01]  /*243d0*/  @!P5 FMUL R106, R106, 16777216 ;  /* 0x4b8000006a6ad820 */ /* 0x000fe20000400000 */
[----:B------:R-:W-:Y:S01]  /*243e0*/  FMUL R108, R124, 0.25 ;  /* 0x3e8000007c6c7820 */ /* 0x000fe20000400000 */
[----:B------:R-:W-:Y:S01]  /*243f0*/  FMUL R105, R3, R127 ;  /* 0x0000007f03697220 */ /* 0x000fe20000400000 */
[----:B------:R-:W-:Y:S01]  /*24400*/  FSEL R114, R114, R228, P3 ;  /* 0x000000e472727208 */ /* 0x000fe20001800000 */
[----:B------:R-:W-:Y:S01]  /*24410*/  FMUL R127, R2, R102 ;  /* 0x00000066027f7220 */ /* 0x000fe20000400000 */
[----:B------:R-:W-:Y:S01]  /*24420*/  FSEL R34, R34, R35, P3 ;  /* 0x0000002322227208 */ /* 0x000fe20001800000 */
[----:B------:R-:W-:Y:S01]  /*24430*/  FMUL R228, R2, R106 ;  /* 0x0000006a02e47220 */ /* 0x000fe20000400000 */
[----:B------:R-:W-:Y:S01]  /*24440*/  FMUL R35, R103, 0.25 ;  /* 0x3e80000067237820 */ /* 0x000fe20000400000 */
[----:B------:R-:W-:Y:S01]  /*24450*/  F2FP.BF16.F32.PACK_AB R102, R6, R7 ;  /* 0x000000070666723e */ /* 0x000fe200000010ff */
[----:B------:R-:W-:Y:S01]  /*24460*/  FMUL R129, R3, R115 ;  /* 0x0000007303817220 */ /* 0x000fe20000400000 */
[----:B------:R-:W-:Y:S01]  /*24470*/  F2FP.BF16.F32.PACK_AB R106, R4, R5 ;  /* 0x00000005046a723e */ /* 0x000fe200000010ff */
[----:B------:R-:W-:Y:S01]  /*24480*/  FMUL R115, R213, 0.25 ;  /* 0x3e800000d5737820 */ /* 0x000fe20000400000 */
[----:B------:R-:W-:Y:S01]  /*24490*/  FSEL R108, R108, R124, P3 ;  /* 0x0000007c6c6c7208 */ /* 0x000fe20001800000 */
[----:B------:R-:W0:Y:S01]  /*244a0*/  LDS.128 R4, [R30] ;  /* 0x000000001e047984 */ /* 0x000e220000000c00 */
        /* <DEDUP_REMOVED lines=41> */
[----:B------:R-:W-:Y:S01]  /*24740*/  FMUL R3, R8, 0.25 ;  /* 0x3e80000008037820 */ /* 0x000fe20000400000 */
[----:B------:R-:W-:Y:S01]  /*24750*/  FSEL R35, R35, R103, P3 ;  /* 0x0000006723237208 */ /* 0x000fe20001800000 */
[----:B------:R-:W-:Y:S01]  /*24760*/  FMUL R103, R104, 0.25 ;  /* 0x3e80000068677820 */ /* 0x000fe20000400000 */
[----:B------:R-:W-:-:S02]  /*24770*/  FSEL R115, R115, R213, P3 ;  /* 0x000000d573737208 */ /* 0x000fc40001800000 */
[----:B------:R-:W-:Y:S01]  /*24780*/  FSEL R124, R124, R212, P3 ;  /* 0x000000d47c7c7208 */ /* 0x000fe20001800000 */
[----:B------:R-:W-:Y:S01]  /*24790*/  @!P5 FMUL R100, R100, 16777216 ;  /* 0x4b8000006464d820 */ /* 0x000fe20000400000 */
[----:B------:R-:W-:Y:S01]  /*247a0*/  FSEL R3, R3, R8, P3 ;  /* 0x0000000803037208 */ /* 0x000fe20001800000 */
[----:B------:R-:W-:Y:S01]  /*247b0*/  FMUL R8, R15, 0.25 ;  /* 0x3e8000000f087820 */ /* 0x000fe20000400000 */
[----:B------:R-:W-:Y:S01]  /*247c0*/  FSEL R103, R103, R104, P3 ;  /* 0x0000006867677208 */ /* 0x000fe20001800000 */
[----:B------:R-:W-:Y:S01]  /*247d0*/  @!P5 FMUL R115, R115, 16777216 ;  /* 0x4b8000007373d820 */ /* 0x000fe20000400000 */
[----:B------:R-:W-:Y:S01]  /*247e0*/  @!P5 FMUL R124, R124, 16777216 ;  /* 0x4b8000007c7cd820 */ /* 0x000fe20000400000 */
[----:B------:R-:W-:Y:S01]  /*247f0*/  FMUL R213, R2, R100 ;  /* 0x0000006402d57220 */ /* 0x000fe20000400000 */
[----:B------:R-:W-:Y:S01]  /*24800*/  FSEL R8, R8, R15, P3 ;  /* 0x0000000f08087208 */ /* 0x000fe20001800000 */
[----:B------:R-:W-:Y:S01]  /*24810*/  @!P5 FMUL R103, R103, 16777216 ;  /* 0x4b8000006767d820 */ /* 0x000fe20000400000 */
[C---:B------:R-:W-:Y:S01]  /*24820*/  FMUL R100, R2.reuse, R115 ;  /* 0x0000007302647220 */ /* 0x040fe20000400000 */
[C---:B------:R-:W-:Y:S01]  /*24830*/  FMUL R124, R2.reuse, R124 ;  /* 0x0000007c027c7220 */ /* 0x040fe20000400000 */
[----:B------:R-:W-:Y:S01]  /*24840*/  FMUL R15, R31, 0.25 ;  /* 0x3e8000001f0f7820 */ /* 0x000fe20000400000 */
[----:B------:R-:W-:Y:S01]  /*24850*/  FMUL R131, R2, R103 ;  /* 0x0000006702837220 */ /* 0x000fe20000400000 */
[----:B------:R-:W-:-:S02]  /*24860*/  F2FP.BF16.F32.PACK_AB R101, R101, R32 ;  /* 0x000000206565723e */ /* 0x000fc400000010ff */
[----:B------:R-:W-:Y:S02]  /*24870*/  F2FP.BF16.F32.PACK_AB R100, R100, R124 ;  /* 0x0000007c6464723e */ /* 0x000fe400000010ff */
[----:B------:R-:W-:Y:S01]  /*24880*/  F2FP.BF16.F32.PACK_AB R103, R146, R143 ;  /* 0x0000008f9267723e */ /* 0x000fe200000010ff */
[----:B------:R-:W-:Y:S01]  /*24890*/  BAR.SYNC.DEFER_BLOCKING 0x0 ;  /* 0x0000000000007b1d */ /* 0x000fe20000010000 */
[----:B------:R-:W-:Y:S01]  /*248a0*/  FSEL R15, R15, R31, P3 ;  /* 0x0000001f0f0f7208 */ /* 0x000fe20001800000 */
[----:B------:R-:W-:-:S05]  /*248b0*/  FMUL R31, R37, 0.25 ;  /* 0x3e800000251f7820 */ /* 0x000fca0000400000 */
[----:B------:R-:W-:Y:S01]  /*248c0*/  FSEL R31, R31, R37, P3 ;  /* 0x000000251f1f7208 */ /* 0x000fe20001800000 */
[----:B------:R-:W-:-:S05]  /*248d0*/  FMUL R37, R41, 0.25 ;  /* 0x3e80000029257820 */ /* 0x000fca0000400000 */
[----:B------:R-:W-:Y:S01]  /*248e0*/  FSEL R37, R37, R41, P3 ;  /* 0x0000002925257208 */ /* 0x000fe20001800000 */
[----:B------:R-:W-:Y:S01]  /*248f0*/  FMUL R41, R45, 0.25 ;  /* 0x3e8000002d297820 */ /* 0x000fe20000400000 */
[----:B------:R-:W-:Y:S01]  /*24900*/  STSM.16.M88.4 [R135], R100 ;  /* 0x0000006487007844 */ /* 0x000fe20000000200 */
[----:B------:R-:W-:Y:S03]  /*24910*/  BAR.SYNC.DEFER_BLOCKING 0x0 ;  /* 0x0000000000007b1d */ /* 0x000fe60000010000 */
[----:B------:R-:W-:Y:S01]  /*24920*/  FSEL R41, R41, R45, P3 ;  /* 0x0000002d29297208 */ /* 0x000fe20001800000 */
[----:B------:R-:W-:Y:S01]  /*24930*/  FMUL R104, R107, 0.25 ;  /* 0x3e8000006b687820 */ /* 0x000fe20000400000 */
[----:B------:R-:W-:Y:S01]  /*24940*/  FMUL R45, R95, 0.25 ;  /* 0x3e8000005f2d7820 */ /* 0x000fe20000400000 */
[----:B------:R-:W-:Y:S01]  /*24950*/  @!P5 FMUL R33, R33, 16777216 ;  /* 0x4b8000002121d820 */ /* 0x000fe20000400000 */
[----:B------:R-:W-:Y:S01]  /*24960*/  @!P5 FMUL R34, R34, 16777216 ;  /* 0x4b8000002222d820 */ /* 0x000fe20000400000 */
[----:B------:R-:W-:Y:S01]  /*24970*/  @!P5 FMUL R35, R35, 16777216 ;  /* 0x4b8000002323d820 */ /* 0x000fe20000400000 */
[----:B------:R-:W-:Y:S01]  /*24980*/  FSEL R104, R104, R107, P3 ;  /* 0x0000006b68687208 */ /* 0x000fe20001800000 */
[----:B------:R-:W-:Y:S01]  /*24990*/  FMUL R107, R112, 0.25 ;  /* 0x3e800000706b7820 */ /* 0x000fe20000400000 */
[----:B------:R-:W-:Y:S01]  /*249a0*/  FSEL R45, R45, R95, P3 ;  /* 0x0000005f2d2d7208 */ /* 0x000fe20001800000 */
[----:B------:R-:W-:Y:S01]  /*249b0*/  FMUL R95, R98, 0.25 ;  /* 0x3e800000625f7820 */ /* 0x000fe20000400000 */
[C---:B------:R-:W-:Y:S01]  /*249c0*/  FMUL R119, R2.reuse, R33 ;  /* 0x0000002102777220 */ /* 0x040fe20000400000 */
[C---:B------:R-:W-:Y:S01]  /*249d0*/  FMUL R123, R2.reuse, R34 ;  /* 0x00000022027b7220 */ /* 0x040fe20000400000 */
[----:B------:R-:W-:Y:S01]  /*249e0*/  FMUL R212, R2, R35 ;  /* 0x0000002302d47220 */ /* 0x000fe20000400000 */
[----:B------:R-:W-:Y:S01]  /*249f0*/  FSEL R107, R107, R112, P3 ;  /* 0x000000706b6b7208 */ /* 0x000fe20001800000 */
[----:B------:R-:W-:Y:S01]  /*24a00*/  FMUL R112, R243, 0.25 ;  /* 0x3e800000f3707820 */ /* 0x000fe20000400000 */
[----:B------:R-:W-:Y:S01]  /*24a10*/  FSEL R95, R95, R98, P3 ;  /* 0x000000625f5f7208 */ /* 0x000fe20001800000 */
[----:B------:R-:W-:Y:S01]  /*24a20*/  FMUL R98, R110, 0.25 ;  /* 0x3e8000006e627820 */ /* 0x000fe20000400000 */
[----:B------:R-:W2:Y:S02]  /*24a30*/  LDS.128 R32, [R30] ;  /* 0x000000001e207984 */ /* 0x000ea40000000c00 */
[----:B------:R-:W-:-:S02]  /*24a40*/  FSEL R112, R112, R243, P3 ;  /* 0x000000f370707208 */ /* 0x000fc40001800000 */
[----:B------:R-:W-:Y:S01]  /*24a50*/  FSEL R98, R98, R110, P3 ;  /* 0x0000006e62627208 */ /* 0x000fe20001800000 */
[----:B------:R-:W-:Y:S01]  /*24a60*/  FMUL R110, R128, 0.25 ;  /* 0x3e800000806e7820 */ /* 0x000fe20000400000 */
[----:B------:R-:W-:Y:S01]  /*24a70*/  @!P5 FMUL R104, R104, 16777216 ;  /* 0x4b8000006868d820 */ /* 0x000fe20000400000 */
[----:B------:R-:W-:Y:S01]  /*24a80*/  @!P5 FMUL R112, R112, 16777216 ;  /* 0x4b8000007070d820 */ /* 0x000fe20000400000 */
[----:B------:R-:W-:Y:S02]  /*24a90*/  @!P5 FMUL R114, R114, 16777216 ;  /* 0x4b8000007272d820 */ /* 0x000fe40000400000 */
[----:B------:R-:W-:Y:S01]  /*24aa0*/  FSEL R110, R110, R128, P3 ;  /* 0x000000806e6e7208 */ /* 0x000fe20001800000 */
[C---:B------:R-:W-:Y:S01]  /*24ab0*/  FMUL R128, R2.reuse, R104 ;  /* 0x0000006802807220 */ /* 0x040fe20000400000 */
[----:B------:R-:W-:Y:S01]  /*24ac0*/  @!P5 FMUL R107, R107, 16777216 ;  /* 0x4b8000006b6bd820 */ /* 0x000fe20000400000 */
[C---:B------:R-:W-:Y:S01]  /*24ad0*/  FMUL R104, R2.reuse, R112 ;  /* 0x0000007002687220 */ /* 0x040fe20000400000 */
[C---:B------:R-:W-:Y:S01]  /*24ae0*/  FMUL R114, R2.reuse, R114 ;  /* 0x0000007202727220 */ /* 0x040fe20000400000 */
[----:B------:R-:W-:Y:S01]  /*24af0*/  F2FP.BF16.F32.PACK_AB R105, R105, R130 ;  /* 0x000000826969723e */ /* 0x000fe200000010ff */
[----:B------:R-:W-:Y:S01]  /*24b00*/  FMUL R243, R2, R107 ;  /* 0x0000006b02f37220 */ /* 0x000fe20000400000 */
[----:B------:R-:W-:-:S02]  /*24b10*/  F2FP.BF16.F32.PACK_AB R107, R188, R147 ;  /* 0x00000093bc6b723e */ /* 0x000fc400000010ff */
[----:B------:R-:W-:Y:S01]  /*24b20*/  F2FP.BF16.F32.PACK_AB R104, R104, R114 ;  /* 0x000000726868723e */ /* 0x000fe200000010ff */
[----:B------:R-:W-:Y:S06]  /*24b30*/  BAR.SYNC.DEFER_BLOCKING 0x0 ;  /* 0x0000000000007b1d */ /* 0x000fec0000010000 */
[----:B------:R-:W-:Y:S02]  /*24b40*/  STSM.16.M88.4 [R135], R104 ;  /* 0x0000006887007844 */ /* 0x000fe40000000200 */
[----:B------:R-:W-:Y:S01]  /*24b50*/  BAR.SYNC.DEFER_BLOCKING 0x0 ;  /* 0x0000000000007b1d */ /* 0x000fe20000010000 */
[----:B------:R-:W-:Y:S01]  /*24b60*/  FMUL R111, R244, 0.25 ;  /* 0x3e800000f46f7820 */ /* 0x000fe20000400000 */
[----:B------:R-:W-:-:S04]  /*24b70*/  @!P5 FMUL R108, R108, 16777216 ;  /* 0x4b8000006c6cd820 */ /* 0x000fc80000400000 */
[----:B------:R-:W-:Y:S01]  /*24b80*/  FSEL R111, R111, R244, P3 ;  /* 0x000000f46f6f7208 */ /* 0x000fe20001800000 */
        /* <DEDUP_REMOVED lines=8> */
[----:B------:R-:W3:Y:S01]  /*24c10*/  LDS.128 R100, [R30] ;  /* 0x000000001e647984 */ /* 0x000ee20000000c00 */
        /* <DEDUP_REMOVED lines=81> */
[----:B------:R-:W-:-:S02]  /*25130*/  F2FP.BF16.F32.PACK_AB R109, R109, R126 ;  /* 0x0000007e6d6d723e */ /* 0x000fc400000010ff */
[----:B------:R-:W-:Y:S02]  /*25140*/  F2FP.BF16.F32.PACK_AB R110, R120, R121 ;  /* 0x00000079786e723e */ /* 0x000fe400000010ff */
[----:B------:R-:W-:Y:S02]  /*25150*/  F2FP.BF16.F32.PACK_AB R108, R108, R2 ;  /* 0x000000026c6c723e */ /* 0x000fe400000010ff */
[----:B------:R-:W-:Y:S01]  /*25160*/  F2FP.BF16.F32.PACK_AB R111, R198, R192 ;  /* 0x000000c0c66f723e */ /* 0x000fe200000010ff */
[----:B------:R-:W-:Y:S06]  /*25170*/  BAR.SYNC.DEFER_BLOCKING 0x0 ;  /* 0x0000000000007b1d */ /* 0x000fec0000010000 */
[----:B------:R-:W-:Y:S02]  /*25180*/  STSM.16.M88.4 [R135], R108 ;  /* 0x0000006c87007844 */ /* 0x000fe40000000200 */
[----:B------:R-:W-:Y:S01]  /*25190*/  BAR.SYNC.DEFER_BLOCKING 0x0 ;  /* 0x0000000000007b1d */ /* 0x000fe20000010000 */
[----:B------:R-:W-:-:S02]  /*251a0*/  F2FP.BF16.F32.PACK_AB R112, R243, R244 ;  /* 0x000000f4f370723e */ /* 0x000fc400000010ff */
[----:B------:R-:W-:-:S03]  /*251b0*/  F2FP.BF16.F32.PACK_AB R113, R113, R122 ;  /* 0x0000007a7171723e */ /* 0x000fc600000010ff */
[----:B------:R-:W4:Y:S01]  /*251c0*/  LDS.128 R104, [R30] ;  /* 0x000000001e687984 */ /* 0x000f220000000c00 */
[----:B------:R-:W-:Y:S02]  /*251d0*/  F2FP.BF16.F32.PACK_AB R114, R116, R117 ;  /* 0x000000757472723e */ /* 0x000fe400000010ff */
[----:B------:R-:W-:Y:S01]  /*251e0*/  F2FP.BF16.F32.PACK_AB R115, R200, R199 ;  /* 0x000000c7c873723e */ /* 0x000fe200000010ff */
[----:B------:R-:W-:Y:S01]  /*251f0*/  BAR.SYNC.DEFER_BLOCKING 0x0 ;  /* 0x0000000000007b1d */ /* 0x000fe20000010000 */
[----:B------:R-:W-:Y:S02]  /*25200*/  F2FP.BF16.F32.PACK_AB R124, R127, R131 ;  /* 0x000000837f7c723e */ /* 0x000fe400000010ff */
[----:B------:R-:W-:Y:S02]  /*25210*/  F2FP.BF16.F32.PACK_AB R128, R128, R228 ;  /* 0x000000e48080723e */ /* 0x000fe400000010ff */
[----:B------:R-:W-:Y:S02]  /*25220*/  F2FP.BF16.F32.PACK_AB R129, R129, R118 ;  /* 0x000000768181723e */ /* 0x000fe400000010ff */
[----:B------:R-:W-:Y:S01]  /*25230*/  F2FP.BF16.F32.PACK_AB R130, R53, R52 ;  /* 0x000000343582723e */ /* 0x000fe200000010ff */
[----:B------:R-:W2:Y:S04]  /*25240*/  LDL.LU R243, [R1+0xcec] ;  /* 0x000cec0001f37983 */ /* 0x000ea80000300800 */
[----:B------:R-:W-:Y:S01]  /*25250*/  STSM.16.M88.4 [R135], R112 ;  /* 0x0000007087007844 */ /* 0x000fe20000000200 */
[----:B------:R-:W-:Y:S01]  /*25260*/  BAR.SYNC.DEFER_BLOCKING 0x0 ;  /* 0x0000000000007b1d */ /* 0x000fe20000010000 */
[----:B------:R-:W-:-:S02]  /*25270*/  F2FP.BF16.F32.PACK_AB R131, R202, R201 ;  /* 0x000000c9ca83723e */ /* 0x000fc400000010ff */
[----:B------:R-:W-:-:S03]  /*25280*/  F2FP.BF16.F32.PACK_AB R125, R125, R144 ;  /* 0x000000907d7d723e */ /* 0x000fc600000010ff */
[----:B------:R-:W4:Y:S01]  /*25290*/  LDS.128 R108, [R30] ;  /* 0x000000001e6c7984 */ /* 0x000f220000000c00 */
[----:B------:R-:W-:Y:S01]  /*252a0*/  F2FP.BF16.F32.PACK_AB R126, R57, R56 ;  /* 0x00000038397e723e */ /* 0x000fe200000010ff */
[----:B------:R-:W1:Y:S08]  /*252b0*/  LDC R201, c[0x0][0x278] ;  /* 0x00009e00ffc97b82 */ /* 0x000e700000000800 */
[----:B------:R-:W-:Y:S06]  /*252c0*/  BAR.SYNC.DEFER_BLOCKING 0x0 ;  /* 0x0000000000007b1d */ /* 0x000fec0000010000 */
[----:B------:R0:W-:Y:S02]  /*252d0*/  STSM.16.M88.4 [R135], R128 ;  /* 0x0000008087007844 */ /* 0x0001e40000000200 */
        /* <DEDUP_REMOVED lines=10> */
[----:B------:R-:W-:-:S02]  /*25380*/  F2FP.BF16.F32.PACK_AB R137, R137, R87 ;  /* 0x000000578989723e */ /* 0x000fc400000010ff */
[----:B------:R-:W-:Y:S02]  /*25390*/  F2FP.BF16.F32.PACK_AB R141, R141, R94 ;  /* 0x0000005e8d8d723e */ /* 0x000fe400000010ff */
[----:B------:R-:W-:Y:S02]  /*253a0*/  F2FP.BF16.F32.PACK_AB R143, R224, R223 ;  /* 0x000000dfe08f723e */ /* 0x000fe400000010ff */
[----:B------:R-:W-:Y:S02]  /*253b0*/  F2FP.BF16.F32.PACK_AB R144, R194, R195 ;  /* 0x000000c3c290723e */ /* 0x000fe400000010ff */
[----:B------:R-:W-:Y:S02]  /*253c0*/  F2FP.BF16.F32.PACK_AB R145, R145, R90 ;  /* 0x0000005a9191723e */ /* 0x000fe400000010ff */
[----:B------:R-:W-:Y:S02]  /*253d0*/  F2FP.BF16.F32.PACK_AB R146, R81, R80 ;  /* 0x000000505192723e */ /* 0x000fe400000010ff */
[----:B------:R-:W-:-:S02]  /*253e0*/  F2FP.BF16.F32.PACK_AB R147, R226, R225 ;  /* 0x000000e1e293723e */ /* 0x000fc400000010ff */
[----:B------:R-:W-:Y:S02]  /*253f0*/  F2FP.BF16.F32.PACK_AB R148, R148, R149 ;  /* 0x000000959494723e */ /* 0x000fe400000010ff */
[----:B------:R-:W-:Y:S01]  /*25400*/  F2FP.BF16.F32.PACK_AB R48, R45, R48 ;  /* 0x000000302d30723e */ /* 0x000fe200000010ff */
[----:B------:R-:W-:Y:S01]  /*25410*/  STSM.16.M88.4 [R135], R124 ;  /* 0x0000007c87007844 */ /* 0x000fe20000000200 */
[----:B------:R-:W-:Y:S01]  /*25420*/  F2FP.BF16.F32.PACK_AB R119, R206, R205 ;  /* 0x000000cdce77723e */ /* 0x000fe200000010ff */
[----:B------:R-:W3:Y:S08]  /*25430*/  LDC R195, c[0x0][0x278] ;  /* 0x00009e00ffc37b82 */ /* 0x000ef00000000800 */
[----:B------:R-:W-:Y:S01]  /*25440*/  BAR.SYNC.DEFER_BLOCKING 0x0 ;  /* 0x0000000000007b1d */ /* 0x000fe20000010000 */
[----:B0-----:R-:W-:-:S02]  /*25450*/  F2FP.BF16.F32.PACK_AB R128, R210, R211 ;  /* 0x000000d3d280723e */ /* 0x001fc400000010ff */
        /* <DEDUP_REMOVED lines=8> */
[----:B------:R-:W0:Y:S01]  /*254e0*/  S2R R244, SR_CTAID.Y ;  /* 0x0000000000f47919 */ /* 0x000e220000002600 */
[----:B------:R-:W-:Y:S01]  /*254f0*/  F2FP.BF16.F32.PACK_AB R130, R69, R68 ;  /* 0x000000444582723e */ /* 0x000fe200000010ff */
[----:B------:R-:W4:Y:S01]  /*25500*/  LDC R159, c[0x0][0x278] ;  /* 0x00009e00ff9f7b82 */ /* 0x000f220000000800 */
[----:B------:R-:W4:Y:S07]  /*25510*/  LDS.128 R124, [R30] ;  /* 0x000000001e7c7984 */ /* 0x000f2e0000000c00 */
[----:B------:R-:W-:Y:S01]  /*25520*/  BAR.SYNC.DEFER_BLOCKING 0x0 ;  /* 0x0000000000007b1d */ /* 0x000fe20000010000 */
[----:B------:R-:W-:-:S02]  /*25530*/  F2FP.BF16.F32.PACK_AB R131, R219, R217 ;  /* 0x000000d9db83723e */ /* 0x000fc400000010ff */
[----:B------:R-:W-:Y:S02]  /*25540*/  F2FP.BF16.F32.PACK_AB R138, R73, R72 ;  /* 0x00000048498a723e */ /* 0x000fe400000010ff */
[----:B------:R-:W-:Y:S02]  /*25550*/  F2FP.BF16.F32.PACK_AB R139, R221, R220 ;  /* 0x000000dcdd8b723e */ /* 0x000fe400000010ff */
[----:B------:R-:W-:Y:S02]  /*25560*/  F2FP.BF16.F32.PACK_AB R52, R98, R99 ;  /* 0x000000636234723e */ /* 0x000fe400000010ff */
[----:B------:R-:W-:Y:S01]  /*25570*/  F2FP.BF16.F32.PACK_AB R190, R191, R190 ;  /* 0x000000bebfbe723e */ /* 0x000fe200000010ff */
[----:B-1----:R-:W-:Y:S01]  /*25580*/  IMAD R201, R201, 0x67, RZ ;  /* 0x00000067c9c97824 */ /* 0x002fe200078e02ff */
[----:B------:R-:W-:Y:S01]  /*25590*/  F2FP.BF16.F32.PACK_AB R140, R196, R197 ;  /* 0x000000c5c48c723e */ /* 0x000fe200000010ff */
[----:B------:R-:W1:Y:S01]  /*255a0*/  LDC R203, c[0x0][0x278] ;  /* 0x00009e00ffcb7b82 */ /* 0x000e620000000800 */
[----:B------:R-:W-:-:S02]  /*255b0*/  F2FP.BF16.F32.PACK_AB R142, R77, R76 ;  /* 0x0000004c4d8e723e */ /* 0x000fc400000010ff */
[----:B------:R-:W-:Y:S02]  /*255c0*/  F2FP.BF16.F32.PACK_AB R149, R79, R82 ;  /* 0x000000524f95723e */ /* 0x000fe400000010ff */
[----:B------:R-:W-:Y:S02]  /*255d0*/  F2FP.BF16.F32.PACK_AB R81, R83, R86 ;  /* 0x000000565351723e */ /* 0x000fe400000010ff */
[----:B------:R-:W-:Y:S02]  /*255e0*/  F2FP.BF16.F32.PACK_AB R80, R150, R151 ;  /* 0x000000979650723e */ /* 0x000fe400000010ff */
[----:B------:R-:W-:Y:S02]  /*255f0*/  F2FP.BF16.F32.PACK_AB R65, R67, R70 ;  /* 0x000000464341723e */ /* 0x000fe400000010ff */
[----:B------:R-:W-:Y:S01]  /*25600*/  F2FP.BF16.F32.PACK_AB R64, R171, R172 ;  /* 0x000000acab40723e */ /* 0x000fe200000010ff */
[----:B------:R-:W-:Y:S01]  /*25610*/  STSM.16.M88.4 [R135], R116 ;  /* 0x0000007487007844 */ /* 0x000fe20000000200 */
[----:B------:R-:W-:Y:S01]  /*25620*/  F2FP.BF16.F32.PACK_AB R136, R208, R209 ;  /* 0x000000d1d088723e */ /* 0x000fe200000010ff */
[----:B------:R-:W4:Y:S08]  /*25630*/  LDC R171, c[0x0][0x278] ;  /* 0x00009e00ffab7b82 */ /* 0x000f300000000800 */
[----:B------:R-:W-:Y:S01]  /*25640*/  BAR.SYNC.DEFER_BLOCKING 0x0 ;  /* 0x0000000000007b1d */ /* 0x000fe20000010000 */
[----:B------:R-:W-:-:S02]  /*25650*/  F2FP.BF16.F32.PACK_AB R82, R85, R84 ;  /* 0x000000545552723e */ /* 0x000fc400000010ff */
[----:B------:R-:W-:Y:S02]  /*25660*/  F2FP.BF16.F32.PACK_AB R83, R229, R227 ;  /* 0x000000e3e553723e */ /* 0x000fe400000010ff */
[----:B------:R-:W-:Y:S02]  /*25670*/  F2FP.BF16.F32.PACK_AB R150, R89, R88 ;  /* 0x000000585996723e */ /* 0x000fe400000010ff */
[----:B------:R-:W-:Y:S02]  /*25680*/  F2FP.BF16.F32.PACK_AB R61, R55, R58 ;  /* 0x0000003a373d723e */ /* 0x000fe400000010ff */
[----:B------:R-:W-:Y:S02]  /*25690*/  F2FP.BF16.F32.PACK_AB R60, R134, R158 ;  /* 0x0000009e863c723e */ /* 0x000fe400000010ff */
[----:B------:R-:W-:Y:S01]  /*256a0*/  F2FP.BF16.F32.PACK_AB R94, R168, R167 ;  /* 0x000000a7a85e723e */ /* 0x000fe200000010ff */
[----:B------:R-:W1:Y:S01]  /*256b0*/  LDC R134, c[0x0][0x278] ;  /* 0x00009e00ff867b82 */ /* 0x000e620000000800 */
[----:B------:R-:W-:-:S02]  /*256c0*/  F2FP.BF16.F32.PACK_AB R151, R231, R230 ;  /* 0x000000e6e797723e */ /* 0x000fc400000010ff */
[----:B------:R-:W-:Y:S02]  /*256d0*/  F2FP.BF16.F32.PACK_AB R73, R75, R78 ;  /* 0x0000004e4b49723e */ /* 0x000fe400000010ff */
[----:B------:R-:W-:Y:S02]  /*256e0*/  F2FP.BF16.F32.PACK_AB R77, R71, R74 ;  /* 0x0000004a474d723e */ /* 0x000fe400000010ff */
[----:B------:R-:W-:Y:S02]  /*256f0*/  F2FP.BF16.F32.PACK_AB R72, R179, R180 ;  /* 0x000000b4b348723e */ /* 0x000fe400000010ff */
[----:B------:R-:W-:Y:S01]  /*25700*/  F2FP.BF16.F32.PACK_AB R45, R39, R42 ;  /* 0x0000002a272d723e */ /* 0x000fe200000010ff */
[----:B---3--:R-:W-:Y:S01]  /*25710*/  IMAD R195, R195, 0x63, RZ ;  /* 0x00000063c3c37824 */ /* 0x008fe200078e02ff */
[----:B------:R-:W-:Y:S01]  /*25720*/  F2FP.BF16.F32.PACK_AB R76, R177, R178 ;  /* 0x000000b2b14c723e */ /* 0x000fe200000010ff */
[----:B------:R-:W3:Y:S01]  /*25730*/  LDS.128 R116, [R30] ;  /* 0x000000001e747984 */ /* 0x000ee20000000c00 */
[----:B------:R-:W-:Y:S01]  /*25740*/  F2FP.BF16.F32.PACK_AB R74, R93, R92 ;  /* 0x0000005c5d4a723e */ /* 0x000fe200000010ff */
[----:B------:R-:W3:Y:S08]  /*25750*/  LDC R211, c[0x0][0x278] ;  /* 0x00009e00ffd37b82 */ /* 0x000ef00000000800 */
[----:B------:R-:W-:Y:S01]  /*25760*/  BAR.SYNC.DEFER_BLOCKING 0x0 ;  /* 0x0000000000007b1d */ /* 0x000fe20000010000 */
[----:B------:R-:W-:-:S02]  /*25770*/  F2FP.BF16.F32.PACK_AB R75, R233, R232 ;  /* 0x000000e8e94b723e */ /* 0x000fc400000010ff */
[----:B------:R-:W-:Y:S02]  /*25780*/  F2FP.BF16.F32.PACK_AB R78, R97, R96 ;  /* 0x00000060614e723e */ /* 0x000fe400000010ff */
[----:B------:R-:W-:-:S03]  /*25790*/  F2FP.BF16.F32.PACK_AB R79, R235, R234 ;  /* 0x000000eaeb4f723e */ /* 0x000fc600000010ff */
[----:B------:R-:W0:Y:S01]  /*257a0*/  LDC.64 R96, c[0x0][0x270] ;  /* 0x00009c00ff607b82 */ /* 0x000e220000000a00 */
[----:B------:R-:W-:Y:S02]  /*257b0*/  F2FP.BF16.F32.PACK_AB R69, R63, R66 ;  /* 0x000000423f45723e */ /* 0x000fe400000010ff */
[----:B------:R-:W-:Y:S02]  /*257c0*/  F2FP.BF16.F32.PACK_AB R67, R237, R236 ;  /* 0x000000eced43723e */ /* 0x000fe400000010ff */
[----:B------:R-:W-:Y:S02]  /*257d0*/  F2FP.BF16.F32.PACK_AB R68, R169, R170 ;  /* 0x000000aaa944723e */ /* 0x000fe400000010ff */
[----:B------:R-:W-:Y:S01]  /*257e0*/  F2FP.BF16.F32.PACK_AB R70, R157, R156 ;  /* 0x0000009c9d46723e */ /* 0x000fe200000010ff */
[----:B------:R-:W3:Y:S01]  /*257f0*/  LDC R209, c[0x0][0x278] ;  /* 0x00009e00ffd17b82 */ /* 0x000ee20000000800 */
[----:B------:R-:W-:Y:S02]  /*25800*/  F2FP.BF16.F32.PACK_AB R71, R239, R238 ;  /* 0x000000eeef47723e */ /* 0x000fe400000010ff */
[----:B------:R-:W-:-:S02]  /*25810*/  F2FP.BF16.F32.PACK_AB R58, R162, R161 ;  /* 0x000000a1a23a723e */ /* 0x000fc400000010ff */
[----:B------:R-:W-:Y:S02]  /*25820*/  F2FP.BF16.F32.PACK_AB R59, R241, R240 ;  /* 0x000000f0f13b723e */ /* 0x000fe400000010ff */
[----:B------:R-:W-:Y:S02]  /*25830*/  F2FP.BF16.F32.PACK_AB R62, R164, R163 ;  /* 0x000000a3a43e723e */ /* 0x000fe400000010ff */
[----:B------:R-:W-:Y:S01]  /*25840*/  F2FP.BF16.F32.PACK_AB R54, R166, R165 ;  /* 0x000000a5a636723e */ /* 0x000fe200000010ff */
[----:B------:R-:W-:Y:S01]  /*25850*/  STSM.16.M88.4 [R135], R120 ;  /* 0x0000007887007844 */ /* 0x000fe20000000200 */
[----:B------:R-:W-:Y:S02]  /*25860*/  F2FP.BF16.F32.PACK_AB R66, R155, R154 ;  /* 0x0000009a9b42723e */ /* 0x000fe400000010ff */
[----:B------:R-:W-:Y:S01]  /*25870*/  F2FP.BF16.F32.PACK_AB R55, R247, R246 ;  /* 0x000000f6f737723e */ /* 0x000fe200000010ff */
[----:B------:R-:W-:Y:S01]  /*25880*/  BAR.SYNC.DEFER_BLOCKING 0x0 ;  /* 0x0000000000007b1d */ /* 0x000fe20000010000 */
[----:B------:R-:W-:-:S02]  /*25890*/  F2FP.BF16.F32.PACK_AB R63, R245, R242 ;  /* 0x000000f2f53f723e */ /* 0x000fc400000010ff */
[----:B------:R-:W-:Y:S02]  /*258a0*/  F2FP.BF16.F32.PACK_AB R93, R47, R50 ;  /* 0x000000322f5d723e */ /* 0x000fe400000010ff */
[----:B------:R-:W-:Y:S02]  /*258b0*/  F2FP.BF16.F32.PACK_AB R92, R49, R95 ;  /* 0x0000005f315c723e */ /* 0x000fe400000010ff */
[----:B------:R-:W-:Y:S02]  /*258c0*/  F2FP.BF16.F32.PACK_AB R51, R251, R250 ;  /* 0x000000fafb33723e */ /* 0x000fe400000010ff */
[----:B------:R-:W-:Y:S02]  /*258d0*/  F2FP.BF16.F32.PACK_AB R41, R29, R38 ;  /* 0x000000261d29723e */ /* 0x000fe400000010ff */
[----:B------:R-:W-:Y:S02]  /*258e0*/  F2FP.BF16.F32.PACK_AB R42, R182, R181 ;  /* 0x000000b5b62a723e */ /* 0x000fe400000010ff */
[----:B------:R-:W-:-:S02]  /*258f0*/  F2FP.BF16.F32.PACK_AB R37, R19, R28 ;  /* 0x0000001c1325723e */ /* 0x000fc400000010ff */
[----:B------:R-:W-:Y:S01]  /*25900*/  F2FP.BF16.F32.PACK_AB R39, R214, R218 ;  /* 0x000000dad627723e */ /* 0x000fe200000010ff */
[----:B0-----:R-:W-:Y:S01]  /*25910*/  IMAD R2, R244, R96, RZ ;  /* 0x00000060f4027224 */ /* 0x001fe200078e02ff */
[----:B------:R-:W-:Y:S01]  /*25920*/  F2FP.BF16.F32.PACK_AB R98, R186, R185 ;  /* 0x000000b9ba62723e */ /* 0x000fe200000010ff */
[----:B------:R-:W0:Y:S01]  /*25930*/  LDC.64 R28, c[0x0][0x228] ;  /* 0x00008a00ff1c7b82 */ /* 0x000e220000000a00 */
[----:B------:R-:W0:Y:S07]  /*25940*/  LDS.128 R120, [R30] ;  /* 0x000000001e787984 */ /* 0x000e2e0000000c00 */
[----:B------:R-:W0:Y:S08]  /*25950*/  LDC R155, c[0x0][0x278] ;  /* 0x00009e00ff9b7b82 */ /* 0x000e300000000800 */
[----:B------:R-:W-:Y:S01]  /*25960*/  BAR.SYNC.DEFER_BLOCKING 0x0 ;  /* 0x0000000000007b1d */ /* 0x000fe20000010000 */
[----:B-1----:R-:W-:-:S07]  /*25970*/  IMAD R31, R134, 0x6, RZ ;  /* 0x00000006861f7824 */ /* 0x002fce00078e02ff */
[----:B------:R-:W1:Y:S08]  /*25980*/  LDC R157, c[0x0][0x278] ;  /* 0x00009e00ff9d7b82 */ /* 0x000e700000000800 */
[----:B------:R-:W3:Y:S08]  /*25990*/  LDC R161, c[0x0][0x278] ;  /* 0x00009e00ffa17b82 */ /* 0x000ef00000000800 */
[----:B------:R-:W0:Y:S01]  /*259a0*/  LDC R165, c[0x0][0x278] ;  /* 0x00009e00ffa57b82 */ /* 0x000e220000000800 */
[----:B------:R-:W-:Y:S07]  /*259b0*/  STSM.16.M88.4 [R135], R128 ;  /* 0x0000008087007844 */ /* 0x000fee0000000200 */
[----:B------:R-:W-:Y:S08]  /*259c0*/  BAR.SYNC.DEFER_BLOCKING 0x0 ;  /* 0x0000000000007b1d */ /* 0x000ff00000010000 */
[----:B------:R-:W0:Y:S08]  /*259d0*/  LDC R169, c[0x0][0x278] ;  /* 0x00009e00ffa97b82 */ /* 0x000e300000000800 */
[----:B------:R-:W0:Y:S01]  /*259e0*/  LDC R163, c[0x0][0x278] ;  /* 0x00009e00ffa37b82 */ /* 0x000e220000000800 */
[----:B----4-:R-:W-:-:S07]  /*259f0*/  IMAD R171, R171, 0x31, RZ ;  /* 0x00000031abab7824 */ /* 0x010fce00078e02ff */
[----:B------:R-:W4:Y:S01]  /*25a00*/  LDC R177, c[0x0][0x278] ;  /* 0x00009e00ffb17b82 */ /* 0x000f220000000800 */
[----:B------:R-:W4:Y:S07]  /*25a10*/  LDS.128 R128, [R30] ;  /* 0x000000001e807984 */ /* 0x000f2e0000000c00 */
[----:B------:R-:W-:Y:S06]  /*25a20*/  BAR.SYNC.DEFER_BLOCKING 0x0 ;  /* 0x0000000000007b1d */ /* 0x000fec0000010000 */
[----:B------:R-:W-:Y:S02]  /*25a30*/  STSM.16.M88.4 [R135], R136 ;  /* 0x0000008887007844 */ /* 0x000fe40000000200 */
[----:B------:R-:W-:Y:S06]  /*25a40*/  BAR.SYNC.DEFER_BLOCKING 0x0 ;  /* 0x0000000000007b1d */ /* 0x000fec0000010000 */
[----:B------:R-:W4:Y:S02]  /*25a50*/  LDS.128 R136, [R30] ;  /* 0x000000001e887984 */ /* 0x000f240000000c00 */
        /* <DEDUP_REMOVED lines=13> */
[----:B------:R3:W-:Y:S02]  /*25b30*/  STSM.16.M88.4 [R135], R148 ;  /* 0x0000009487007844 */ /* 0x0007e40000000200 */
        /* <DEDUP_REMOVED lines=24> */
[----:B------:R-:W-:Y:S01]  /*25cc0*/  BAR.SYNC.DEFER_BLOCKING 0x0 ;  /* 0x0000000000007b1d */ /* 0x000fe20000010000 */
[----:B------:R-:W-:-:S05]  /*25cd0*/  F2FP.BF16.F32.PACK_AB R47, R13, R252 ;  /* 0x000000fc0d2f723e */ /* 0x000fca00000010ff */
[----:B------:R-:W4:Y:S04]  /*25ce0*/  LDL.LU R13, [R1+0xd14] ;  /* 0x000d1400010d7983 */ /* 0x000f280000300800 */
[----:B------:R-:W4:Y:S04]  /*25cf0*/  LDL.LU R188, [R1+0x200] ;  /* 0x0002000001bc7983 */ /* 0x000f280000300800 */
[----:B------:R-:W4:Y:S01]  /*25d00*/  LDS.128 R60, [R30] ;  /* 0x000000001e3c7984 */ /* 0x000f220000000c00 */
[----:B------:R-:W-:Y:S06]  /*25d10*/  BAR.SYNC.DEFER_BLOCKING 0x0 ;  /* 0x0000000000007b1d */ /* 0x000fec0000010000 */
[----:B------:R-:W-:Y:S02]  /*25d20*/  STSM.16.M88.4 [R135], R52 ;  /* 0x0000003487007844 */ /* 0x000fe40000000200 */
[----:B------:R-:W-:Y:S01]  /*25d30*/  BAR.SYNC.DEFER_BLOCKING 0x0 ;  /* 0x0000000000007b1d */ /* 0x000fe20000010000 */
[----:B------:R-:W-:-:S05]  /*25d40*/  F2FP.BF16.F32.PACK_AB R95, R249, R248 ;  /* 0x000000f8f95f723e */ /* 0x000fca00000010ff */
[----:B------:R-:W4:Y:S02]  /*25d50*/  LDS.128 R52, [R30] ;  /* 0x000000001e347984 */ /* 0x000f240000000c00 */
[----:B------:R-:W-:Y:S06]  /*25d60*/  BAR.SYNC.DEFER_BLOCKING 0x0 ;  /* 0x0000000000007b1d */ /* 0x000fec0000010000 */
[----:B------:R-:W-:Y:S02]  /*25d70*/  STSM.16.M88.4 [R135], R92 ;  /* 0x0000005c87007844 */ /* 0x000fe40000000200 */
[----:B------:R-:W-:Y:S01]  /*25d80*/  BAR.SYNC.DEFER_BLOCKING 0x0 ;  /* 0x0000000000007b1d */ /* 0x000fe20000010000 */
[----:B------:R-:W-:-:S02]  /*25d90*/  F2FP.BF16.F32.PACK_AB R49, R43, R46 ;  /* 0x0000002e2b31723e */ /* 0x000fc400000010ff */
[----:B------:R-:W-:Y:S02]  /*25da0*/  F2FP.BF16.F32.PACK_AB R43, R10, R11 ;  /* 0x0000000b0a2b723e */ /* 0x000fe400000010ff */
[----:B------:R-:W-:Y:S01]  /*25db0*/  F2FP.BF16.F32.PACK_AB R50, R174, R173 ;  /* 0x000000adae32723e */ /* 0x000fe200000010ff */
[----:B------:R-:W4:Y:S04]  /*25dc0*/  LDL.LU R10, [R1+0xd10] ;  /* 0x000d1000010a7983 */ /* 0x000f280000300800 */
[----:B------:R-:W4:Y:S04]  /*25dd0*/  LDL.LU R11, [R1+0xd0c] ;  /* 0x000d0c00010b7983 */ /* 0x000f280000300800 */
[----:B------:R-:W4:Y:S01]  /*25de0*/  LDS.128 R92, [R30] ;  /* 0x000000001e5c7984 */ /* 0x000f220000000c00 */
[----:B------:R-:W-:Y:S01]  /*25df0*/  BAR.SYNC.DEFER_BLOCKING 0x0 ;  /* 0x0000000000007b1d */ /* 0x000fe20000010000 */
[----:B------:R-:W-:-:S02]  /*25e00*/  F2FP.BF16.F32.PACK_AB R46, R176, R175 ;  /* 0x000000afb02e723e */ /* 0x000fc400000010ff */
[----:B------:R-:W-:Y:S01]  /*25e10*/  F2FP.BF16.F32.PACK_AB R38, R184, R183 ;  /* 0x000000b7b826723e */ /* 0x000fe200000010ff */
[----:B--2---:R-:W-:Y:S01]  /*25e20*/  IMAD R19, R243, R97, RZ ;  /* 0x00000061f3137224 */ /* 0x004fe200078e02ff */
[----:B------:R-:W-:Y:S01]  /*25e30*/  F2FP.BF16.F32.PACK_AB R96, R14, R15 ;  /* 0x0000000f0e60723e */ /* 0x000fe200000010ff */
[----:B-1----:R-:W-:Y:S01]  /*25e40*/  IMAD R157, R157, 0x1a, RZ ;  /* 0x0000001a9d9d7824 */ /* 0x002fe200078e02ff */
[----:B---3--:R-:W-:Y:S01]  /*25e50*/  F2FP.BF16.F32.PACK_AB R148, R8, R9 ;  /* 0x000000090894723e */ /* 0x008fe200000010ff */
[----:B------:R-:W-:Y:S01]  /*25e60*/  IMAD R161, R161, 0x1c, RZ ;  /* 0x0000001ca1a17824 */ /* 0x000fe200078e02ff */
[----:B------:R-:W-:Y:S01]  /*25e70*/  F2FP.BF16.F32.PACK_AB R149, R133, R132 ;  /* 0x000000848595723e */ /* 0x000fe200000010ff */
[----:B0-----:R-:W-:Y:S01]  /*25e80*/  IMAD R165, R165, 0x3e, RZ ;  /* 0x0000003ea5a57824 */ /* 0x001fe200078e02ff */
[----:B------:R-:W-:Y:S01]  /*25e90*/  F2FP.BF16.F32.PACK_AB R150, R189, R187 ;  /* 0x000000bbbd96723e */ /* 0x000fe200000010ff */
[----:B------:R-:W0:Y:S01]  /*25ea0*/  LDC R133, c[0x0][0x278] ;  /* 0x00009e00ff857b82 */ /* 0x000e220000000800 */
[----:B------:R-:W-:Y:S01]  /*25eb0*/  IMAD R169, R169, 0x44, RZ ;  /* 0x00000044a9a97824 */ /* 0x000fe200078e02ff */
[----:B------:R-:W2:Y:S04]  /*25ec0*/  LDL.LU R214, [R1+0xd08] ;  /* 0x000d080001d67983 */ /* 0x000ea80000300800 */
[----:B------:R-:W-:Y:S01]  /*25ed0*/  STSM.16.M88.4 [R135], R48 ;  /* 0x0000003087007844 */ /* 0x000fe20000000200 */
[----:B------:R-:W-:Y:S01]  /*25ee0*/  F2FP.BF16.F32.PACK_AB R97, R16, R17 ;  /* 0x000000111061723e */ /* 0x000fe200000010ff */
[----:B------:R-:W1:Y:S08]  /*25ef0*/  LDC R132, c[0x0][0x278] ;  /* 0x00009e00ff847b82 */ /* 0x000e700000000800 */
[----:B------:R-:W-:Y:S01]  /*25f00*/  BAR.SYNC.DEFER_BLOCKING 0x0 ;  /* 0x0000000000007b1d */ /* 0x000fe20000010000 */
[----:B------:R-:W-:-:S07]  /*25f10*/  F2FP.BF16.F32.PACK_AB R189, R153, R152 ;  /* 0x0000009899bd723e */ /* 0x000fce00000010ff */
[----:B------:R-:W3:Y:S01]  /*25f20*/  LDC R17, c[0x0][0x278] ;  /* 0x00009e00ff117b82 */ /* 0x000ee20000000800 */
[----:B------:R-:W-:Y:S01]  /*25f30*/  SHF.L.U32 R15, R2, 0x1, RZ ;  /* 0x00000001020f7819 */ /* 0x000fe200000006ff */
[----:B------:R-:W-:Y:S01]  /*25f40*/  IMAD R163, R163, 0x2d, RZ ;  /* 0x0000002da3a37824 */ /* 0x000fe200078e02ff */
[----:B------:R-:W-:Y:S01]  /*25f50*/  SHF.L.U32 R14, R19, 0x1, RZ ;  /* 0x00000001130e7819 */ /* 0x000fe200000006ff */
[----:B------:R-:W-:Y:S01]  /*25f60*/  IMAD R203, R203, 0x75, RZ ;  /* 0x00000075cbcb7824 */ /* 0x000fe200078e02ff */
[----:B------:R-:W-:Y:S01]  /*25f70*/  SHF.L.U32 R9, R134, 0x1, RZ ;  /* 0x0000000186097819 */ /* 0x000fe200000006ff */
[----:B------:R-:W-:Y:S01]  /*25f80*/  IMAD R209, R209, 0x79, RZ ;  /* 0x00000079d1d17824 */ /* 0x000fe200078e02ff */
[----:B------:R-:W2:Y:S01]  /*25f90*/  LDL.LU R218, [R1+0xd04] ;  /* 0x000d040001da7983 */ /* 0x000ea20000300800 */
[----:B------:R-:W0:Y:S08]  /*25fa0*/  LDC R175, c[0x0][0x278] ;  /* 0x00009e00ffaf7b82 */ /* 0x000e300000000800 */
[----:B------:R-:W1:Y:S01]  /*25fb0*/  LDC R187, c[0x0][0x278] ;  /* 0x00009e00ffbb7b82 */ /* 0x000e620000000800 */
[----:B------:R-:W2:Y:S07]  /*25fc0*/  LDS.128 R48, [R30] ;  /* 0x000000001e307984 */ /* 0x000eae0000000c00 */
[----:B------:R-:W-:Y:S08]  /*25fd0*/  BAR.SYNC.DEFER_BLOCKING 0x0 ;  /* 0x0000000000007b1d */ /* 0x000ff00000010000 */
[----:B------:R-:W3:Y:S01]  /*25fe0*/  LDC R153, c[0x0][0x278] ;  /* 0x00009e00ff997b82 */ /* 0x000ee20000000800 */
[----:B------:R-:W-:Y:S07]  /*25ff0*/  STSM.16.M88.4 [R135], R44 ;  /* 0x0000002c87007844 */ /* 0x000fee0000000200 */
[----:B------:R-:W-:Y:S06]  /*26000*/  BAR.SYNC.DEFER_BLOCKING 0x0 ;  /* 0x0000000000007b1d */ /* 0x000fec0000010000 */
[----:B------:R-:W2:Y:S02]  /*26010*/  LDS.128 R44, [R30] ;  /* 0x000000001e2c7984 */ /* 0x000ea40000000c00 */
[----:B------:R-:W-:Y:S06]  /*26020*/  BAR.SYNC.DEFER_BLOCKING 0x0 ;  /* 0x0000000000007b1d */ /* 0x000fec0000010000 */
[----:B------:R-:W-:Y:S02]  /*26030*/  STSM.16.M88.4 [R135], R40 ;  /* 0x0000002887007844 */ /* 0x000fe40000000200 */
[----:B------:R-:W-:Y:S06]  /*26040*/  BAR.SYNC.DEFER_BLOCKING 0x0 ;  /* 0x0000000000007b1d */ /* 0x000fec0000010000 */
[----:B------:R-:W2:Y:S02]  /*26050*/  LDS.128 R40, [R30] ;  /* 0x000000001e287984 */ /* 0x000ea40000000c00 */
[----:B------:R-:W-:Y:S06]  /*26060*/  BAR.SYNC.DEFER_BLOCKING 0x0 ;  /* 0x0000000000007b1d */ /* 0x000fec0000010000 */
[----:B------:R-:W-:Y:S02]  /*26070*/  STSM.16.M88.4 [R135], R36 ;  /* 0x0000002487007844 */ /* 0x000fe40000000200 */
[----:B------:R-:W-:Y:S01]  /*26080*/  BAR.SYNC.DEFER_BLOCKING 0x0 ;  /* 0x0000000000007b1d */ /* 0x000fe20000010000 */
[----:B----4-:R-:W-:-:S05]  /*26090*/  F2FP.BF16.F32.PACK_AB R99, R188, R222 ;  /* 0x000000debc63723e */ /* 0x010fca00000010ff */
[----:B------:R-:W4:Y:S02]  /*260a0*/  LDS.128 R36, [R30] ;  /* 0x000000001e247984 */ /* 0x000f240000000c00 */
[----:B------:R-:W-:Y:S01]  /*260b0*/  BAR.SYNC.DEFER_BLOCKING 0x0 ;  /* 0x0000000000007b1d */ /* 0x000fe20000010000 */
[----:B------:R-:W-:Y:S01]  /*260c0*/  F2FP.BF16.F32.PACK_AB R151, R13, R12 ;  /* 0x0000000c0d97723e */ /* 0x000fe200000010ff */
[----:B------:R-:W-:Y:S01]  /*260d0*/  IMAD.HI R2, R2, 0x2, RZ ;  /* 0x0000000202027827 */ /* 0x000fe200078e02ff */
[----:B------:R-:W-:-:S03]  /*260e0*/  IADD3 R14, P3, P5, R14, R28, R15 ;  /* 0x0000001c0e0e7210 */ /* 0x000fc60007d7e00f */
[----:B------:R-:W-:Y:S01]  /*260f0*/  IMAD.HI R19, R19, 0x2, RZ ;  /* 0x0000000213137827 */ /* 0x000fe200078e02ff */
[----:B------:R-:W-:Y:S01]  /*26100*/  F2FP.BF16.F32.PACK_AB R191, R11, R10 ;  /* 0x0000000a0bbf723e */ /* 0x000fe200000010ff */
[----:B------:R-:W-:Y:S01]  /*26110*/  STSM.16.M88.4 [R135], R96 ;  /* 0x0000006087007844 */ /* 0x000fe20000000200 */
[----:B------:R-:W-:Y:S01]  /*26120*/  BAR.SYNC.DEFER_BLOCKING 0x0 ;  /* 0x0000000000007b1d */ /* 0x000fe20000010000 */
[----:B---3--:R-:W-:Y:S01]  /*26130*/  IMAD R153, R153, 0x16, RZ ;  /* 0x0000001699997824 */ /* 0x008fe200078e02ff */
[----:B0-----:R-:W-:Y:S01]  /*26140*/  LEA R175, R175, -R175, 0x6 ;  /* 0x800000afafaf7211 */ /* 0x001fe200078e30ff */
[----:B-1----:R-:W-:-:S03]  /*26150*/  IMAD R187, R187, 0x51, RZ ;  /* 0x00000051bbbb7824 */ /* 0x002fc600078e02ff */
[----:B------:R-:W3:Y:S01]  /*26160*/  LDL.LU R222, [R1+0xd00] ;  /* 0x000d000001de7983 */ /* 0x000ee20000300800 */
[----:B------:R-:W-:-:S03]  /*26170*/  F2FP.BF16.F32.PACK_AB R188, R0, R3 ;  /* 0x0000000300bc723e */ /* 0x000fc600000010ff */
[----:B------:R-:W0:Y:S01]  /*26180*/  LDS.128 R96, [R30] ;  /* 0x000000001e607984 */ /* 0x000e220000000c00 */
[----:B------:R-:W-:Y:S01]  /*26190*/  BAR.SYNC.DEFER_BLOCKING 0x0 ;  /* 0x0000000000007b1d */ /* 0x000fe20000010000 */
[----:B------:R-:W-:Y:S02]  /*261a0*/  IADD3.X R15, R19, R29, R2, P3, P5 ;  /* 0x0000001d130f7210 */ /* 0x000fe40001fea402 */
[----:B------:R-:W-:-:S03]  /*261b0*/  LEA R28, P6, R155, R14, 0x3 ;  /* 0x0000000e9b1c7211 */ /* 0x000fc600078c18ff */
[----:B------:R-:W3:Y:S04]  /*261c0*/  LDL.LU R13, [R1+0xcfc] ;  /* 0x000cfc00010d7983 */ /* 0x000ee80000300800 */
[----:B------:R1:W-:Y:S01]  /*261d0*/  STSM.16.M88.4 [R135], R148 ;  /* 0x0000009487007844 */ /* 0x0003e20000000200 */
[----:B------:R-:W-:Y:S01]  /*261e0*/  IADD3 R2, P3, R9, R14, RZ ;  /* 0x0000000e09027210 */ /* 0x000fe20007f7e0ff */
[----:B------:R-:W4:Y:S08]  /*261f0*/  LDC R155, c[0x0][0x278] ;  /* 0x00009e00ff9b7b82 */ /* 0x000f300000000800 */
[----:B------:R-:W-:Y:S01]  /*26200*/  BAR.SYNC.DEFER_BLOCKING 0x0 ;  /* 0x0000000000007b1d */ /* 0x000fe20000010000 */
[----:B------:R-:W-:-:S02]  /*26210*/  PRMT R0, R20, 0x7632, R0 ;  /* 0x0000763214007816 */ /* 0x000fc40000000000 */
[----:B------:R-:W-:Y:S02]  /*26220*/  IADD3 R16, P5, R31, R14, RZ ;  /* 0x0000000e1f107210 */ /* 0x000fe40007fbe0ff */
[C---:B------:R-:W-:Y:S01]  /*26230*/  SHF.L.U32 R19, R134.reuse, 0x2, RZ ;  /* 0x0000000286137819 */ /* 0x040fe200000006ff */
[----:B------:R-:W3:Y:S02]  /*26240*/  LDL.LU R12, [R1+0xcf8] ;  /* 0x000cf800010c7983 */ /* 0x000ee40000300800 */
[----:B-1----:R-:W1:Y:S01]  /*26250*/  LDC R151, c[0x0][0x278] ;  /* 0x00009e00ff977b82 */ /* 0x002e620000000800 */
[----:B------:R-:W-:-:S07]  /*26260*/  IMAD R149, R134, 0xe, RZ ;  /* 0x0000000e86957824 */ /* 0x000fce00078e02ff */
[----:B------:R-:W2:Y:S01]  /*26270*/  LDC R148, c[0x0][0x278] ;  /* 0x00009e00ff947b82 */ /* 0x000ea20000000800 */
[----:B------:R-:W0:Y:S07]  /*26280*/  LDS.128 R144, [R30] ;  /* 0x000000001e907984 */ /* 0x000e2e0000000c00 */
[----:B------:R-:W-:Y:S01]  /*26290*/  BAR.SYNC.DEFER_BLOCKING 0x0 ;  /* 0x0000000000007b1d */ /* 0x000fe20000010000 */
[-C--:B------:R-:W-:Y:S02]  /*262a0*/  LEA.HI.X.SX32 R3, R17, R15.reuse, 0x1, P3 ;  /* 0x0000000f11037211 */ /* 0x080fe400018f0eff */
[----:B------:R-:W-:-:S05]  /*262b0*/  LEA.HI.X.SX32 R29, R19, R15, 0x1, P6 ;  /* 0x0000000f131d7211 */ /* 0x000fca00030f0eff */
[----:B------:R-:W0:Y:S01]  /*262c0*/  LDC R150, c[0x0][0x278] ;  /* 0x00009e00ff967b82 */ /* 0x000e220000000800 */
[----:B------:R-:W3:Y:S04]  /*262d0*/  LDL.LU R11, [R1+0xcf4] ;  /* 0x000cf400010b7983 */ /* 0x000ee80000300800 */
[----:B------:R-:W-:Y:S03]  /*262e0*/  STSM.16.M88.4 [R135], R188 ;  /* 0x000000bc87007844 */ /* 0x000fe60000000200 */
[----:B------:R-:W-:Y:S01]  /*262f0*/  BAR.SYNC.DEFER_BLOCKING 0x0 ;  /* 0x0000000000007b1d */ /* 0x000fe20000010000 */
[----:B------:R-:W-:Y:S02]  /*26300*/  LEA R8, P3, R133, R14, 0x2 ;  /* 0x0000000e85087211 */ /* 0x000fe400078610ff */
[----:B------:R-:W-:-:S02]  /*26310*/  LEA R17, R134, R134, 0x1 ;  /* 0x0000008686117211 */ /* 0x000fc400078e08ff */
[-C--:B------:R-:W-:Y:S02]  /*26320*/  LEA.HI.X.SX32 R9, R9, R15.reuse, 0x1, P3 ;  /* 0x0000000f09097211 */ /* 0x080fe400018f0eff */
[----:B------:R-:W-:Y:S01]  /*26330*/  LEA.HI.X.SX32 R17, R17, R15, 0x1, P5 ;  /* 0x0000000f11117211 */ /* 0x000fe200028f0eff */
[C---:B------:R-:W-:Y:S02]  /*26340*/  IMAD R133, R134.reuse, 0xa, RZ ;  /* 0x0000000a86857824 */ /* 0x040fe400078e02ff */
[----:B-1----:R-:W-:Y:S01]  /*26350*/  IMAD R151, R151, 0x14, RZ ;  /* 0x0000001497977824 */ /* 0x002fe200078e02ff */
[C---:B------:R-:W-:Y:S01]  /*26360*/  SHF.L.U32 R19, R134.reuse, 0x3, RZ ;  /* 0x0000000386137819 */ /* 0x040fe200000006ff */
[----:B------:R-:W3:Y:S04]  /*26370*/  LDL.LU R10, [R1+0xcf0] ;  /* 0x000cf000010a7983 */ /* 0x000ee80000300800 */
[----:B------:R-:W-:Y:S04]  /*26380*/  STG.E.U16 desc[UR60][R14.64], R20 ;  /* 0x000000140e007986 */ /* 0x000fe8000c10153c */
[----:B------:R1:W-:Y:S02]  /*26390*/  STG.E.U16 desc[UR60][R2.64], R0 ;  /* 0x0000000002007986 */ /* 0x0003e4000c10153c */
[----:B-1----:R-:W1:Y:S01]  /*263a0*/  LDC R0, c[0x0][0x278] ;  /* 0x00009e00ff007b82 */ /* 0x002e620000000800 */
[----:B------:R-:W-:Y:S01]  /*263b0*/  PRMT R20, R21, 0x7632, R20 ;  /* 0x0000763215147816 */ /* 0x000fe20000000014 */
[C---:B------:R-:W-:Y:S01]  /*263c0*/  IMAD R135, R134.reuse, 0xc, RZ ;  /* 0x0000000c86877824 */ /* 0x040fe200078e02ff */
[----:B------:R4:W-:Y:S01]  /*263d0*/  STG.E.U16 desc[UR60][R8.64], R21 ;  /* 0x0000001508007986 */ /* 0x0009e2000c10153c */
[----:B------:R-:W-:-:S03]  /*263e0*/  LEA R3, R134, R134, 0x2 ;  /* 0x0000008686037211 */ /* 0x000fc600078e10ff */
[----:B------:R2:W-:Y:S01]  /*263f0*/  STG.E.U16 desc[UR60][R16.64], R20 ;  /* 0x0000001410007986 */ /* 0x0005e2000c10153c */
[----:B------:R-:W-:-:S03]  /*26400*/  IADD3 R2, P5, R133, R14, RZ ;  /* 0x0000000e85027210 */ /* 0x000fc60007fbe0ff */
[----:B------:R0:W-:Y:S01]  /*26410*/  STG.E.U16 desc[UR60][R28.64], R22 ;  /* 0x000000161c007986 */ /* 0x0001e2000c10153c */
[----:B------:R-:W-:Y:S02]  /*26420*/  LEA.HI.X.SX32 R3, R3, R15, 0x1, P5 ;  /* 0x0000000f03037211 */ /* 0x000fe400028f0eff */
[-C--:B----4-:R-:W-:Y:S02]  /*26430*/  IADD3 R8, P3, R135, R14.reuse, RZ ;  /* 0x0000000e87087210 */ /* 0x090fe40007f7e0ff */
[----:B--2---:R-:W-:Y:S02]  /*26440*/  LEA R20, P6, R155, R14, 0x4 ;  /* 0x0000000e9b147211 */ /* 0x004fe400078c20ff */
[----:B------:R-:W2:Y:S01]  /*26450*/  LDC R155, c[0x0][0x278] ;  /* 0x00009e00ff9b7b82 */ /* 0x000ea20000000800 */
[----:B------:R-:W-:Y:S02]  /*26460*/  LEA R17, R134, -R134, 0x3 ;  /* 0x8000008686117211 */ /* 0x000fe400078e18ff */
[----:B0-----:R-:W-:-:S02]  /*26470*/  PRMT R29, R22, 0x7632, R29 ;  /* 0x00007632161d7816 */ /* 0x001fc4000000001d */
[----:B------:R-:W-:Y:S02]  /*26480*/  IADD3 R16, P5, R149, R14, RZ ;  /* 0x0000000e95107210 */ /* 0x000fe40007fbe0ff */
[-C--:B------:R-:W-:Y:S01]  /*26490*/  LEA.HI.X.SX32 R9, R31, R15.reuse, 0x1, P3 ;  /* 0x0000000f1f097211 */ /* 0x080fe200018f0eff */
[----:B-1----:R-:W-:Y:S01]  /*264a0*/  IMAD R31, R0, 0x12, RZ ;  /* 0x00000012001f7824 */ /* 0x002fe200078e02ff */
[----:B------:R-:W0:Y:S01]  /*264b0*/  LDC R22, c[0x0][0x278] ;  /* 0x00009e00ff167b82 */ /* 0x000e220000000800 */
[----:B------:R1:W-:Y:S01]  /*264c0*/  STG.E.U16 desc[UR60][R2.64], R29 ;  /* 0x0000001d02007986 */ /* 0x0003e2000c10153c */
[-C--:B------:R-:W-:Y:S02]  /*264d0*/  LEA.HI.X.SX32 R17, R17, R15.reuse, 0x1, P5 ;  /* 0x0000000f11117211 */ /* 0x080fe400028f0eff */
[----:B------:R-:W-:Y:S01]  /*264e0*/  PRMT R28, R23, 0x7632, R28 ;  /* 0x00007632171c7816 */ /* 0x000fe2000000001c */
[----:B------:R4:W-:Y:S03]  /*264f0*/  STG.E.U16 desc[UR60][R8.64], R23 ;  /* 0x0000001708007986 */ /* 0x0009e6000c10153c */
[----:B------:R-:W0:Y:S01]  /*26500*/  LDC R0, c[0x0][0x278] ;  /* 0x00009e00ff007b82 */ /* 0x000e220000000800 */
[----:B------:R2:W-:Y:S01]  /*26510*/  STG.E.U16 desc[UR60][R16.64], R28 ;  /* 0x0000001c10007986 */ /* 0x0005e2000c10153c */
[----:B------:R-:W-:-:S06]  /*26520*/  LEA.HI.X.SX32 R21, R19, R15, 0x1, P6 ;  /* 0x0000000f13157211 */ /* 0x000fcc00030f0eff */
[----:B-1----:R-:W1:Y:S01]  /*26530*/  LDC R29, c[0x0][0x278] ;  /* 0x00009e00ff1d7b82 */ /* 0x002e620000000800 */
[----:B----4-:R-:W-:-:S04]  /*26540*/  IADD3 R8, P5, R151, R14, RZ ;  /* 0x0000000e97087210 */ /* 0x010fc80007fbe0ff */
[----:B------:R-:W-:-:S03]  /*26550*/  LEA.HI.X.SX32 R9, R133, R15, 0x1, P5 ;  /* 0x0000000f85097211 */ /* 0x000fc600028f0eff */
[----:B--2---:R-:W2:Y:S01]  /*26560*/  LDC R28, c[0x0][0x278] ;  /* 0x00009e00ff1c7b82 */ /* 0x004ea20000000800 */
[C---:B------:R-:W-:Y:S01]  /*26570*/  LEA R3, R134.reuse, R134, 0x3 ;  /* 0x0000008686037211 */ /* 0x040fe200078e18ff */
[----:B------:R-:W-:Y:S01]  /*26580*/  IMAD R17, R134, 0xb, RZ ;  /* 0x0000000b86117824 */ /* 0x000fe200078e02ff */
[----:B------:R-:W-:-:S05]  /*26590*/  IADD3 R2, P3, R31, R14, RZ ;  /* 0x0000000e1f027210 */ /* 0x000fca0007f7e0ff */
[----:B------:R-:W4:Y:S01]  /*265a0*/  LDC R133, c[0x0][0x278] ;  /* 0x00009e00ff857b82 */ /* 0x000f220000000800 */
[----:B------:R-:W-:Y:S01]  /*265b0*/  IADD3 R16, P6, R153, R14, RZ ;  /* 0x0000000e99107210 */ /* 0x000fe20007fde0ff */
[----:B------:R0:W-:Y:S01]  /*265c0*/  STG.E.U16 desc[UR60][R20.64], R24 ;  /* 0x0000001814007986 */ /* 0x0001e2000c10153c */
[-C--:B------:R-:W-:Y:S01]  /*265d0*/  LEA.HI.X.SX32 R3, R3, R15.reuse, 0x1, P3 ;  /* 0x0000000f03037211 */ /* 0x080fe200018f0eff */
[----:B------:R-:W-:Y:S01]  /*265e0*/  IMAD R155, R155, 0x18, RZ ;  /* 0x000000189b9b7824 */ /* 0x000fe200078e02ff */
[----:B------:R-:W-:Y:S02]  /*265f0*/  LEA.HI.X.SX32 R17, R17, R15, 0x1, P6 ;  /* 0x0000000f11117211 */ /* 0x000fe400030f0eff */
[----:B0-----:R-:W-:Y:S02]  /*26600*/  PRMT R24, R24, 0x7632, R24 ;  /* 0x0000763218187816 */ /* 0x001fe40000000018 */
[----:B------:R-:W-:-:S03]  /*26610*/  PRMT R20, R25, 0x7632, R20 ;  /* 0x0000763219147816 */ /* 0x000fc60000000014 */
[----:B------:R0:W-:Y:S01]  /*26620*/  STG.E.U16 desc[UR60][R2.64], R24 ;  /* 0x0000001802007986 */ /* 0x0001e2000c10153c */
[----:B------:R-:W-:Y:S02]  /*26630*/  IMAD R19, R134, 0xd, RZ ;  /* 0x0000000d86137824 */ /* 0x000fe400078e02ff */
[----:B------:R-:W1:Y:S01]  /*26640*/  LDC R134, c[0x0][0x278] ;  /* 0x00009e00ff867b82 */ /* 0x000e620000000800 */
[----:B------:R0:W-:Y:S04]  /*26650*/  STG.E.U16 desc[UR60][R8.64], R25 ;  /* 0x0000001908007986 */ /* 0x0001e8000c10153c */
[----:B------:R2:W-:Y:S01]  /*26660*/  STG.E.U16 desc[UR60][R16.64], R20 ;  /* 0x0000001410007986 */ /* 0x0005e2000c10153c */
[----:B0-----:R-:W-:Y:S01]  /*26670*/  IADD3 R2, P5, R155, R14, RZ ;  /* 0x0000000e9b027210 */ /* 0x001fe20007fbe0ff */
[----:B------:R-:W-:-:S03]  /*26680*/  IMAD R9, R22, 0x1e, RZ ;  /* 0x0000001e16097824 */ /* 0x000fc600078e02ff */
[----:B------:R-:W-:Y:S02]  /*26690*/  LEA.HI.X.SX32 R3, R135, R15, 0x1, P5 ;  /* 0x0000000f87037211 */ /* 0x000fe400028f0eff */
[----:B--2---:R-:W-:Y:S01]  /*266a0*/  LEA R17, R0, -R0, 0x4 ;  /* 0x8000000000117211 */ /* 0x004fe200078e20ff */
[----:B------:R-:W0:Y:S01]  /*266b0*/  LDC R16, c[0x0][0x278] ;  /* 0x00009e00ff107b82 */ /* 0x000e220000000800 */
[-C--:B------:R-:W-:Y:S02]  /*266c0*/  IADD3 R20, P3, R157, R14.reuse, RZ ;  /* 0x0000000e9d147210 */ /* 0x080fe40007f7e0ff */
[-C--:B------:R-:W-:Y:S02]  /*266d0*/  IADD3 R22, P5, R161, R14.reuse, RZ ;  /* 0x0000000ea1167210 */ /* 0x080fe40007fbe0ff */
[----:B------:R-:W-:-:S03]  /*266e0*/  IADD3 R24, P6, R9, R14, RZ ;  /* 0x0000000e09187210 */ /* 0x000fc60007fde0ff */
[----:B------:R-:W2:Y:S01]  /*266f0*/  LDC R0, c[0x0][0x278] ;  /* 0x00009e00ff007b82 */ /* 0x000ea20000000800 */
[-C--:B------:R-:W-:Y:S01]  /*26700*/  LEA.HI.X.SX32 R21, R19, R15.reuse, 0x1, P3 ;  /* 0x0000000f13157211 */ /* 0x080fe200018f0eff */
[----:B------:R1:W-:Y:S01]  /*26710*/  STG.E.U16 desc[UR60][R2.64], R26 ;  /* 0x0000001a02007986 */ /* 0x0003e2000c10153c */
[----:B------:R-:W-:Y:S02]  /*26720*/  PRMT R8, R26, 0x7632, R8 ;  /* 0x000076321a087816 */ /* 0x000fe40000000008 */
[-C--:B------:R-:W-:Y:S02]  /*26730*/  LEA.HI.X.SX32 R23, R149, R15.reuse, 0x1, P5 ;  /* 0x0000000f95177211 */ /* 0x080fe400028f0eff */
[----:B------:R-:W-:Y:S01]  /*26740*/  LEA.HI.X.SX32 R25, R17, R15, 0x1, P6 ;  /* 0x0000000f11197211 */ /* 0x000fe200030f0eff */
[----:B----4-:R-:W-:Y:S01]  /*26750*/  IMAD R17, R133, 0x22, RZ ;  /* 0x0000002285117824 */ /* 0x010fe200078e02ff */
[----:B------:R-:W-:Y:S01]  /*26760*/  PRMT R149, R27, 0x7632, R149 ;  /* 0x000076321b957816 */ /* 0x000fe20000000095 */
[----:B------:R-:W-:Y:S01]  /*26770*/  IMAD R19, R148, 0x24, RZ ;  /* 0x0000002494137824 */ /* 0x000fe200078e02ff */
[----:B------:R4:W-:Y:S01]  /*26780*/  STG.E.U16 desc[UR60][R20.64], R8 ;  /* 0x0000000814007986 */ /* 0x0009e2000c10153c */
[----:B------:R-:W2:Y:S01]  /*26790*/  LDC R135, c[0x0][0x278] ;  /* 0x00009e00ff877b82 */ /* 0x000ea20000000800 */
[----:B-1----:R-:W-:-:S02]  /*267a0*/  SHF.L.U32 R3, R28, 0x4, RZ ;  /* 0x000000041c037819 */ /* 0x002fc400000006ff */
[-C--:B------:R-:W-:Y:S01]  /*267b0*/  LEA R2, P5, R159, R14.reuse, 0x5 ;  /* 0x0000000e9f027211 */ /* 0x080fe200078a28ff */
[----:B------:R1:W-:Y:S01]  /*267c0*/  STG.E.U16 desc[UR60][R22.64], R27 ;  /* 0x0000001b16007986 */ /* 0x0003e2000c10153c */
[----:B------:R-:W-:Y:S02]  /*267d0*/  LEA R29, R29, R29, 0x4 ;  /* 0x0000001d1d1d7211 */ /* 0x000fe400078e20ff */
[----:B------:R-:W-:Y:S01]  /*267e0*/  LEA.HI.X.SX32 R3, R3, R15, 0x1, P5 ;  /* 0x0000000f03037211 */ /* 0x000fe200028f0eff */
[----:B------:R1:W-:Y:S01]  /*267f0*/  STG.E.U16 desc[UR60][R24.64], R149 ;  /* 0x0000009518007986 */ /* 0x0003e2000c10153c */
[----:B----4-:R-:W4:Y:S01]  /*26800*/  LDC R20, c[0x0][0x278] ;  /* 0x00009e00ff147b82 */ /* 0x010f220000000800 */
[----:B------:R-:W-:Y:S01]  /*26810*/  IADD3 R26, P5, R19, R14, RZ ;  /* 0x0000000e131a7210 */ /* 0x000fe20007fbe0ff */
[----:B------:R-:W-:Y:S01]  /*26820*/  IMAD R21, R150, 0x26, RZ ;  /* 0x0000002696157824 */ /* 0x000fe200078e02ff */
[----:B------:R0:W-:Y:S01]  /*26830*/  STG.E.U16 desc[UR60][R2.64], R4 ;  /* 0x0000000402007986 */ /* 0x0001e2000c10153c */
[----:B-1----:R-:W-:-:S04]  /*26840*/  IMAD R23, R132, 0x13, RZ ;  /* 0x0000001384177824 */ /* 0x002fc800078e02ff */
[----:B------:R-:W1:Y:S01]  /*26850*/  LDC R8, c[0x0][0x278] ;  /* 0x00009e00ff087b82 */ /* 0x000e620000000800 */
[-C--:B------:R-:W-:Y:S02]  /*26860*/  IADD3 R24, P3, R17, R14.reuse, RZ ;  /* 0x0000000e11187210 */ /* 0x080fe40007f7e0ff */
[-C--:B------:R-:W-:Y:S02]  /*26870*/  LEA.HI.X.SX32 R27, R31, R15.reuse, 0x1, P5 ;  /* 0x0000000f1f1b7211 */ /* 0x080fe400028f0eff */
[-C--:B------:R-:W-:Y:S02]  /*26880*/  LEA.HI.X.SX32 R25, R29, R15.reuse, 0x1, P3 ;  /* 0x0000000f1d197211 */ /* 0x080fe400018f0eff */
[----:B0-----:R-:W-:Y:S01]  /*26890*/  PRMT R3, R4, 0x7632, R3 ;  /* 0x0000763204037816 */ /* 0x001fe20000000003 */
[----:B------:R-:W0:Y:S01]  /*268a0*/  LDC R149, c[0x0][0x278] ;  /* 0x00009e00ff957b82 */ /* 0x000e220000000800 */
[----:B------:R-:W-:Y:S02]  /*268b0*/  IADD3 R132, P6, R21, R14, RZ ;  /* 0x0000000e15847210 */ /* 0x000fe40007fde0ff */
[----:B------:R-:W-:Y:S01]  /*268c0*/  PRMT R148, R5, 0x7632, R148 ;  /* 0x0000763205947816 */ /* 0x000fe20000000094 */
[----:B------:R-:W-:Y:S01]  /*268d0*/  STG.E.U16 desc[UR60][R24.64], R3 ;  /* 0x0000000318007986 */ /* 0x000fe2000c10153c */
[----:B------:R-:W-:-:S03]  /*268e0*/  LEA.HI.X.SX32 R133, R23, R15, 0x1, P6 ;  /* 0x0000000f17857211 */ /* 0x000fc600030f0eff */
[----:B------:R-:W1:Y:S01]  /*268f0*/  LDC R22, c[0x0][0x278] ;  /* 0x00009e00ff167b82 */ /* 0x000e620000000800 */
[----:B------:R2:W-:Y:S01]  /*26900*/  STG.E.U16 desc[UR60][R26.64], R5 ;  /* 0x000000051a007986 */ /* 0x0005e2000c10153c */
[----:B------:R-:W-:-:S06]  /*26910*/  IMAD R23, R16, 0x28, RZ ;  /* 0x0000002810177824 */ /* 0x000fcc00078e02ff */
[----:B------:R-:W1:Y:S01]  /*26920*/  LDC R28, c[0x0][0x278] ;  /* 0x00009e00ff1c7b82 */ /* 0x000e620000000800 */
[----:B--2---:R-:W-:-:S07]  /*26930*/  IMAD R5, R0, 0x15, RZ ;  /* 0x0000001500057824 */ /* 0x004fce00078e02ff */
[----:B------:R-:W2:Y:S01]  /*26940*/  LDC R0, c[0x0][0x278] ;  /* 0x00009e00ff007b82 */ /* 0x000ea20000000800 */
[-C--:B------:R-:W-:Y:S01]  /*26950*/  IADD3 R2, P3, R23, R14.reuse, RZ ;  /* 0x0000000e17027210 */ /* 0x080fe20007f7e0ff */
[----:B------:R-:W-:Y:S01]  /*26960*/  IMAD R29, R134, 0x2a, RZ ;  /* 0x0000002a861d7824 */ /* 0x000fe200078e02ff */
[----:B------:R0:W-:Y:S01]  /*26970*/  STG.E.U16 desc[UR60][R132.64], R148 ;  /* 0x0000009484007986 */ /* 0x0001e2000c10153c */
[----:B------:R-:W-:Y:S01]  /*26980*/  IMAD R31, R135, 0x2c, RZ ;  /* 0x0000002c871f7824 */ /* 0x000fe200078e02ff */
[----:B------:R-:W-:Y:S01]  /*26990*/  LEA.HI.X.SX32 R3, R151, R15, 0x1, P3 ;  /* 0x0000000f97037211 */ /* 0x000fe200018f0eff */
[----:B----4-:R-:W-:Y:S02]  /*269a0*/  IMAD R151, R20, 0x2e, RZ ;  /* 0x0000002e14977824 */ /* 0x010fe400078e02ff */
[----:B------:R-:W4:Y:S01]  /*269b0*/  LDC R26, c[0x0][0x278] ;  /* 0x00009e00ff1a7b82 */ /* 0x000f220000000800 */
[-C--:B------:R-:W-:Y:S02]  /*269c0*/  IADD3 R4, P5, R29, R14.reuse, RZ ;  /* 0x0000000e1d047210 */ /* 0x080fe40007fbe0ff */
[----:B------:R-:W-:-:S05]  /*269d0*/  IADD3 R24, P6, R31, R14, RZ ;  /* 0x0000000e1f187210 */ /* 0x000fca0007fde0ff */
[----:B0-----:R-:W0:Y:S01]  /*269e0*/  LDC R132, c[0x0][0x278] ;  /* 0x00009e00ff847b82 */ /* 0x001e220000000800 */
[-C--:B------:R-:W-:Y:S01]  /*269f0*/  LEA.HI.X.SX32 R5, R5, R15.reuse, 0x1, P5 ;  /* 0x0000000f05057211 */ /* 0x080fe200028f0eff */
[----:B------:R1:W-:Y:S06]  /*26a00*/  STG.E.U16 desc[UR60][R2.64], R6 ;  /* 0x0000000602007986 */ /* 0x0003ec000c10153c */
[----:B------:R-:W3:Y:S01]  /*26a10*/  LDC R20, c[0x0][0x278] ;  /* 0x00009e00ff147b82 */ /* 0x000ee20000000800 */
[----:B------:R-:W-:Y:S01]  /*26a20*/  PRMT R27, R6, 0x7632, R27 ;  /* 0x00007632061b7816 */ /* 0x000fe2000000001b */
[----:B------:R-:W-:Y:S01]  /*26a30*/  IMAD R149, R149, 0x30, RZ ;  /* 0x0000003095957824 */ /* 0x000fe200078e02ff */
[----:B------:R-:W-:-:S05]  /*26a40*/  LEA.HI.X.SX32 R25, R153, R15, 0x1, P6 ;  /* 0x0000000f99197211 */ /* 0x000fca00030f0eff */
[----:B------:R-:W0:Y:S01]  /*26a50*/  LDC R159, c[0x0][0x278] ;  /* 0x00009e00ff9f7b82 */ /* 0x000e220000000800 */
[----:B-1----:R-:W-:Y:S01]  /*26a60*/  IMAD R3, R8, 0x17, RZ ;  /* 0x0000001708037824 */ /* 0x002fe200078e02ff */
[----:B------:R-:W-:Y:S01]  /*26a70*/  IADD3 R2, P5, R151, R14, RZ ;  /* 0x0000000e97027210 */ /* 0x000fe20007fbe0ff */
[----:B------:R-:W-:-:S05]  /*26a80*/  IMAD R135, R22, 0x32, RZ ;  /* 0x0000003216877824 */ /* 0x000fca00078e02ff */
[----:B------:R-:W1:Y:S01]  /*26a90*/  LDC R16, c[0x0][0x278] ;  /* 0x00009e00ff107b82 */ /* 0x000e620000000800 */
[----:B------:R2:W-:Y:S01]  /*26aa0*/  STG.E.U16 desc[UR60][R4.64], R27 ;  /* 0x0000001b04007986 */ /* 0x0005e2000c10153c */
[----:B------:R-:W-:Y:S02]  /*26ab0*/  PRMT R133, R7, 0x7632, R133 ;  /* 0x0000763207857816 */ /* 0x000fe40000000085 */
[----:B------:R-:W-:Y:S01]  /*26ac0*/  LEA.HI.X.SX32 R3, R3, R15, 0x1, P5 ;  /* 0x0000000f03037211 */ /* 0x000fe200028f0eff */
[----:B------:R4:W-:Y:S03]  /*26ad0*/  STG.E.U16 desc[UR60][R24.64], R7 ;  /* 0x0000000718007986 */ /* 0x0009e6000c10153c */
[----:B------:R-:W1:Y:S01]  /*26ae0*/  LDC R8, c[0x0][0x278] ;  /* 0x00009e00ff087b82 */ /* 0x000e620000000800 */
[----:B------:R-:W-:Y:S01]  /*26af0*/  IMAD R153, R28, 0x34, RZ ;  /* 0x000000341c997824 */ /* 0x000fe200078e02ff */
[----:B------:R-:W-:-:S02]  /*26b00*/  IADD3 R6, P5, R135, R14, RZ ;  /* 0x0000000e87067210 */ /* 0x000fc40007fbe0ff */
[----:B--2---:R-:W-:-:S04]  /*26b10*/  IADD3 R4, P3, R149, R14, RZ ;  /* 0x0000000e95047210 */ /* 0x004fc80007f7e0ff */
[----:B------:R-:W2:Y:S01]  /*26b20*/  LDC R22, c[0x0][0x278] ;  /* 0x00009e00ff167b82 */ /* 0x000ea20000000800 */
[----:B----4-:R-:W-:Y:S01]  /*26b30*/  IMAD R7, R0, 0x19, RZ ;  /* 0x0000001900077824 */ /* 0x010fe200078e02ff */
[-C--:B------:R-:W-:Y:S01]  /*26b40*/  LEA.HI.X.SX32 R5, R155, R15.reuse, 0x1, P3 ;  /* 0x0000000f9b057211 */ /* 0x080fe200018f0eff */
[----:B------:R4:W-:Y:S01]  /*26b50*/  STG.E.U16 desc[UR60][R2.64], R133 ;  /* 0x0000008502007986 */ /* 0x0009e2000c10153c */
[----:B------:R-:W-:Y:S02]  /*26b60*/  IADD3 R24, P6, R153, R14, RZ ;  /* 0x0000000e99187210 */ /* 0x000fe40007fde0ff */
[-C--:B------:R-:W-:Y:S02]  /*26b70*/  LEA.HI.X.SX32 R7, R7, R15.reuse, 0x1, P5 ;  /* 0x0000000f07077211 */ /* 0x080fe400028f0eff */
[----:B------:R-:W2:Y:S01]  /*26b80*/  LDC R0, c[0x0][0x278] ;  /* 0x00009e00ff007b82 */ /* 0x000ea20000000800 */
[----:B------:R3:W-:Y:S01]  /*26b90*/  STG.E.U16 desc[UR60][R4.64], R32 ;  /* 0x0000002004007986 */ /* 0x0007e2000c10153c */
[----:B------:R-:W-:-:S02]  /*26ba0*/  LEA.HI.X.SX32 R25, R157, R15, 0x1, P6 ;  /* 0x0000000f9d197211 */ /* 0x000fc400030f0eff */
[----:B----4-:R-:W-:-:S04]  /*26bb0*/  PRMT R3, R32, 0x7632, R3 ;  /* 0x0000763220037816 */ /* 0x010fc80000000003 */
[----:B------:R-:W4:Y:S01]  /*26bc0*/  LDC R27, c[0x0][0x278] ;  /* 0x00009e00ff1b7b82 */ /* 0x000f220000000800 */
[----:B------:R-:W-:Y:S02]  /*26bd0*/  IMAD R155, R26, 0x36, RZ ;  /* 0x000000361a9b7824 */ /* 0x000fe400078e02ff */
[----:B0-----:R-:W-:Y:S01]  /*26be0*/  IMAD R157, R132, 0x38, RZ ;  /* 0x00000038849d7824 */ /* 0x001fe200078e02ff */
[----:B------:R0:W-:Y:S01]  /*26bf0*/  STG.E.U16 desc[UR60][R6.64], R3 ;  /* 0x0000000306007986 */ /* 0x0001e2000c10153c */
[----:B------:R-:W-:-:S03]  /*26c00*/  IMAD R159, R159, 0x3a, RZ ;  /* 0x0000003a9f9f7824 */ /* 0x000fc600078e02ff */
[----:B------:R-:W4:Y:S01]  /*26c10*/  LDC R133, c[0x0][0x278] ;  /* 0x00009e00ff857b82 */ /* 0x000f220000000800 */
[-C--:B------:R-:W-:Y:S02]  /*26c20*/  IADD3 R2, P3, R155, R14.reuse, RZ ;  /* 0x0000000e9b027210 */ /* 0x080fe40007f7e0ff */
[----:B---3--:R-:W-:Y:S01]  /*26c30*/  IADD3 R4, P5, R157, R14, RZ ;  /* 0x0000000e9d047210 */ /* 0x008fe20007fbe0ff */
[----:B0-----:R-:W-:-:S04]  /*26c40*/  IMAD R7, R20, 0x1d, RZ ;  /* 0x0000001d14077824 */ /* 0x001fc800078e02ff */
[----:B------:R-:W0:Y:S01]  /*26c50*/  LDC R26, c[0x0][0x278] ;  /* 0x00009e00ff1a7b82 */ /* 0x000e220000000800 */
[----:B-1----:R-:W-:Y:S01]  /*26c60*/  IMAD R3, R16, 0x1b, RZ ;  /* 0x0000001b10037824 */ /* 0x002fe200078e02ff */
[----:B------:R-:W-:-:S06]  /*26c70*/  IADD3 R6, P6, R159, R14, RZ ;  /* 0x0000000e9f067210 */ /* 0x000fcc0007fde0ff */
[----:B------:R-:W1:Y:S01]  /*26c80*/  LDC R20, c[0x0][0x278] ;  /* 0x00009e00ff147b82 */ /* 0x000e620000000800 */
[----:B------:R3:W-:Y:S01]  /*26c90*/  STG.E.U16 desc[UR60][R24.64], R33 ;  /* 0x0000002118007986 */ /* 0x0007e2000c10153c */
[-C--:B------:R-:W-:Y:S02]  /*26ca0*/  LEA.HI.X.SX32 R3, R3, R15.reuse, 0x1, P3 ;  /* 0x0000000f03037211 */ /* 0x080fe400018f0eff */
[-C--:B------:R-:W-:Y:S01]  /*26cb0*/  LEA.HI.X.SX32 R5, R161, R15.reuse, 0x1, P5 ;  /* 0x0000000fa1057211 */ /* 0x080fe200028f0eff */
[----:B------:R-:W-:Y:S01]  /*26cc0*/  IMAD R161, R8, 0x3c, RZ ;  /* 0x0000003c08a17824 */ /* 0x000fe200078e02ff */
[----:B------:R-:W-:Y:S02]  /*26cd0*/  LEA.HI.X.SX32 R7, R7, R15, 0x1, P6 ;  /* 0x0000000f07077211 */ /* 0x000fe400030f0eff */
[----:B------:R-:W1:Y:S01]  /*26ce0*/  LDC R16, c[0x0][0x278] ;  /* 0x00009e00ff107b82 */ /* 0x000e620000000800 */
[----:B---3--:R-:W-:Y:S02]  /*26cf0*/  PRMT R33, R33, 0x7632, R33 ;  /* 0x0000763221217816 */ /* 0x008fe40000000021 */
[----:B------:R-:W-:-:S05]  /*26d00*/  PRMT R24, R34, 0x7632, R24 ;  /* 0x0000763222187816 */ /* 0x000fca0000000018 */
[----:B------:R-:W3:Y:S01]  /*26d10*/  LDC R28, c[0x0][0x278] ;  /* 0x00009e00ff1c7b82 */ /* 0x000ee20000000800 */
[----:B------:R-:W-:Y:S01]  /*26d20*/  IADD3 R8, P5, R161, R14, RZ ;  /* 0x0000000ea1087210 */ /* 0x000fe20007fbe0ff */
[----:B------:R4:W-:Y:S01]  /*26d30*/  STG.E.U16 desc[UR60][R2.64], R33 ;  /* 0x0000002102007986 */ /* 0x0009e2000c10153c */
[----:B--2---:R-:W-:-:S03]  /*26d40*/  LEA R25, R0, -R0, 0x5 ;  /* 0x8000000000197211 */ /* 0x004fc600078e28ff */
[----:B------:R2:W-:Y:S01]  /*26d50*/  STG.E.U16 desc[UR60][R4.64], R34 ;  /* 0x0000002204007986 */ /* 0x0005e2000c10153c */
[----:B------:R-:W-:Y:S01]  /*26d60*/  LEA.HI.X.SX32 R9, R9, R15, 0x1, P5 ;  /* 0x0000000f09097211 */ /* 0x000fe200028f0eff */
[----:B------:R-:W3:Y:S02]  /*26d70*/  LDC R0, c[0x0][0x278] ;  /* 0x00009e00ff007b82 */ /* 0x000ee40000000800 */
[----:B------:R0:W-:Y:S01]  /*26d80*/  STG.E.U16 desc[UR60][R6.64], R24 ;  /* 0x0000001806007986 */ /* 0x0001e2000c10153c */
[----:B----4-:R-:W-:Y:S02]  /*26d90*/  SHF.L.U32 R27, R27, 0x5, RZ ;  /* 0x000000051b1b7819 */ /* 0x010fe400000006ff */
[----:B------:R-:W-:-:S03]  /*26da0*/  PRMT R2, R35, 0x7632, R2 ;  /* 0x0000763223027816 */ /* 0x000fc60000000002 */
[----:B------:R-:W4:Y:S01]  /*26db0*/  LDC R132, c[0x0][0x278] ;  /* 0x00009e00ff847b82 */ /* 0x000f220000000800 */
[----:B--2---:R-:W-:Y:S02]  /*26dc0*/  IADD3 R4, P3, R165, R14, RZ ;  /* 0x0000000ea5047210 */ /* 0x004fe40007f7e0ff */
[----:B0-----:R-:W-:-:S05]  /*26dd0*/  LEA R7, R22, R22, 0x5 ;  /* 0x0000001616077211 */ /* 0x001fca00078e28ff */
[----:B------:R-:W0:Y:S01]  /*26de0*/  LDC R22, c[0x0][0x278] ;  /* 0x00009e00ff167b82 */ /* 0x000e220000000800 */
[----:B------:R-:W-:Y:S01]  /*26df0*/  LEA.HI.X.SX32 R5, R25, R15, 0x1, P3 ;  /* 0x0000000f19057211 */ /* 0x000fe200018f0eff */
[----:B------:R1:W-:Y:S01]  /*26e00*/  STG.E.U16 desc[UR60][R8.64], R35 ;  /* 0x0000002308007986 */ /* 0x0003e2000c10153c */
[----:B------:R-:W-:Y:S01]  /*26e10*/  LEA R24, P5, R133, R14, 0x6 ;  /* 0x0000000e85187211 */ /* 0x000fe200078a30ff */
[----:B------:R-:W-:-:S04]  /*26e20*/  IMAD R3, R26, 0x42, RZ ;  /* 0x000000421a037824 */ /* 0x000fc800078e02ff */
[----:B------:R-:W2:Y:S01]  /*26e30*/  LDC R34, c[0x0][0x278] ;  /* 0x00009e00ff227b82 */ /* 0x000ea20000000800 */
[----:B------:R3:W-:Y:S01]  /*26e40*/  STG.E.U16 desc[UR60][R4.64], R2 ;  /* 0x0000000204007986 */ /* 0x0007e2000c10153c */
[----:B------:R-:W-:Y:S01]  /*26e50*/  LEA.HI.X.SX32 R25, R27, R15, 0x1, P5 ;  /* 0x0000000f1b197211 */ /* 0x000fe200028f0eff */
[----:B-1----:R-:W-:-:S05]  /*26e60*/  IMAD R9, R20, 0x46, RZ ;  /* 0x0000004614097824 */ /* 0x002fca00078e02ff */
[----:B------:R-:W1:Y:S01]  /*26e70*/  LDC R20, c[0x0][0x278] ;  /* 0x00009e00ff147b82 */ /* 0x000e620000000800 */
[----:B------:R-:W-:Y:S01]  /*26e80*/  IADD3 R26, P6, R3, R14, RZ ;  /* 0x0000000e031a7210 */ /* 0x000fe20007fde0ff */
[----:B------:R4:W-:Y:S06]  /*26e90*/  STG.E.U16 desc[UR60][R24.64], R100 ;  /* 0x0000006418007986 */ /* 0x0009ec000c10153c */
[----:B---3--:R-:W3:Y:S01]  /*26ea0*/  LDC R2, c[0x0][0x278] ;  /* 0x00009e00ff027b82 */ /* 0x008ee20000000800 */
[----:B------:R-:W-:Y:S01]  /*26eb0*/  LEA.HI.X.SX32 R27, R7, R15, 0x1, P6 ;  /* 0x0000000f071b7211 */ /* 0x000fe200030f0eff */
[----:B------:R-:W-:Y:S01]  /*26ec0*/  IMAD R7, R28, 0x48, RZ ;  /* 0x000000481c077824 */ /* 0x000fe200078e02ff */
[----:B------:R-:W-:Y:S01]  /*26ed0*/  PRMT R6, R100, 0x7632, R6 ;  /* 0x0000763264067816 */ /* 0x000fe20000000006 */
[----:B----4-:R-:W-:-:S04]  /*26ee0*/  IMAD R25, R16, 0x23, RZ ;  /* 0x0000002310197824 */ /* 0x010fc800078e02ff */
[----:B------:R-:W4:Y:S01]  /*26ef0*/  LDC R16, c[0x0][0x278] ;  /* 0x00009e00ff107b82 */ /* 0x000f220000000800 */
[-C--:B------:R-:W-:Y:S02]  /*26f00*/  IADD3 R4, P3, R169, R14.reuse, RZ ;  /* 0x0000000ea9047210 */ /* 0x080fe40007f7e0ff */
[-C--:B------:R-:W-:Y:S01]  /*26f10*/  IADD3 R24, P5, R9, R14.reuse, RZ ;  /* 0x0000000e09187210 */ /* 0x080fe20007fbe0ff */
[----:B------:R0:W-:Y:S01]  /*26f20*/  STG.E.U16 desc[UR60][R26.64], R6 ;  /* 0x000000061a007986 */ /* 0x0001e2000c10153c */
[-C--:B------:R-:W-:Y:S02]  /*26f30*/  LEA.HI.X.SX32 R5, R17, R15.reuse, 0x1, P3 ;  /* 0x0000000f11057211 */ /* 0x080fe400018f0eff */
[----:B------:R-:W-:Y:S01]  /*26f40*/  IADD3 R32, P6, R7, R14, RZ ;  /* 0x0000000e07207210 */ /* 0x000fe20007fde0ff */
[----:B------:R-:W4:Y:S01]  /*26f50*/  LDC R8, c[0x0][0x278] ;  /* 0x00009e00ff087b82 */ /* 0x000f220000000800 */
[-C--:B------:R-:W-:Y:S02]  /*26f60*/  LEA.HI.X.SX32 R25, R25, R15.reuse, 0x1, P5 ;  /* 0x0000000f19197211 */ /* 0x080fe400028f0eff */
[----:B------:R-:W-:Y:S01]  /*26f70*/  PRMT R28, R101, 0x7632, R28 ;  /* 0x00007632651c7816 */ /* 0x000fe2000000001c */
[----:B------:R1:W-:Y:S01]  /*26f80*/  STG.E.U16 desc[UR60][R4.64], R101 ;  /* 0x0000006504007986 */ /* 0x0003e2000c10153c */
[----:B------:R-:W-:-:S03]  /*26f90*/  LEA.HI.X.SX32 R33, R19, R15, 0x1, P6 ;  /* 0x0000000f13217211 */ /* 0x000fc600030f0eff */
[----:B0-----:R-:W0:Y:S01]  /*26fa0*/  LDC R6, c[0x0][0x278] ;  /* 0x00009e00ff067b82 */ /* 0x001e220000000800 */
[----:B------:R-:W-:Y:S01]  /*26fb0*/  IMAD R27, R22, 0x4a, RZ ;  /* 0x0000004a161b7824 */ /* 0x000fe200078e02ff */
[----:B------:R1:W-:Y:S01]  /*26fc0*/  STG.E.U16 desc[UR60][R24.64], R28 ;  /* 0x0000001c18007986 */ /* 0x0003e2000c10153c */
[----:B--2---:R-:W-:Y:S02]  /*26fd0*/  IMAD R17, R34, 0x4c, RZ ;  /* 0x0000004c22117824 */ /* 0x004fe400078e02ff */
[----:B------:R-:W-:Y:S02]  /*26fe0*/  IMAD R35, R0, 0x25, RZ ;  /* 0x0000002500237824 */ /* 0x000fe400078e02ff */
[----:B------:R-:W-:Y:S01]  /*26ff0*/  IMAD R19, R132, 0x4e, RZ ;  /* 0x0000004e84137824 */ /* 0x000fe200078e02ff */
[----:B------:R-:W2:Y:S01]  /*27000*/  LDC R26, c[0x0][0x278] ;  /* 0x00009e00ff1a7b82 */ /* 0x000ea20000000800 */
[----:B------:R3:W-:Y:S01]  /*27010*/  STG.E.U16 desc[UR60][R32.64], R102 ;  /* 0x0000006620007986 */ /* 0x0007e2000c10153c */
[----:B-1----:R-:W-:Y:S01]  /*27020*/  IMAD R5, R20, 0x50, RZ ;  /* 0x0000005014057824 */ /* 0x002fe200078e02ff */
[----:B------:R-:W-:-:S05]  /*27030*/  IADD3 R24, P5, R27, R14, RZ ;  /* 0x0000000e1b187210 */ /* 0x000fca0007fbe0ff */
[----:B------:R-:W1:Y:S01]  /*27040*/  LDC R22, c[0x0][0x278] ;  /* 0x00009e00ff167b82 */ /* 0x000e620000000800 */
[-C--:B------:R-:W-:Y:S02]  /*27050*/  IADD3 R20, P3, R17, R14.reuse, RZ ;  /* 0x0000000e11147210 */ /* 0x080fe40007f7e0ff */
[----:B------:R-:W-:Y:S01]  /*27060*/  LEA.HI.X.SX32 R25, R35, R15, 0x1, P5 ;  /* 0x0000000f23197211 */ /* 0x000fe200028f0eff */
[----:B---3--:R-:W-:Y:S01]  /*27070*/  IMAD R33, R2, 0x27, RZ ;  /* 0x0000002702217824 */ /* 0x008fe200078e02ff */
[----:B------:R-:W-:-:S03]  /*27080*/  IADD3 R34, P5, R19, R14, RZ ;  /* 0x0000000e13227210 */ /* 0x000fc60007fbe0ff */
[----:B------:R-:W3:Y:S01]  /*27090*/  LDC R2, c[0x0][0x278] ;  /* 0x00009e00ff027b82 */ /* 0x000ee20000000800 */
[----:B------:R-:W-:Y:S02]  /*270a0*/  PRMT R134, R102, 0x7632, R134 ;  /* 0x0000763266867816 */ /* 0x000fe40000000086 */
[-C--:B------:R-:W-:Y:S02]  /*270b0*/  LEA.HI.X.SX32 R21, R21, R15.reuse, 0x1, P3 ;  /* 0x0000000f15157211 */ /* 0x080fe400018f0eff */
[----:B------:R-:W-:Y:S02]  /*270c0*/  LEA.HI.X.SX32 R35, R33, R15, 0x1, P5 ;  /* 0x0000000f21237211 */ /* 0x000fe400028f0eff */
[----:B------:R-:W-:Y:S01]  /*270d0*/  PRMT R0, R103, 0x7632, R0 ;  /* 0x0000763267007816 */ /* 0x000fe20000000000 */
[----:B----4-:R-:W-:Y:S01]  /*270e0*/  IMAD R33, R16, 0x52, RZ ;  /* 0x0000005210217824 */ /* 0x010fe200078e02ff */
[----:B------:R-:W-:Y:S01]  /*270f0*/  STG.E.U16 desc[UR60][R24.64], R134 ;  /* 0x0000008618007986 */ /* 0x000fe2000c10153c */
[----:B------:R-:W4:Y:S03]  /*27100*/  LDC R16, c[0x0][0x278] ;  /* 0x00009e00ff107b82 */ /* 0x000f260000000800 */
[----:B------:R0:W-:Y:S04]  /*27110*/  STG.E.U16 desc[UR60][R20.64], R103 ;  /* 0x0000006714007986 */ /* 0x0001e8000c10153c */
[----:B------:R2:W-:Y:S01]  /*27120*/  STG.E.U16 desc[UR60][R34.64], R0 ;  /* 0x0000000022007986 */ /* 0x0005e2000c10153c */
[----:B------:R-:W4:Y:S01]  /*27130*/  LDC R133, c[0x0][0x278] ;  /* 0x00009e00ff857b82 */ /* 0x000f220000000800 */
[----:B------:R-:W-:-:S07]  /*27140*/  IADD3 R100, P6, R5, R14, RZ ;  /* 0x0000000e05647210 */ /* 0x000fce0007fde0ff */
[----:B------:R-:W4:Y:S01]  /*27150*/  LDC R4, c[0x0][0x278] ;  /* 0x00009e00ff047b82 */ /* 0x000f220000000800 */
[----:B0-----:R-:W-:-:S07]  /*27160*/  IMAD R21, R6, 0x29, RZ ;  /* 0x0000002906157824 */ /* 0x001fce00078e02ff */
[----:B--2---:R-:W0:Y:S01]  /*27170*/  LDC R0, c[0x0][0x278] ;  /* 0x00009e00ff007b82 */ /* 0x004e220000000800 */
[----:B------:R-:W-:Y:S01]  /*27180*/  LEA.HI.X.SX32 R101, R23, R15, 0x1, P6 ;  /* 0x0000000f17657211 */ /* 0x000fe200030f0eff */
[----:B------:R-:W-:Y:S02]  /*27190*/  IMAD R35, R8, 0x2b, RZ ;  /* 0x0000002b08237824 */ /* 0x000fe400078e02ff */
[----:B------:R-:W-:-:S04]  /*271a0*/  IMAD R23, R26, 0x54, RZ ;  /* 0x000000541a177824 */ /* 0x000fc800078e02ff */
[----:B------:R-:W2:Y:S01]  /*271b0*/  LDC R6, c[0x0][0x278] ;  /* 0x00009e00ff067b82 */ /* 0x000ea20000000800 */
[----:B-1----:R-:W-:Y:S01]  /*271c0*/  IMAD R25, R22, 0x56, RZ ;  /* 0x0000005616197824 */ /* 0x002fe200078e02ff */
[-C--:B------:R-:W-:Y:S01]  /*271d0*/  IADD3 R20, P3, R33, R14.reuse, RZ ;  /* 0x0000000e21147210 */ /* 0x080fe20007f7e0ff */
[----:B------:R1:W-:Y:S05]  /*271e0*/  STG.E.U16 desc[UR60][R100.64], R104 ;  /* 0x0000006864007986 */ /* 0x0003ea000c10153c */
[----:B------:R-:W2:Y:S01]  /*271f0*/  LDC R8, c[0x0][0x278] ;  /* 0x00009e00ff087b82 */ /* 0x000ea20000000800 */
[----:B------:R-:W-:Y:S01]  /*27200*/  IADD3 R28, P5, R23, R14, RZ ;  /* 0x0000000e171c7210 */ /* 0x000fe20007fbe0ff */
[----:B---3--:R-:W-:Y:S01]  /*27210*/  IMAD R103, R2, 0x58, RZ ;  /* 0x0000005802677824 */ /* 0x008fe200078e02ff */
[----:B------:R-:W-:-:S05]  /*27220*/  LEA.HI.X.SX32 R21, R21, R15, 0x1, P3 ;  /* 0x0000000f15157211 */ /* 0x000fca00018f0eff */
[----:B------:R-:W3:Y:S01]  /*27230*/  LDC R22, c[0x0][0x278] ;  /* 0x00009e00ff167b82 */ /* 0x000ee20000000800 */
[----:B-1----:R-:W-:Y:S02]  /*27240*/  PRMT R104, R104, 0x7632, R104 ;  /* 0x0000763268687816 */ /* 0x002fe40000000068 */
[----:B------:R-:W-:Y:S02]  /*27250*/  LEA.HI.X.SX32 R29, R29, R15, 0x1, P5 ;  /* 0x0000000f1d1d7211 */ /* 0x000fe400028f0eff */
[----:B------:R-:W-:-:S03]  /*27260*/  IADD3 R100, P5, R103, R14, RZ ;  /* 0x0000000e67647210 */ /* 0x000fc60007fbe0ff */
[----:B------:R-:W1:Y:S01]  /*27270*/  LDC R24, c[0x0][0x278] ;  /* 0x00009e00ff187b82 */ /* 0x000e620000000800 */
[----:B------:R0:W-:Y:S01]  /*27280*/  STG.E.U16 desc[UR60][R20.64], R104 ;  /* 0x0000006814007986 */ /* 0x0001e2000c10153c */
[----:B------:R-:W-:Y:S01]  /*27290*/  IADD3 R34, P6, R25, R14, RZ ;  /* 0x0000000e19227210 */ /* 0x000fe20007fde0ff */
[----:B----4-:R-:W-:Y:S01]  /*272a0*/  IMAD R133, R133, 0x5a, RZ ;  /* 0x0000005a85857824 */ /* 0x010fe200078e02ff */
[----:B------:R-:W-:Y:S01]  /*272b0*/  LEA.HI.X.SX32 R101, R31, R15, 0x1, P5 ;  /* 0x0000000f1f657211 */ /* 0x000fe200028f0eff */
[----:B------:R4:W-:Y:S03]  /*272c0*/  STG.E.U16 desc[UR60][R28.64], R105 ;  /* 0x000000691c007986 */ /* 0x0009e6000c10153c */
[----:B------:R-:W1:Y:S01]  /*272d0*/  LDC R2, c[0x0][0x278] ;  /* 0x00009e00ff027b82 */ /* 0x000e620000000800 */
[----:B0-----:R-:W-:Y:S02]  /*272e0*/  IMAD R31, R0, 0x2f, RZ ;  /* 0x0000002f001f7824 */ /* 0x001fe400078e02ff */
[----:B------:R-:W-:-:S05]  /*272f0*/  IMAD R21, R16, 0x5e, RZ ;  /* 0x0000005e10157824 */ /* 0x000fca00078e02ff */
[----:B------:R-:W0:Y:S01]  /*27300*/  LDC R16, c[0x0][0x278] ;  /* 0x00009e00ff107b82 */ /* 0x000e220000000800 */
[----:B----4-:R-:W-:Y:S01]  /*27310*/  IMAD R29, R4, 0x5c, RZ ;  /* 0x0000005c041d7824 */ /* 0x010fe200078e02ff */
[----:B------:R-:W-:Y:S02]  /*27320*/  LEA.HI.X.SX32 R35, R35, R15, 0x1, P6 ;  /* 0x0000000f23237211 */ /* 0x000fe400030f0eff */
[----:B------:R-:W-:-:S04]  /*27330*/  PRMT R26, R105, 0x7632, R26 ;  /* 0x00007632691a7816 */ /* 0x000fc8000000001a */
[----:B------:R-:W4:Y:S01]  /*27340*/  LDC R0, c[0x0][0x278] ;  /* 0x00009e00ff007b82 */ /* 0x000f220000000800 */
[-C--:B------:R-:W-:Y:S01]  /*27350*/  IADD3 R162, P3, R133, R14.reuse, RZ ;  /* 0x0000000e85a27210 */ /* 0x080fe20007f7e0ff */
[----:B--2---:R-:W-:Y:S01]  /*27360*/  IMAD R105, R6, 0x60, RZ ;  /* 0x0000006006697824 */ /* 0x004fe200078e02ff */
[----:B------:R-:W-:Y:S01]  /*27370*/  IADD3 R150, P5, R29, R14, RZ ;  /* 0x0000000e1d967210 */ /* 0x000fe20007fbe0ff */
[----:B------:R2:W-:Y:S01]  /*27380*/  STG.E.U16 desc[UR60][R34.64], R26 ;  /* 0x0000001a22007986 */ /* 0x0005e2000c10153c */
[----:B------:R-:W-:-:S03]  /*27390*/  LEA.HI.X.SX32 R163, R163, R15, 0x1, P3 ;  /* 0x0000000fa3a37211 */ /* 0x000fc600018f0eff */
[----:B------:R-:W4:Y:S01]  /*273a0*/  LDC R4, c[0x0][0x278] ;  /* 0x00009e00ff047b82 */ /* 0x000f220000000800 */
[----:B------:R3:W-:Y:S01]  /*273b0*/  STG.E.U16 desc[UR60][R100.64], R106 ;  /* 0x0000006a64007986 */ /* 0x0007e2000c10153c */
[----:B------:R-:W-:Y:S02]  /*273c0*/  PRMT R20, R106, 0x7632, R20 ;  /* 0x000076326a147816 */ /* 0x000fe40000000014 */
[----:B------:R-:W-:-:S04]  /*273d0*/  LEA.HI.X.SX32 R151, R151, R15, 0x1, P5 ;  /* 0x0000000f97977211 */ /* 0x000fc800028f0eff */
[----:B------:R-:W4:Y:S01]  /*273e0*/  LDC R6, c[0x0][0x278] ;  /* 0x00009e00ff067b82 */ /* 0x000f220000000800 */
[----:B--2---:R-:W-:Y:S01]  /*273f0*/  IMAD R35, R8, 0x62, RZ ;  /* 0x0000006208237824 */ /* 0x004fe200078e02ff */
[-C--:B------:R-:W-:Y:S01]  /*27400*/  IADD3 R148, P5, R105, R14.reuse, RZ ;  /* 0x0000000e69947210 */ /* 0x080fe20007fbe0ff */
[----:B---3--:R-:W-:Y:S01]  /*27410*/  IMAD R101, R22, 0x64, RZ ;  /* 0x0000006416657824 */ /* 0x008fe200078e02ff */
[-C--:B------:R-:W-:Y:S01]  /*27420*/  IADD3 R166, P6, R21, R14.reuse, RZ ;  /* 0x0000000e15a67210 */ /* 0x080fe20007fde0ff */
[----:B------:R2:W-:Y:S01]  /*27430*/  STG.E.U16 desc[UR60][R162.64], R20 ;  /* 0x00000014a2007986 */ /* 0x0005e2000c10153c */
[----:B------:R-:W-:Y:S02]  /*27440*/  IADD3 R106, P3, R35, R14, RZ ;  /* 0x0000000e236a7210 */ /* 0x000fe40007f7e0ff */
[----:B------:R-:W3:Y:S01]  /*27450*/  LDC R8, c[0x0][0x278] ;  /* 0x00009e00ff087b82 */ /* 0x000ee20000000800 */
[-C--:B------:R-:W-:Y:S01]  /*27460*/  LEA.HI.X.SX32 R149, R149, R15.reuse, 0x1, P5 ;  /* 0x0000000f95957211 */ /* 0x080fe200028f0eff */
[----:B------:R2:W-:Y:S01]  /*27470*/  STG.E.U16 desc[UR60][R150.64], R107 ;  /* 0x0000006b96007986 */ /* 0x0005e2000c10153c */
[----:B------:R-:W-:Y:S01]  /*27480*/  LEA.HI.X.SX32 R167, R31, R15, 0x1, P6 ;  /* 0x0000000f1fa77211 */ /* 0x000fe200030f0eff */
[----:B-1----:R-:W-:Y:S01]  /*27490*/  IMAD R31, R24, 0x66, RZ ;  /* 0x00000066181f7824 */ /* 0x002fe200078e02ff */
[----:B------:R-:W-:-:S02]  /*274a0*/  PRMT R26, R107, 0x7632, R26 ;  /* 0x000076326b1a7816 */ /* 0x000fc4000000001a */
[----:B------:R-:W-:Y:S01]  /*274b0*/  PRMT R24, R108, 0x7632, R24 ;  /* 0x000076326c187816 */ /* 0x000fe20000000018 */
[----:B------:R-:W1:Y:S01]  /*274c0*/  LDC R22, c[0x0][0x278] ;  /* 0x00009e00ff167b82 */ /* 0x000e620000000800 */
[----:B--2---:R-:W-:Y:S01]  /*274d0*/  IADD3 R162, P5, R101, R14, RZ ;  /* 0x0000000e65a27210 */ /* 0x004fe20007fbe0ff */
[----:B------:R2:W-:Y:S01]  /*274e0*/  STG.E.U16 desc[UR60][R166.64], R26 ;  /* 0x0000001aa6007986 */ /* 0x0005e2000c10153c */
[-C--:B------:R-:W-:Y:S01]  /*274f0*/  LEA.HI.X.SX32 R107, R171, R15.reuse, 0x1, P3 ;  /* 0x0000000fab6b7211 */ /* 0x080fe200018f0eff */
[----:B------:R-:W-:Y:S01]  /*27500*/  IMAD R151, R2, 0x33, RZ ;  /* 0x0000003302977824 */ /* 0x000fe200078e02ff */
[----:B------:R-:W-:-:S03]  /*27510*/  LEA.HI.X.SX32 R163, R135, R15, 0x1, P5 ;  /* 0x0000000f87a37211 */ /* 0x000fc600028f0eff */
[----:B------:R-:W1:Y:S01]  /*27520*/  LDC R2, c[0x0][0x278] ;  /* 0x00009e00ff027b82 */ /* 0x000e620000000800 */
[----:B------:R-:W-:Y:S01]  /*27530*/  STG.E.U16 desc[UR60][R148.64], R108 ;  /* 0x0000006c94007986 */ /* 0x000fe2000c10153c */
[----:B0-----:R-:W-:-:S03]  /*27540*/  IMAD R135, R16, 0x6c, RZ ;  /* 0x0000006c10877824 */ /* 0x001fc600078e02ff */
[----:B------:R-:W-:Y:S03]  /*27550*/  STG.E.U16 desc[UR60][R106.64], R24 ;  /* 0x000000186a007986 */ /* 0x000fe6000c10153c */
[----:B------:R-:W0:Y:S01]  /*27560*/  LDC R20, c[0x0][0x278] ;  /* 0x00009e00ff147b82 */ /* 0x000e220000000800 */
[----:B--2---:R-:W-:Y:S01]  /*27570*/  PRMT R26, R109, 0x7632, R26 ;  /* 0x000076326d1a7816 */ /* 0x004fe2000000001a */
[----:B------:R4:W-:Y:S01]  /*27580*/  STG.E.U16 desc[UR60][R162.64], R109 ;  /* 0x0000006da2007986 */ /* 0x0009e2000c10153c */
[----:B------:R-:W-:-:S05]  /*27590*/  IADD3 R166, P6, R31, R14, RZ ;  /* 0x0000000e1fa67210 */ /* 0x000fca0007fde0ff */
[----:B------:R-:W2:Y:S01]  /*275a0*/  LDC R16, c[0x0][0x278] ;  /* 0x00009e00ff107b82 */ /* 0x000ea20000000800 */
[----:B------:R-:W-:Y:S01]  /*275b0*/  LEA.HI.X.SX32 R167, R151, R15, 0x1, P6 ;  /* 0x0000000f97a77211 */ /* 0x000fe200030f0eff */
[----:B----4-:R-:W-:-:S06]  /*275c0*/  IMAD R109, R0, 0x35, RZ ;  /* 0x00000035006d7824 */ /* 0x010fcc00078e02ff */
[----:B------:R-:W4:Y:S01]  /*275d0*/  LDC R0, c[0x0][0x278] ;  /* 0x00009e00ff007b82 */ /* 0x000f220000000800 */
[----:B------:R-:W-:Y:S02]  /*275e0*/  IMAD R151, R4, 0x68, RZ ;  /* 0x0000006804977824 */ /* 0x000fe400078e02ff */
[----:B------:R-:W-:Y:S01]  /*275f0*/  IMAD R149, R6, 0x6a, RZ ;  /* 0x0000006a06957824 */ /* 0x000fe200078e02ff */
[----:B------:R1:W-:Y:S02]  /*27600*/  STG.E.U16 desc[UR60][R166.64], R26 ;  /* 0x0000001aa6007986 */ /* 0x0003e4000c10153c */
[-C--:B------:R-:W-:Y:S02]  /*27610*/  IADD3 R106, P3, R151, R14.reuse, RZ ;  /* 0x0000000e976a7210 */ /* 0x080fe40007f7e0ff */
[-C--:B------:R-:W-:Y:S01]  /*27620*/  IADD3 R108, P5, R149, R14.reuse, RZ ;  /* 0x0000000e956c7210 */ /* 0x080fe20007fbe0ff */
[----:B------:R-:W4:Y:S01]  /*27630*/  LDC R24, c[0x0][0x278] ;  /* 0x00009e00ff187b82 */ /* 0x000f220000000800 */
[----:B------:R-:W-:Y:S01]  /*27640*/  LEA.HI.X.SX32 R107, R153, R15, 0x1, P3 ;  /* 0x0000000f996b7211 */ /* 0x000fe200018f0eff */
[----:B---3--:R-:W-:Y:S01]  /*27650*/  IMAD R153, R8, 0x6e, RZ ;  /* 0x0000006e08997824 */ /* 0x008fe200078e02ff */
[----:B------:R-:W-:-:S02]  /*27660*/  IADD3 R162, P6, R135, R14, RZ ;  /* 0x0000000e87a27210 */ /* 0x000fc40007fde0ff */
[----:B------:R-:W-:-:S03]  /*27670*/  LEA.HI.X.SX32 R109, R109, R15, 0x1, P5 ;  /* 0x0000000f6d6d7211 */ /* 0x000fc600028f0eff */
[----:B-1----:R-:W1:Y:S01]  /*27680*/  LDC R26, c[0x0][0x278] ;  /* 0x00009e00ff1a7b82 */ /* 0x002e620000000800 */
[----:B------:R-:W-:Y:S01]  /*27690*/  PRMT R28, R110, 0x7632, R28 ;  /* 0x000076326e1c7816 */ /* 0x000fe2000000001c */
[----:B------:R2:W-:Y:S06]  /*276a0*/  STG.E.U16 desc[UR60][R106.64], R110 ;  /* 0x0000006e6a007986 */ /* 0x0005ec000c10153c */
[----:B------:R-:W3:Y:S01]  /*276b0*/  LDC R6, c[0x0][0x278] ;  /* 0x00009e00ff067b82 */ /* 0x000ee20000000800 */
[----:B------:R-:W-:Y:S01]  /*276c0*/  LEA.HI.X.SX32 R163, R155, R15, 0x1, P6 ;  /* 0x0000000f9ba37211 */ /* 0x000fe200030f0eff */
[----:B------:R2:W-:Y:S01]  /*276d0*/  STG.E.U16 desc[UR60][R108.64], R28 ;  /* 0x0000001c6c007986 */ /* 0x0005e2000c10153c */
[----:B0-----:R-:W-:-:S05]  /*276e0*/  IMAD R155, R20, 0x70, RZ ;  /* 0x00000070149b7824 */ /* 0x001fca00078e02ff */
[----:B------:R-:W0:Y:S01]  /*276f0*/  LDC R4, c[0x0][0x278] ;  /* 0x00009e00ff047b82 */ /* 0x000e220000000800 */
[----:B------:R-:W-:Y:S01]  /*27700*/  IMAD R167, R2, 0x37, RZ ;  /* 0x0000003702a77824 */ /* 0x000fe200078e02ff */
[----:B------:R-:W-:Y:S01]  /*27710*/  IADD3 R166, P5, R153, R14, RZ ;  /* 0x0000000e99a67210 */ /* 0x000fe20007fbe0ff */
[----:B--2---:R-:W-:-:S05]  /*27720*/  IMAD R107, R16, 0x74, RZ ;  /* 0x00000074106b7824 */ /* 0x004fca00078e02ff */
[----:B------:R-:W2:Y:S01]  /*27730*/  LDC R8, c[0x0][0x278] ;  /* 0x00009e00ff087b82 */ /* 0x000ea20000000800 */
[----:B------:R-:W-:Y:S01]  /*27740*/  IMAD R109, R22, 0x72, RZ ;  /* 0x00000072166d7824 */ /* 0x000fe200078e02ff */
[----:B------:R-:W-:Y:S01]  /*27750*/  PRMT R32, R111, 0x7632, R32 ;  /* 0x000076326f207816 */ /* 0x000fe20000000020 */
[----:B------:R4:W-:Y:S01]  /*27760*/  STG.E.U16 desc[UR60][R162.64], R111 ;  /* 0x0000006fa2007986 */ /* 0x0009e2000c10153c */
[-C--:B------:R-:W-:Y:S02]  /*27770*/  IADD3 R156, P3, R155, R14.reuse, RZ ;  /* 0x0000000e9b9c7210 */ /* 0x080fe40007f7e0ff */
[-C--:B------:R-:W-:Y:S02]  /*27780*/  LEA.HI.X.SX32 R167, R167, R15.reuse, 0x1, P5 ;  /* 0x0000000fa7a77211 */ /* 0x080fe400028f0eff */
[----:B------:R-:W3:Y:S01]  /*27790*/  LDC R16, c[0x0][0x278] ;  /* 0x00009e00ff107b82 */ /* 0x000ee20000000800 */
[-C--:B------:R-:W-:Y:S02]  /*277a0*/  IADD3 R170, P6, R107, R14.reuse, RZ ;  /* 0x0000000e6baa7210 */ /* 0x080fe40007fde0ff */
[----:B------:R-:W-:Y:S01]  /*277b0*/  LEA.HI.X.SX32 R157, R157, R15, 0x1, P3 ;  /* 0x0000000f9d9d7211 */ /* 0x000fe200018f0eff */
[----:B----4-:R-:W-:Y:S01]  /*277c0*/  IMAD R111, R0, 0x39, RZ ;  /* 0x00000039006f7824 */ /* 0x010fe200078e02ff */
[----:B------:R-:W-:-:S03]  /*277d0*/  IADD3 R162, P5, R109, R14, RZ ;  /* 0x0000000e6da27210 */ /* 0x000fc60007fbe0ff */
[----:B------:R-:W4:Y:S01]  /*277e0*/  LDC R20, c[0x0][0x278] ;  /* 0x00009e00ff147b82 */ /* 0x000f220000000800 */
[----:B------:R-:W-:Y:S02]  /*277f0*/  PRMT R28, R112, 0x7632, R28 ;  /* 0x00007632701c7816 */ /* 0x000fe4000000001c */
[-C--:B------:R-:W-:Y:S02]  /*27800*/  LEA.HI.X.SX32 R163, R111, R15.reuse, 0x1, P5 ;  /* 0x0000000f6fa37211 */ /* 0x080fe400028f0eff */
[----:B------:R-:W-:-:S03]  /*27810*/  LEA.HI.X.SX32 R171, R159, R15, 0x1, P6 ;  /* 0x0000000f9fab7211 */ /* 0x000fc600030f0eff */
[----:B------:R-:W4:Y:S01]  /*27820*/  LDC R22, c[0x0][0x278] ;  /* 0x00009e00ff167b82 */ /* 0x000f220000000800 */
[----:B------:R0:W-:Y:S01]  /*27830*/  STG.E.U16 desc[UR60][R166.64], R32 ;  /* 0x00000020a6007986 */ /* 0x0001e2000c10153c */
[----:B------:R-:W-:-:S03]  /*27840*/  IMAD R159, R24, 0x76, RZ ;  /* 0x00000076189f7824 */ /* 0x000fc600078e02ff */
[----:B------:R2:W-:Y:S03]  /*27850*/  STG.E.U16 desc[UR60][R156.64], R112 ;  /* 0x000000709c007986 */ /* 0x0005e6000c10153c */
[----:B------:R-:W4:Y:S01]  /*27860*/  LDC R2, c[0x0][0x278] ;  /* 0x00009e00ff027b82 */ /* 0x000f220000000800 */
[----:B------:R2:W-:Y:S01]  /*27870*/  STG.E.U16 desc[UR60][R162.64], R28 ;  /* 0x0000001ca2007986 */ /* 0x0005e2000c10153c */
[----:B-1----:R-:W-:-:S03]  /*27880*/  IMAD R111, R26, 0x78, RZ ;  /* 0x000000781a6f7824 */ /* 0x002fc600078e02ff */
[----:B------:R3:W-:Y:S03]  /*27890*/  STG.E.U16 desc[UR60][R170.64], R113 ;  /* 0x00000071aa007986 */ /* 0x0007e6000c10153c */
[----:B------:R-:W1:Y:S01]  /*278a0*/  LDC R0, c[0x0][0x278] ;  /* 0x00009e00ff007b82 */ /* 0x000e620000000800 */
[-C--:B0-----:R-:W-:Y:S01]  /*278b0*/  IADD3 R166, P3, R159, R14.reuse, RZ ;  /* 0x0000000e9fa67210 */ /* 0x081fe20007f7e0ff */
[----:B--2---:R-:W-:Y:S01]  /*278c0*/  IMAD R157, R8, 0x7a, RZ ;  /* 0x0000007a089d7824 */ /* 0x004fe200078e02ff */
[----:B------:R-:W-:Y:S01]  /*278d0*/  IADD3 R112, P5, R111, R14, RZ ;  /* 0x0000000e6f707210 */ /* 0x000fe20007fbe0ff */
[----:B------:R-:W-:Y:S01]  /*278e0*/  IMAD R163, R4, 0x3b, RZ ;  /* 0x0000003b04a37824 */ /* 0x000fe200078e02ff */
[----:B------:R-:W-:-:S03]  /*278f0*/  PRMT R24, R113, 0x7632, R24 ;  /* 0x0000763271187816 */ /* 0x000fc60000000018 */
[----:B------:R-:W0:Y:S01]  /*27900*/  LDC R8, c[0x0][0x278] ;  /* 0x00009e00ff087b82 */ /* 0x000e220000000800 */
[----:B---3--:R-:W-:-:S07]  /*27910*/  IMAD R171, R6, 0x3d, RZ ;  /* 0x0000003d06ab7824 */ /* 0x008fce00078e02ff */
[----:B------:R-:W2:Y:S01]  /*27920*/  LDC R6, c[0x0][0x278] ;  /* 0x00009e00ff067b82 */ /* 0x000ea20000000800 */
[-C--:B------:R-:W-:Y:S01]  /*27930*/  LEA.HI.X.SX32 R167, R163, R15.reuse, 0x1, P3 ;  /* 0x0000000fa3a77211 */ /* 0x080fe200018f0eff */
[----:B------:R-:W-:Y:S01]  /*27940*/  IMAD R163, R16, 0x7c, RZ ;  /* 0x0000007c10a37824 */ /* 0x000fe200078e02ff */
[----:B------:R-:W-:Y:S02]  /*27950*/  LEA.HI.X.SX32 R113, R161, R15, 0x1, P5 ;  /* 0x0000000fa1717211 */ /* 0x000fe400028f0eff */
[----:B------:R-:W-:-:S03]  /*27960*/  IADD3 R170, P6, R157, R14, RZ ;  /* 0x0000000e9daa7210 */ /* 0x000fc60007fde0ff */
[----:B------:R-:W3:Y:S01]  /*27970*/  LDC R4, c[0x0][0x278] ;  /* 0x00009e00ff047b82 */ /* 0x000ee20000000800 */
[----:B------:R-:W-:Y:S01]  /*27980*/  STG.E.U16 desc[UR60][R166.64], R24 ;  /* 0x00000018a6007986 */ /* 0x000fe2000c10153c */
[----:B----4-:R-:W-:Y:S01]  /*27990*/  IMAD R161, R20, 0x7e, RZ ;  /* 0x0000007e14a17824 */ /* 0x010fe200078e02ff */
[----:B------:R-:W-:Y:S02]  /*279a0*/  IADD3 R172, P5, R163, R14, RZ ;  /* 0x0000000ea3ac7210 */ /* 0x000fe40007fbe0ff */
[----:B------:R4:W-:Y:S03]  /*279b0*/  STG.E.U16 desc[UR60][R112.64], R114 ;  /* 0x0000007270007986 */ /* 0x0009e6000c10153c */
[----:B------:R-:W3:Y:S01]  /*279c0*/  LDC R16, c[0x0][0x278] ;  /* 0x00009e00ff107b82 */ /* 0x000ee20000000800 */
[----:B------:R-:W-:Y:S02]  /*279d0*/  LEA.HI.X.SX32 R171, R171, R15, 0x1, P6 ;  /* 0x0000000fabab7211 */ /* 0x000fe400030f0eff */
[----:B------:R-:W-:-:S02]  /*279e0*/  PRMT R26, R114, 0x7632, R26 ;  /* 0x00007632721a7816 */ /* 0x000fc4000000001a */
[----:B------:R-:W-:-:S03]  /*279f0*/  LEA.HI.X.SX32 R173, R165, R15, 0x1, P5 ;  /* 0x0000000fa5ad7211 */ /* 0x000fc600028f0eff */
[----:B------:R-:W3:Y:S01]  /*27a00*/  LDC R20, c[0x0][0x278] ;  /* 0x00009e00ff147b82 */ /* 0x000ee20000000800 */
[----:B----4-:R-:W-:Y:S01]  /*27a10*/  IMAD R113, R22, 0x82, RZ ;  /* 0x0000008216717824 */ /* 0x010fe200078e02ff */
[----:B------:R-:W-:Y:S01]  /*27a20*/  LEA R165, R2, R2, 0x6 ;  /* 0x0000000202a57211 */ /* 0x000fe200078e30ff */
[----:B------:R4:W-:Y:S03]  /*27a30*/  STG.E.U16 desc[UR60][R170.64], R26 ;  /* 0x0000001aaa007986 */ /* 0x0009e6000c10153c */
[-C--:B------:R-:W-:Y:S02]  /*27a40*/  IADD3 R176, P6, R113, R14.reuse, RZ ;  /* 0x0000000e71b07210 */ /* 0x080fe40007fde0ff */
[----:B-1----:R-:W-:Y:S01]  /*27a50*/  SHF.L.U32 R167, R0, 0x6, RZ ;  /* 0x0000000600a77819 */ /* 0x002fe200000006ff */
[----:B------:R-:W1:Y:S01]  /*27a60*/  LDC R22, c[0x0][0x278] ;  /* 0x00009e00ff167b82 */ /* 0x000e620000000800 */
[----:B------:R-:W-:-:S02]  /*27a70*/  LEA R174, P5, R177, R14, 0x7 ;  /* 0x0000000eb1ae7211 */ /* 0x000fc400078a38ff */
[-C--:B------:R-:W-:Y:S02]  /*27a80*/  LEA.HI.X.SX32 R177, R165, R15.reuse, 0x1, P6 ;  /* 0x0000000fa5b17211 */ /* 0x080fe400030f0eff */
[----:B----4-:R-:W-:Y:S01]  /*27a90*/  IADD3 R170, P3, R161, R14, RZ ;  /* 0x0000000ea1aa7210 */ /* 0x010fe20007f7e0ff */
[----:B--2---:R-:W-:Y:S01]  /*27aa0*/  IMAD R165, R6, 0x84, RZ ;  /* 0x0000008406a57824 */ /* 0x004fe200078e02ff */
[----:B------:R-:W-:Y:S01]  /*27ab0*/  PRMT R2, R115, 0x7632, R2 ;  /* 0x0000763273027816 */ /* 0x000fe20000000002 */
[----:B------:R-:W2:Y:S01]  /*27ac0*/  LDC R6, c[0x0][0x278] ;  /* 0x00009e00ff067b82 */ /* 0x000ea20000000800 */
[-C--:B------:R-:W-:Y:S02]  /*27ad0*/  LEA.HI.X.SX32 R171, R175, R15.reuse, 0x1, P3 ;  /* 0x0000000fafab7211 */ /* 0x080fe400018f0eff */
[----:B------:R-:W-:Y:S02]  /*27ae0*/  LEA.HI.X.SX32 R175, R167, R15, 0x1, P5 ;  /* 0x0000000fa7af7211 */ /* 0x000fe400028f0eff */
[----:B------:R-:W-:Y:S01]  /*27af0*/  PRMT R24, R124, 0x7632, R24 ;  /* 0x000076327c187816 */ /* 0x000fe20000000018 */
[----:B------:R3:W-:Y:S01]  /*27b00*/  STG.E.U16 desc[UR60][R172.64], R115 ;  /* 0x00000073ac007986 */ /* 0x0007e2000c10153c */
[----:B0-----:R-:W-:Y:S01]  /*27b10*/  IMAD R167, R8, 0x86, RZ ;  /* 0x0000008608a77824 */ /* 0x001fe200078e02ff */
[----:B------:R-:W0:Y:S02]  /*27b20*/  LDC R0, c[0x0][0x278] ;  /* 0x00009e00ff007b82 */ /* 0x000e240000000800 */
[----:B------:R4:W-:Y:S04]  /*27b30*/  STG.E.U16 desc[UR60][R170.64], R2 ;  /* 0x00000002aa007986 */ /* 0x0009e8000c10153c */
[----:B------:R4:W-:Y:S02]  /*27b40*/  STG.E.U16 desc[UR60][R174.64], R124 ;  /* 0x0000007cae007986 */ /* 0x0009e4000c10153c */
[----:B------:R-:W2:Y:S02]  /*27b50*/  LDC R8, c[0x0][0x278] ;  /* 0x00009e00ff087b82 */ /* 0x000ea40000000800 */
[----:B------:R1:W-:Y:S01]  /*27b60*/  STG.E.U16 desc[UR60][R176.64], R24 ;  /* 0x00000018b0007986 */ /* 0x0003e2000c10153c */
[----:B---3--:R-:W-:-:S02]  /*27b70*/  IMAD R115, R16, 0x88, RZ ;  /* 0x0000008810737824 */ /* 0x008fc400078e02ff */
[----:B----4-:R-:W-:Y:S01]  /*27b80*/  IMAD R171, R4, 0x43, RZ ;  /* 0x0000004304ab7824 */ /* 0x010fe200078e02ff */
[-C--:B------:R-:W-:Y:S02]  /*27b90*/  IADD3 R172, P3, R165, R14.reuse, RZ ;  /* 0x0000000ea5ac7210 */ /* 0x080fe40007f7e0ff */
[----:B------:R-:W3:Y:S01]  /*27ba0*/  LDC R4, c[0x0][0x278] ;  /* 0x00009e00ff047b82 */ /* 0x000ee20000000800 */
[----:B------:R-:W-:-:S07]  /*27bb0*/  IADD3 R174, P5, R167, R14, RZ ;  /* 0x0000000ea7ae7210 */ /* 0x000fce0007fbe0ff */
[----:B-1----:R-:W1:Y:S01]  /*27bc0*/  LDC R177, c[0x0][0x278] ;  /* 0x00009e00ffb17b82 */ /* 0x002e620000000800 */
[-C--:B------:R-:W-:Y:S01]  /*27bd0*/  LEA.HI.X.SX32 R175, R171, R15.reuse, 0x1, P5 ;  /* 0x0000000fabaf7211 */ /* 0x080fe200028f0eff */
[----:B------:R-:W-:Y:S01]  /*27be0*/  IMAD R171, R20, 0x8a, RZ ;  /* 0x0000008a14ab7824 */ /* 0x000fe200078e02ff */
[----:B------:R-:W-:Y:S02]  /*27bf0*/  IADD3 R168, P6, R115, R14, RZ ;  /* 0x0000000e73a87210 */ /* 0x000fe40007fde0ff */
[----:B------:R-:W-:-:S03]  /*27c00*/  LEA.HI.X.SX32 R173, R3, R15, 0x1, P3 ;  /* 0x0000000f03ad7211 */ /* 0x000fc600018f0eff */
[----:B------:R-:W4:Y:S01]  /*27c10*/  LDC R20, c[0x0][0x278] ;  /* 0x00009e00ff147b82 */ /* 0x000f220000000800 */
[----:B------:R-:W-:Y:S02]  /*27c20*/  PRMT R26, R125, 0x7632, R26 ;  /* 0x000076327d1a7816 */ /* 0x000fe4000000001a */
[----:B------:R-:W-:Y:S01]  /*27c30*/  LEA.HI.X.SX32 R169, R169, R15, 0x1, P6 ;  /* 0x0000000fa9a97211 */ /* 0x000fe200030f0eff */
[----:B------:R0:W-:Y:S04]  /*27c40*/  STG.E.U16 desc[UR60][R172.64], R125 ;  /* 0x0000007dac007986 */ /* 0x0001e8000c10153c */
[----:B------:R-:W3:Y:S01]  /*27c50*/  LDC R24, c[0x0][0x278] ;  /* 0x00009e00ff187b82 */ /* 0x000ee20000000800 */
[----:B------:R-:W-:Y:S04]  /*27c60*/  STG.E.U16 desc[UR60][R174.64], R26 ;  /* 0x0000001aae007986 */ /* 0x000fe8000c10153c */
[----:B------:R2:W-:Y:S03]  /*27c70*/  STG.E.U16 desc[UR60][R168.64], R126 ;  /* 0x0000007ea8007986 */ /* 0x0005e6000c10153c */
[----:B------:R-:W3:Y:S01]  /*27c80*/  LDC R2, c[0x0][0x278] ;  /* 0x00009e00ff027b82 */ /* 0x000ee20000000800 */
[----:B------:R-:W-:Y:S01]  /*27c90*/  IMAD R3, R22, 0x8c, RZ ;  /* 0x0000008c16037824 */ /* 0x000fe200078e02ff */
[----:B0-----:R-:W-:Y:S01]  /*27ca0*/  IADD3 R172, P5, R171, R14, RZ ;  /* 0x0000000eabac7210 */ /* 0x001fe20007fbe0ff */
[----:B------:R-:W-:-:S05]  /*27cb0*/  IMAD R173, R0, 0x45, RZ ;  /* 0x0000004500ad7824 */ /* 0x000fca00078e02ff */
[----:B------:R-:W0:Y:S01]  /*27cc0*/  LDC R16, c[0x0][0x278] ;  /* 0x00009e00ff107b82 */ /* 0x000e220000000800 */
[----:B--2---:R-:W-:Y:S02]  /*27cd0*/  IMAD R169, R6, 0x8e, RZ ;  /* 0x0000008e06a97824 */ /* 0x004fe400078e02ff */
[----:B------:R-:W-:-:S05]  /*27ce0*/  IMAD R125, R8, 0x90, RZ ;  /* 0x00000090087d7824 */ /* 0x000fca00078e02ff */
[----:B------:R-:W2:Y:S01]  /*27cf0*/  LDC R6, c[0x0][0x278] ;  /* 0x00009e00ff067b82 */ /* 0x000ea20000000800 */
[-C--:B------:R-:W-:Y:S01]  /*27d00*/  IADD3 R174, P3, R3, R14.reuse, RZ ;  /* 0x0000000e03ae7210 */ /* 0x080fe20007f7e0ff */
[----:B-1----:R-:W-:Y:S01]  /*27d10*/  IMAD R177, R177, 0x47, RZ ;  /* 0x00000047b1b17824 */ /* 0x002fe200078e02ff */
[-C--:B------:R-:W-:Y:S02]  /*27d20*/  LEA.HI.X.SX32 R173, R173, R15.reuse, 0x1, P5 ;  /* 0x0000000fadad7211 */ /* 0x080fe400028f0eff */
[-C--:B------:R-:W-:Y:S02]  /*27d30*/  IADD3 R176, P5, R169, R14.reuse, RZ ;  /* 0x0000000ea9b07210 */ /* 0x080fe40007fbe0ff */
[----:B------:R-:W-:Y:S01]  /*27d40*/  IADD3 R178, P6, R125, R14, RZ ;  /* 0x0000000e7db27210 */ /* 0x000fe20007fde0ff */
[----:B------:R-:W1:Y:S01]  /*27d50*/  LDC R8, c[0x0][0x278] ;  /* 0x00009e00ff087b82 */ /* 0x000e620000000800 */
[----:B------:R-:W-:Y:S02]  /*27d60*/  PRMT R28, R126, 0x7632, R28 ;  /* 0x000076327e1c7816 */ /* 0x000fe4000000001c */
[----:B------:R-:W-:-:S02]  /*27d70*/  LEA.HI.X.SX32 R175, R9, R15, 0x1, P3 ;  /* 0x0000000f09af7211 */ /* 0x000fc400018f0eff */
[-C--:B------:R-:W-:Y:S02]  /*27d80*/  LEA.HI.X.SX32 R177, R177, R15.reuse, 0x1, P5 ;  /* 0x0000000fb1b17211 */ /* 0x080fe400028f0eff */
[----:B------:R-:W-:Y:S01]  /*27d90*/  PRMT R26, R127, 0x7632, R26 ;  /* 0x000076327f1a7816 */ /* 0x000fe2000000001a */
[----:B------:R-:W1:Y:S01]  /*27da0*/  LDC R0, c[0x0][0x278] ;  /* 0x00009e00ff007b82 */ /* 0x000e620000000800 */
[----:B------:R-:W-:Y:S01]  /*27db0*/  LEA.HI.X.SX32 R179, R7, R15, 0x1, P6 ;  /* 0x0000000f07b37211 */ /* 0x000fe200030f0eff */
[----:B----4-:R-:W-:Y:S01]  /*27dc0*/  IMAD R7, R20, 0x96, RZ ;  /* 0x0000009614077824 */ /* 0x010fe200078e02ff */
[----:B------:R4:W-:Y:S01]  /*27dd0*/  STG.E.U16 desc[UR60][R172.64], R28 ;  /* 0x0000001cac007986 */ /* 0x0009e2000c10153c */
[----:B---3--:R-:W-:-:S03]  /*27de0*/  IMAD R9, R24, 0x94, RZ ;  /* 0x0000009418097824 */ /* 0x008fc600078e02ff */
[----:B------:R3:W-:Y:S01]  /*27df0*/  STG.E.U16 desc[UR60][R174.64], R127 ;  /* 0x0000007fae007986 */ /* 0x0007e2000c10153c */
[----:B------:R-:W1:Y:S03]  /*27e00*/  LDC R22, c[0x0][0x278] ;  /* 0x00009e00ff167b82 */ /* 0x000e660000000800 */
[----:B------:R-:W-:Y:S04]  /*27e10*/  STG.E.U16 desc[UR60][R176.64], R26 ;  /* 0x0000001ab0007986 */ /* 0x000fe8000c10153c */
[----:B------:R2:W-:Y:S01]  /*27e20*/  STG.E.U16 desc[UR60][R178.64], R116 ;  /* 0x00000074b2007986 */ /* 0x0005e2000c10153c */
[----:B----4-:R-:W4:Y:S01]  /*27e30*/  LDC R28, c[0x0][0x278] ;  /* 0x00009e00ff1c7b82 */ /* 0x010f220000000800 */
[----:B---3--:R-:W-:-:S02]  /*27e40*/  IMAD R175, R4, 0x4b, RZ ;  /* 0x0000004b04af7824 */ /* 0x008fc400078e02ff */
[----:B------:R-:W-:Y:S02]  /*27e50*/  IMAD R127, R2, 0x49, RZ ;  /* 0x00000049027f7824 */ /* 0x000fe400078e02ff */
[----:B0-----:R-:W-:-:S03]  /*27e60*/  IMAD R173, R16, 0x92, RZ ;  /* 0x0000009210ad7824 */ /* 0x001fc600078e02ff */
[----:B------:R-:W0:Y:S01]  /*27e70*/  LDC R2, c[0x0][0x278] ;  /* 0x00009e00ff027b82 */ /* 0x000e220000000800 */
[-C--:B--2---:R-:W-:Y:S02]  /*27e80*/  IADD3 R178, P6, R7, R14.reuse, RZ ;  /* 0x0000000e07b27210 */ /* 0x084fe40007fde0ff */
[----:B------:R-:W-:Y:S02]  /*27e90*/  IADD3 R26, P5, R9, R14, RZ ;  /* 0x0000000e091a7210 */ /* 0x000fe40007fbe0ff */
[----:B------:R-:W-:-:S03]  /*27ea0*/  LEA.HI.X.SX32 R179, R175, R15, 0x1, P6 ;  /* 0x0000000fafb37211 */ /* 0x000fc600030f0eff */
[----:B------:R-:W2:Y:S01]  /*27eb0*/  LDC R4, c[0x0][0x278] ;  /* 0x00009e00ff047b82 */ /* 0x000ea20000000800 */
[----:B------:R-:W-:Y:S01]  /*27ec0*/  IMAD R175, R6, 0x98, RZ ;  /* 0x0000009806af7824 */ /* 0x000fe200078e02ff */
[-C--:B------:R-:W-:Y:S02]  /*27ed0*/  IADD3 R176, P3, R173, R14.reuse, RZ ;  /* 0x0000000eadb07210 */ /* 0x080fe40007f7e0ff */
[-C--:B------:R-:W-:Y:S02]  /*27ee0*/  LEA.HI.X.SX32 R27, R27, R15.reuse, 0x1, P5 ;  /* 0x0000000f1b1b7211 */ /* 0x080fe400028f0eff */
[----:B------:R-:W-:Y:S02]  /*27ef0*/  IADD3 R16, P5, R175, R14, RZ ;  /* 0x0000000eaf107210 */ /* 0x000fe40007fbe0ff */
[----:B------:R-:W3:Y:S01]  /*27f00*/  LDC R20, c[0x0][0x278] ;  /* 0x00009e00ff147b82 */ /* 0x000ee20000000800 */
[----:B------:R-:W-:Y:S02]  /*27f10*/  LEA.HI.X.SX32 R177, R127, R15, 0x1, P3 ;  /* 0x0000000f7fb17211 */ /* 0x000fe400018f0eff */
[----:B------:R-:W-:-:S05]  /*27f20*/  PRMT R116, R116, 0x7632, R116 ;  /* 0x0000763274747816 */ /* 0x000fca0000000074 */
[----:B------:R-:W3:Y:S01]  /*27f30*/  LDC R24, c[0x0][0x278] ;  /* 0x00009e00ff187b82 */ /* 0x000ee20000000800 */
[----:B------:R-:W-:Y:S02]  /*27f40*/  PRMT R34, R117, 0x7632, R34 ;  /* 0x0000763275227816 */ /* 0x000fe40000000022 */
[----:B------:R-:W-:-:S05]  /*27f50*/  LEA.HI.X.SX32 R17, R17, R15, 0x1, P5 ;  /* 0x0000000f11117211 */ /* 0x000fca00028f0eff */
[----:B------:R-:W3:Y:S01]  /*27f60*/  LDC R32, c[0x0][0x278] ;  /* 0x00009e00ff207b82 */ /* 0x000ee20000000800 */
[----:B------:R4:W-:Y:S01]  /*27f70*/  STG.E.U16 desc[UR60][R176.64], R116 ;  /* 0x00000074b0007986 */ /* 0x0009e2000c10153c */
[----:B-1----:R-:W-:-:S03]  /*27f80*/  IMAD R127, R8, 0x9a, RZ ;  /* 0x0000009a087f7824 */ /* 0x002fc600078e02ff */
[----:B------:R1:W-:Y:S03]  /*27f90*/  STG.E.U16 desc[UR60][R26.64], R117 ;  /* 0x000000751a007986 */ /* 0x0003e6000c10153c */
[----:B------:R-:W3:Y:S01]  /*27fa0*/  LDC R6, c[0x0][0x278] ;  /* 0x00009e00ff067b82 */ /* 0x000ee20000000800 */
[----:B------:R0:W-:Y:S04]  /*27fb0*/  STG.E.U16 desc[UR60][R178.64], R34 ;  /* 0x00000022b2007986 */ /* 0x0001e8000c10153c */
[----:B------:R2:W-:Y:S01]  /*27fc0*/  STG.E.U16 desc[UR60][R16.64], R118 ;  /* 0x0000007610007986 */ /* 0x0005e2000c10153c */
[----:B----4-:R-:W-:Y:S02]  /*27fd0*/  IMAD R177, R0, 0x4d, RZ ;  /* 0x0000004d00b17824 */ /* 0x010fe400078e02ff */
[----:B------:R-:W4:Y:S01]  /*27fe0*/  LDC R8, c[0x0][0x278] ;  /* 0x00009e00ff087b82 */ /* 0x000f220000000800 */
[----:B-1----:R-:W-:Y:S01]  /*27ff0*/  IMAD R27, R28, 0x9e, RZ ;  /* 0x0000009e1c1b7824 */ /* 0x002fe200078e02ff */
[----:B------:R-:W-:Y:S01]  /*28000*/  IADD3 R180, P3, R127, R14, RZ ;  /* 0x0000000e7fb47210 */ /* 0x000fe20007f7e0ff */
[----:B------:R-:W-:-:S02]  /*28010*/  IMAD R117, R22, 0x9c, RZ ;  /* 0x0000009c16757824 */ /* 0x000fc400078e02ff */
[----:B0-----:R-:W-:-:S03]  /*28020*/  IMAD R179, R2, 0x4f, RZ ;  /* 0x0000004f02b37824 */ /* 0x001fc600078e02ff */
[----:B------:R-:W0:Y:S01]  /*28030*/  LDC R0, c[0x0][0x278] ;  /* 0x00009e00ff007b82 */ /* 0x000e220000000800 */
[----:B------:R-:W-:-:S07]  /*28040*/  IADD3 R184, P6, R27, R14, RZ ;  /* 0x0000000e1bb87210 */ /* 0x000fce0007fde0ff */
[----:B--2---:R-:W1:Y:S01]  /*28050*/  LDC R16, c[0x0][0x278] ;  /* 0x00009e00ff107b82 */ /* 0x004e620000000800 */
[-C--:B------:R-:W-:Y:S01]  /*28060*/  LEA.HI.X.SX32 R181, R177, R15.reuse, 0x1, P3 ;  /* 0x0000000fb1b57211 */ /* 0x080fe200018f0eff */
[----:B------:R-:W-:Y:S01]  /*28070*/  IMAD R177, R4, 0xa0, RZ ;  /* 0x000000a004b17824 */ /* 0x000fe200078e02ff */
[-C--:B------:R-:W-:Y:S02]  /*28080*/  IADD3 R182, P5, R117, R14.reuse, RZ ;  /* 0x0000000e75b67210 */ /* 0x080fe40007fbe0ff */
[----:B------:R-:W-:Y:S02]  /*28090*/  PRMT R2, R118, 0x7632, R2 ;  /* 0x0000763276027816 */ /* 0x000fe40000000002 */
[-C--:B------:R-:W-:Y:S01]  /*280a0*/  LEA.HI.X.SX32 R185, R179, R15.reuse, 0x1, P6 ;  /* 0x0000000fb3b97211 */ /* 0x080fe200030f0eff */
[----:B---3--:R-:W-:Y:S01]  /*280b0*/  IMAD R179, R20, 0xa2, RZ ;  /* 0x000000a214b37824 */ /* 0x008fe200078e02ff */
[-C--:B------:R-:W-:Y:S01]  /*280c0*/  LEA.HI.X.SX32 R183, R19, R15.reuse, 0x1, P5 ;  /* 0x0000000f13b77211 */ /* 0x080fe200028f0eff */
[----:B------:R-:W2:Y:S01]  /*280d0*/  LDC R22, c[0x0][0x278] ;  /* 0x00009e00ff167b82 */ /* 0x000ea20000000800 */
[----:B------:R-:W-:Y:S01]  /*280e0*/  PRMT R26, R119, 0x7632, R26 ;  /* 0x00007632771a7816 */ /* 0x000fe2000000001a */
[----:B------:R-:W-:Y:S01]  /*280f0*/  IMAD R17, R24, 0xa4, RZ ;  /* 0x000000a418117824 */ /* 0x000fe200078e02ff */
[----:B------:R-:W-:Y:S01]  /*28100*/  IADD3 R4, P5, R177, R14, RZ ;  /* 0x0000000eb1047210 */ /* 0x000fe20007fbe0ff */
[----:B------:R-:W-:Y:S01]  /*28110*/  IMAD R19, R32, 0xa6, RZ ;  /* 0x000000a620137824 */ /* 0x000fe200078e02ff */
[----:B------:R3:W-:Y:S02]  /*28120*/  STG.E.U16 desc[UR60][R180.64], R2 ;  /* 0x00000002b4007986 */ /* 0x0007e4000c10153c */
[----:B------:R-:W-:Y:S01]  /*28130*/  LEA.HI.X.SX32 R5, R5, R15, 0x1, P5 ;  /* 0x0000000f05057211 */ /* 0x000fe200028f0eff */
[----:B------:R-:W2:Y:S01]  /*28140*/  LDC R20, c[0x0][0x278] ;  /* 0x00009e00ff147b82 */ /* 0x000ea20000000800 */
[----:B------:R4:W-:Y:S01]  /*28150*/  STG.E.U16 desc[UR60][R182.64], R119 ;  /* 0x00000077b6007986 */ /* 0x0009e2000c10153c */
[----:B------:R-:W-:-:S03]  /*28160*/  PRMT R24, R120, 0x7632, R24 ;  /* 0x0000763278187816 */ /* 0x000fc60000000018 */
[----:B------:R0:W-:Y:S03]  /*28170*/  STG.E.U16 desc[UR60][R184.64], R26 ;  /* 0x0000001ab8007986 */ /* 0x0001e6000c10153c */
[----:B------:R-:W2:Y:S01]  /*28180*/  LDC R28, c[0x0][0x278] ;  /* 0x00009e00ff1c7b82 */ /* 0x000ea20000000800 */
[-C--:B---3--:R-:W-:Y:S01]  /*28190*/  IADD3 R180, P3, R179, R14.reuse, RZ ;  /* 0x0000000eb3b47210 */ /* 0x088fe20007f7e0ff */
[----:B----4-:R-:W-:Y:S01]  /*281a0*/  IMAD R119, R6, 0x53, RZ ;  /* 0x0000005306777824 */ /* 0x010fe200078e02ff */
[----:B------:R-:W-:-:S05]  /*281b0*/  IADD3 R182, P5, R17, R14, RZ ;  /* 0x0000000e11b67210 */ /* 0x000fca0007fbe0ff */
[----:B------:R-:W3:Y:S01]  /*281c0*/  LDC R6, c[0x0][0x278] ;  /* 0x00009e00ff067b82 */ /* 0x000ee20000000800 */
[----:B0-----:R-:W-:Y:S02]  /*281d0*/  IADD3 R184, P6, R19, R14, RZ ;  /* 0x0000000e13b87210 */ /* 0x001fe40007fde0ff */
[-C--:B------:R-:W-:Y:S02]  /*281e0*/  LEA.HI.X.SX32 R181, R187, R15.reuse, 0x1, P3 ;  /* 0x0000000fbbb57211 */ /* 0x080fe400018f0eff */
[-C--:B------:R-:W-:Y:S01]  /*281f0*/  LEA.HI.X.SX32 R183, R33, R15.reuse, 0x1, P5 ;  /* 0x0000000f21b77211 */ /* 0x080fe200028f0eff */
[----:B------:R-:W-:Y:S01]  /*28200*/  IMAD R33, R8, 0xa8, RZ ;  /* 0x000000a808217824 */ /* 0x000fe200078e02ff */
[----:B------:R-:W-:Y:S01]  /*28210*/  LEA.HI.X.SX32 R185, R119, R15, 0x1, P6 ;  /* 0x0000000f77b97211 */ /* 0x000fe200030f0eff */
[----:B------:R-:W0:Y:S01]  /*28220*/  LDC R2, c[0x0][0x278] ;  /* 0x00009e00ff027b82 */ /* 0x000e220000000800 */
[----:B-1----:R-:W-:Y:S01]  /*28230*/  IMAD R119, R16, 0xaa, RZ ;  /* 0x000000aa10777824 */ /* 0x002fe200078e02ff */
[----:B------:R-:W-:Y:S01]  /*28240*/  STG.E.U16 desc[UR60][R4.64], R120 ;  /* 0x0000007804007986 */ /* 0x000fe2000c10153c */
[----:B------:R-:W-:-:S03]  /*28250*/  PRMT R26, R121, 0x7632, R26 ;  /* 0x00007632791a7816 */ /* 0x000fc6000000001a */
[----:B------:R-:W-:Y:S02]  /*28260*/  STG.E.U16 desc[UR60][R180.64], R24 ;  /* 0x00000018b4007986 */ /* 0x000fe4000c10153c */
[----:B------:R-:W1:Y:S02]  /*28270*/  LDC R8, c[0x0][0x278] ;  /* 0x00009e00ff087b82 */ /* 0x000e640000000800 */
[----:B------:R4:W-:Y:S06]  /*28280*/  STG.E.U16 desc[UR60][R182.64], R121 ;  /* 0x00000079b6007986 */ /* 0x0009ec000c10153c */
[----:B------:R-:W1:Y:S01]  /*28290*/  LDC R16, c[0x0][0x278] ;  /* 0x00009e00ff107b82 */ /* 0x000e620000000800 */
[----:B----4-:R-:W-:-:S07]  /*282a0*/  IMAD R121, R0, 0x55, RZ ;  /* 0x0000005500797824 */ /* 0x010fce00078e02ff */
[----:B------:R-:W4:Y:S01]  /*282b0*/  LDC R0, c[0x0][0x278] ;  /* 0x00009e00ff007b82 */ /* 0x000f220000000800 */
[----:B--2---:R-:W-:Y:S01]  /*282c0*/  IMAD R5, R22, 0xac, RZ ;  /* 0x000000ac16057824 */ /* 0x004fe200078e02ff */
[-C--:B------:R-:W-:Y:S02]  /*282d0*/  IADD3 R22, P3, R33, R14.reuse, RZ ;  /* 0x0000000e21167210 */ /* 0x080fe40007f7e0ff */
[----:B------:R-:W-:-:S04]  /*282e0*/  IADD3 R120, P5, R119, R14, RZ ;  /* 0x0000000e77787210 */ /* 0x000fc80007fbe0ff */
[----:B------:R-:W2:Y:S01]  /*282f0*/  LDC R24, c[0x0][0x278] ;  /* 0x00009e00ff187b82 */ /* 0x000ea20000000800 */
[-C--:B------:R-:W-:Y:S01]  /*28300*/  LEA.HI.X.SX32 R23, R23, R15.reuse, 0x1, P3 ;  /* 0x0000000f17177211 */ /* 0x080fe200018f0eff */
[----:B------:R0:W-:Y:S01]  /*28310*/  STG.E.U16 desc[UR60][R184.64], R26 ;  /* 0x0000001ab8007986 */ /* 0x0001e2000c10153c */
[----:B------:R-:W-:Y:S01]  /*28320*/  IADD3 R182, P6, R5, R14, RZ ;  /* 0x0000000e05b67210 */ /* 0x000fe20007fde0ff */
[----:B---3--:R-:W-:Y:S01]  /*28330*/  IMAD R181, R6, 0xae, RZ ;  /* 0x000000ae06b57824 */ /* 0x008fe200078e02ff */
[-C--:B------:R-:W-:Y:S02]  /*28340*/  LEA.HI.X.SX32 R121, R121, R15.reuse, 0x1, P5 ;  /* 0x0000000f79797211 */ /* 0x080fe400028f0eff */
[----:B------:R-:W-:Y:S01]  /*28350*/  PRMT R32, R122, 0x7632, R32 ;  /* 0x000076327a207816 */ /* 0x000fe20000000020 */
[----:B------:R-:W3:Y:S01]  /*28360*/  LDC R4, c[0x0][0x278] ;  /* 0x00009e00ff047b82 */ /* 0x000ee20000000800 */
[----:B------:R-:W-:Y:S01]  /*28370*/  LEA.HI.X.SX32 R183, R25, R15, 0x1, P6 ;  /* 0x0000000f19b77211 */ /* 0x000fe200030f0eff */
[----:B------:R1:W-:Y:S01]  /*28380*/  STG.E.U16 desc[UR60][R22.64], R122 ;  /* 0x0000007a16007986 */ /* 0x0003e2000c10153c */
[----:B------:R-:W-:-:S05]  /*28390*/  IMAD R25, R20, 0xb0, RZ ;  /* 0x000000b014197824 */ /* 0x000fca00078e02ff */
[----:B0-----:R-:W0:Y:S01]  /*283a0*/  LDC R26, c[0x0][0x278] ;  /* 0x00009e00ff1a7b82 */ /* 0x001e220000000800 */
[----:B------:R1:W-:Y:S01]  /*283b0*/  STG.E.U16 desc[UR60][R120.64], R32 ;  /* 0x0000002078007986 */ /* 0x0003e2000c10153c */
[----:B------:R-:W-:Y:S01]  /*283c0*/  IMAD R185, R2, 0x57, RZ ;  /* 0x0000005702b97824 */ /* 0x000fe200078e02ff */
[----:B------:R-:W-:Y:S01]  /*283d0*/  IADD3 R184, P5, R181, R14, RZ ;  /* 0x0000000eb5b87210 */ /* 0x000fe20007fbe0ff */
[----:B-1----:R-:W-:-:S04]  /*283e0*/  IMAD R23, R16, 0xb4, RZ ;  /* 0x000000b410177824 */ /* 0x002fc800078e02ff */
[----:B------:R-:W1:Y:S01]  /*283f0*/  LDC R6, c[0x0][0x278] ;  /* 0x00009e00ff067b82 */ /* 0x000e620000000800 */
[----:B------:R-:W-:Y:S01]  /*28400*/  PRMT R34, R123, 0x7632, R34 ;  /* 0x000076327b227816 */ /* 0x000fe20000000022 */
[----:B------:R4:W-:Y:S01]  /*28410*/  STG.E.U16 desc[UR60][R182.64], R123 ;  /* 0x0000007bb6007986 */ /* 0x0009e2000c10153c */
[----:B------:R-:W-:Y:S01]  /*28420*/  IMAD R121, R8, 0xb2, RZ ;  /* 0x000000b208797824 */ /* 0x000fe200078e02ff */
[----:B------:R-:W-:Y:S02]  /*28430*/  LEA.HI.X.SX32 R185, R185, R15, 0x1, P5 ;  /* 0x0000000fb9b97211 */ /* 0x000fe400028f0eff */
[-C--:B------:R-:W-:Y:S02]  /*28440*/  IADD3 R188, P6, R23, R14.reuse, RZ ;  /* 0x0000000e17bc7210 */ /* 0x080fe40007fde0ff */
[----:B------:R-:W1:Y:S01]  /*28450*/  LDC R8, c[0x0][0x278] ;  /* 0x00009e00ff087b82 */ /* 0x000e620000000800 */
[-C--:B------:R-:W-:Y:S02]  /*28460*/  IADD3 R186, P5, R121, R14.reuse, RZ ;  /* 0x0000000e79ba7210 */ /* 0x080fe40007fbe0ff */
[----:B----4-:R-:W-:Y:S01]  /*28470*/  IADD3 R182, P3, R25, R14, RZ ;  /* 0x0000000e19b67210 */ /* 0x010fe20007f7e0ff */
[----:B------:R-:W-:-:S04]  /*28480*/  IMAD R123, R0, 0x59, RZ ;  /* 0x00000059007b7824 */ /* 0x000fc800078e02ff */
[----:B------:R-:W4:Y:S01]  /*28490*/  LDC R0, c[0x0][0x278] ;  /* 0x00009e00ff007b82 */ /* 0x000f220000000800 */
[-C--:B------:R-:W-:Y:S02]  /*284a0*/  LEA.HI.X.SX32 R183, R103, R15.reuse, 0x1, P3 ;  /* 0x0000000f67b77211 */ /* 0x080fe400018f0eff */
[-C--:B------:R-:W-:Y:S02]  /*284b0*/  LEA.HI.X.SX32 R187, R123, R15.reuse, 0x1, P5 ;  /* 0x0000000f7bbb7211 */ /* 0x080fe400028f0eff */
[----:B------:R-:W-:Y:S02]  /*284c0*/  PRMT R2, R128, 0x7632, R2 ;  /* 0x0000763280027816 */ /* 0x000fe40000000002 */
[----:B------:R-:W-:Y:S01]  /*284d0*/  LEA.HI.X.SX32 R189, R133, R15, 0x1, P6 ;  /* 0x0000000f85bd7211 */ /* 0x000fe200030f0eff */
[----:B--2---:R-:W-:Y:S01]  /*284e0*/  IMAD R133, R24, 0xb6, RZ ;  /* 0x000000b618857824 */ /* 0x004fe200078e02ff */
[----:B------:R-:W2:Y:S01]  /*284f0*/  LDC R16, c[0x0][0x278] ;  /* 0x00009e00ff107b82 */ /* 0x000ea20000000800 */
[----:B------:R-:W-:Y:S04]  /*28500*/  STG.E.U16 desc[UR60][R184.64], R34 ;  /* 0x00000022b8007986 */ /* 0x000fe8000c10153c */
[----:B------:R3:W-:Y:S03]  /*28510*/  STG.E.U16 desc[UR60][R182.64], R128 ;  /* 0x00000080b6007986 */ /* 0x0007e6000c10153c */
[----:B------:R-:W2:Y:S01]  /*28520*/  LDC R24, c[0x0][0x278] ;  /* 0x00009e00ff187b82 */ /* 0x000ea20000000800 */
[----:B------:R1:W-:Y:S01]  /*28530*/  STG.E.U16 desc[UR60][R186.64], R2 ;  /* 0x00000002ba007986 */ /* 0x0003e2000c10153c */
[----:B0-----:R-:W-:-:S06]  /*28540*/  IMAD R103, R26, 0xb8, RZ ;  /* 0x000000b81a677824 */ /* 0x001fcc00078e02ff */
[----:B------:R-:W0:Y:S01]  /*28550*/  LDC R22, c[0x0][0x278] ;  /* 0x00009e00ff167b82 */ /* 0x000e220000000800 */
[----:B---3--:R-:W-:-:S07]  /*28560*/  IMAD R183, R4, 0x5b, RZ ;  /* 0x0000005b04b77824 */ /* 0x008fce00078e02ff */
[----:B-1----:R-:W1:Y:S01]  /*28570*/  LDC R2, c[0x0][0x278] ;  /* 0x00009e00ff027b82 */ /* 0x002e620000000800 */
[----:B------:R-:W-:Y:S01]  /*28580*/  IMAD R123, R28, 0xba, RZ ;  /* 0x000000ba1c7b7824 */ /* 0x000fe200078e02ff */
[-C--:B------:R-:W-:Y:S01]  /*28590*/  IADD3 R182, P3, R133, R14.reuse, RZ ;  /* 0x0000000e85b67210 */ /* 0x080fe20007f7e0ff */
[----:B------:R-:W-:Y:S01]  /*285a0*/  IMAD R185, R6, 0x5d, RZ ;  /* 0x0000005d06b97824 */ /* 0x000fe200078e02ff */
[----:B------:R-:W-:-:S04]  /*285b0*/  IADD3 R28, P5, R103, R14, RZ ;  /* 0x0000000e671c7210 */ /* 0x000fc80007fbe0ff */
[----:B------:R-:W3:Y:S01]  /*285c0*/  LDC R4, c[0x0][0x278] ;  /* 0x00009e00ff047b82 */ /* 0x000ee20000000800 */
[----:B------:R-:W-:Y:S01]  /*285d0*/  IADD3 R186, P6, R123, R14, RZ ;  /* 0x0000000e7bba7210 */ /* 0x000fe20007fde0ff */
[----:B------:R4:W-:Y:S01]  /*285e0*/  STG.E.U16 desc[UR60][R188.64], R129 ;  /* 0x00000081bc007986 */ /* 0x0009e2000c10153c */
[-C--:B------:R-:W-:Y:S02]  /*285f0*/  LEA.HI.X.SX32 R183, R183, R15.reuse, 0x1, P3 ;  /* 0x0000000fb7b77211 */ /* 0x080fe400018f0eff */
[----:B------:R-:W-:Y:S02]  /*28600*/  PRMT R20, R129, 0x7632, R20 ;  /* 0x0000763281147816 */ /* 0x000fe40000000014 */
[-C--:B------:R-:W-:Y:S01]  /*28610*/  LEA.HI.X.SX32 R29, R29, R15.reuse, 0x1, P5 ;  /* 0x0000000f1d1d7211 */ /* 0x080fe200028f0eff */
[----:B------:R-:W3:Y:S01]  /*28620*/  LDC R26, c[0x0][0x278] ;  /* 0x00009e00ff1a7b82 */ /* 0x000ee20000000800 */
[----:B------:R-:W-:Y:S01]  /*28630*/  LEA.HI.X.SX32 R187, R185, R15, 0x1, P6 ;  /* 0x0000000fb9bb7211 */ /* 0x000fe200030f0eff */
[----:B------:R-:W-:Y:S01]  /*28640*/  IMAD R185, R8, 0xbc, RZ ;  /* 0x000000bc08b97824 */ /* 0x000fe200078e02ff */
[----:B------:R-:W-:Y:S01]  /*28650*/  PRMT R32, R130, 0x7632, R32 ;  /* 0x0000763282207816 */ /* 0x000fe20000000020 */
[----:B----4-:R-:W-:-:S04]  /*28660*/  IMAD R189, R0, 0x5f, RZ ;  /* 0x0000005f00bd7824 */ /* 0x010fc800078e02ff */
[----:B------:R-:W4:Y:S01]  /*28670*/  LDC R6, c[0x0][0x278] ;  /* 0x00009e00ff067b82 */ /* 0x000f220000000800 */
[----:B------:R0:W-:Y:S01]  /*28680*/  STG.E.U16 desc[UR60][R182.64], R20 ;  /* 0x00000014b6007986 */ /* 0x0001e2000c10153c */
[----:B--2---:R-:W-:-:S03]  /*28690*/  IMAD R129, R16, 0xbe, RZ ;  /* 0x000000be10817824 */ /* 0x004fc600078e02ff */
[----:B------:R2:W-:Y:S03]  /*286a0*/  STG.E.U16 desc[UR60][R28.64], R130 ;  /* 0x000000821c007986 */ /* 0x0005e6000c10153c */
[----:B------:R-:W4:Y:S01]  /*286b0*/  LDC R0, c[0x0][0x278] ;  /* 0x00009e00ff007b82 */ /* 0x000f220000000800 */
[----:B------:R1:W-:Y:S01]  /*286c0*/  STG.E.U16 desc[UR60][R186.64], R32 ;  /* 0x00000020ba007986 */ /* 0x0003e2000c10153c */
[----:B0-----:R-:W-:-:S06]  /*286d0*/  IADD3 R20, P5, R185, R14, RZ ;  /* 0x0000000eb9147210 */ /* 0x001fcc0007fbe0ff */
[----:B------:R-:W0:Y:S01]  /*286e0*/  LDC R8, c[0x0][0x278] ;  /* 0x00009e00ff087b82 */ /* 0x000e220000000800 */
[----:B--2---:R-:W-:Y:S01]  /*286f0*/  IMAD R29, R24, 0xc2, RZ ;  /* 0x000000c2181d7824 */ /* 0x004fe200078e02ff */
[-C--:B------:R-:W-:Y:S01]  /*28700*/  IADD3 R188, P3, R129, R14.reuse, RZ ;  /* 0x0000000e81bc7210 */ /* 0x080fe20007f7e0ff */
[----:B------:R-:W-:Y:S01]  /*28710*/  IMAD R183, R22, 0xc0, RZ ;  /* 0x000000c016b77824 */ /* 0x000fe200078e02ff */
[-C--:B------:R-:W-:Y:S01]  /*28720*/  LEA.HI.X.SX32 R21, R21, R15.reuse, 0x1, P5 ;  /* 0x0000000f15157211 */ /* 0x080fe200028f0eff */
[----:B-1----:R-:W-:Y:S01]  /*28730*/  IMAD R187, R2, 0x61, RZ ;  /* 0x0000006102bb7824 */ /* 0x002fe200078e02ff */
[----:B------:R-:W-:Y:S02]  /*28740*/  IADD3 R190, P6, R29, R14, RZ ;  /* 0x0000000e1dbe7210 */ /* 0x000fe40007fde0ff */
[----:B------:R-:W1:Y:S01]  /*28750*/  LDC R16, c[0x0][0x278] ;  /* 0x00009e00ff107b82 */ /* 0x000e620000000800 */
[----:B------:R-:W-:Y:S01]  /*28760*/  LEA.HI.X.SX32 R189, R189, R15, 0x1, P3 ;  /* 0x0000000fbdbd7211 */ /* 0x000fe200018f0eff */
[----:B------:R2:W-:Y:S01]  /*28770*/  STG.E.U16 desc[UR60][R20.64], R131 ;  /* 0x0000008314007986 */ /* 0x0005e2000c10153c */
[----:B------:R-:W-:-:S02]  /*28780*/  PRMT R24, R131, 0x7632, R24 ;  /* 0x0000763283187816 */ /* 0x000fc40000000018 */
[----:B------:R-:W-:-:S03]  /*28790*/  LEA.HI.X.SX32 R191, R187, R15, 0x1, P6 ;  /* 0x0000000fbbbf7211 */ /* 0x000fc600030f0eff */
[----:B------:R-:W1:Y:S01]  /*287a0*/  LDC R22, c[0x0][0x278] ;  /* 0x00009e00ff167b82 */ /* 0x000e620000000800 */
[----:B------:R-:W-:Y:S01]  /*287b0*/  IADD3 R104, P5, R183, R14, RZ ;  /* 0x0000000eb7687210 */ /* 0x000fe20007fbe0ff */
[----:B---3--:R-:W-:Y:S01]  /*287c0*/  IMAD R187, R4, 0xc4, RZ ;  /* 0x000000c404bb7824 */ /* 0x008fe200078e02ff */
[----:B------:R3:W-:Y:S02]  /*287d0*/  STG.E.U16 desc[UR60][R188.64], R24 ;  /* 0x00000018bc007986 */ /* 0x0007e4000c10153c */
[----:B------:R-:W-:-:S03]  /*287e0*/  LEA.HI.X.SX32 R105, R105, R15, 0x1, P5 ;  /* 0x0000000f69697211 */ /* 0x000fc600028f0eff */
[----:B--2---:R-:W2:Y:S01]  /*287f0*/  LDC R20, c[0x0][0x278] ;  /* 0x00009e00ff147b82 */ /* 0x004ea20000000800 */
[----:B------:R-:W-:Y:S01]  /*28800*/  PRMT R28, R136, 0x7632, R28 ;  /* 0x00007632881c7816 */ /* 0x000fe2000000001c */
[----:B------:R-:W-:Y:S01]  /*28810*/  IMAD R131, R26, 0xca, RZ ;  /* 0x000000ca1a837824 */ /* 0x000fe200078e02ff */
[----:B---3--:R-:W-:-:S05]  /*28820*/  IADD3 R188, P5, R187, R14, RZ ;  /* 0x0000000ebbbc7210 */ /* 0x008fca0007fbe0ff */
[----:B------:R-:W3:Y:S01]  /*28830*/  LDC R4, c[0x0][0x278] ;  /* 0x00009e00ff047b82 */ /* 0x000ee20000000800 */
[----:B----4-:R-:W-:Y:S01]  /*28840*/  IMAD R21, R6, 0xc6, RZ ;  /* 0x000000c606157824 */ /* 0x010fe200078e02ff */
[----:B------:R-:W-:-:S06]  /*28850*/  LEA.HI.X.SX32 R189, R35, R15, 0x1, P5 ;  /* 0x0000000f23bd7211 */ /* 0x000fcc00028f0eff */
[----:B------:R-:W4:Y:S01]  /*28860*/  LDC R2, c[0x0][0x278] ;  /* 0x00009e00ff027b82 */ /* 0x000f220000000800 */
[----:B------:R-:W-:Y:S01]  /*28870*/  IMAD R35, R0, 0x65, RZ ;  /* 0x0000006500237824 */ /* 0x000fe200078e02ff */
[----:B------:R0:W-:Y:S01]  /*28880*/  STG.E.U16 desc[UR60][R104.64], R136 ;  /* 0x0000008868007986 */ /* 0x0001e2000c10153c */
[----:B------:R-:W-:-:S05]  /*28890*/  IADD3 R196, P6, R131, R14, RZ ;  /* 0x0000000e83c47210 */ /* 0x000fca0007fde0ff */
[----:B------:R-:W4:Y:S01]  /*288a0*/  LDC R0, c[0x0][0x278] ;  /* 0x00009e00ff007b82 */ /* 0x000f220000000800 */
[----:B------:R1:W-:Y:S01]  /*288b0*/  STG.E.U16 desc[UR60][R190.64], R28 ;  /* 0x0000001cbe007986 */ /* 0x0003e2000c10153c */
[----:B------:R-:W-:Y:S01]  /*288c0*/  LEA.HI.X.SX32 R197, R35, R15, 0x1, P6 ;  /* 0x0000000f23c57211 */ /* 0x000fe200030f0eff */
[----:B0-----:R-:W-:-:S05]  /*288d0*/  IMAD R105, R8, 0xc8, RZ ;  /* 0x000000c808697824 */ /* 0x001fca00078e02ff */
[----:B------:R-:W0:Y:S01]  /*288e0*/  LDC R6, c[0x0][0x278] ;  /* 0x00009e00ff067b82 */ /* 0x000e220000000800 */
[----:B------:R2:W-:Y:S01]  /*288f0*/  STG.E.U16 desc[UR60][R188.64], R137 ;  /* 0x00000089bc007986 */ /* 0x0005e2000c10153c */
[----:B-1----:R-:W-:-:S06]  /*28900*/  IADD3 R190, P3, R21, R14, RZ ;  /* 0x0000000e15be7210 */ /* 0x002fcc0007f7e0ff */
[----:B------:R-:W1:Y:S01]  /*28910*/  LDC R8, c[0x0][0x278] ;  /* 0x00009e00ff087b82 */ /* 0x000e620000000800 */
[-C--:B------:R-:W-:Y:S01]  /*28920*/  IADD3 R194, P5, R105, R14.reuse, RZ ;  /* 0x0000000e69c27210 */ /* 0x080fe20007fbe0ff */
[----:B------:R-:W-:Y:S01]  /*28930*/  IMAD R35, R16, 0xcc, RZ ;  /* 0x000000cc10237824 */ /* 0x000fe200078e02ff */
[-C--:B------:R-:W-:Y:S02]  /*28940*/  LEA.HI.X.SX32 R191, R195, R15.reuse, 0x1, P3 ;  /* 0x0000000fc3bf7211 */ /* 0x080fe400018f0eff */
[----:B------:R-:W-:Y:S01]  /*28950*/  PRMT R24, R137, 0x7632, R24 ;  /* 0x0000763289187816 */ /* 0x000fe20000000018 */
[----:B--2---:R-:W-:Y:S02]  /*28960*/  IMAD R189, R22, 0xce, RZ ;  /* 0x000000ce16bd7824 */ /* 0x004fe400078e02ff */
[----:B------:R-:W2:Y:S01]  /*28970*/  LDC R16, c[0x0][0x278] ;  /* 0x00009e00ff107b82 */ /* 0x000ea20000000800 */
[----:B------:R-:W-:Y:S01]  /*28980*/  LEA.HI.X.SX32 R195, R101, R15, 0x1, P5 ;  /* 0x0000000f65c37211 */ /* 0x000fe200028f0eff */
[----:B------:R4:W-:Y:S01]  /*28990*/  STG.E.U16 desc[UR60][R190.64], R24 ;  /* 0x00000018be007986 */ /* 0x0009e2000c10153c */
[----:B------:R-:W-:Y:S01]  /*289a0*/  IADD3 R198, P5, R35, R14, RZ ;  /* 0x0000000e23c67210 */ /* 0x000fe20007fbe0ff */
[----:B------:R-:W-:Y:S01]  /*289b0*/  IMAD R101, R20, 0xd0, RZ ;  /* 0x000000d014657824 */ /* 0x000fe200078e02ff */
[----:B------:R-:W-:Y:S01]  /*289c0*/  PRMT R26, R138, 0x7632, R26 ;  /* 0x000076328a1a7816 */ /* 0x000fe2000000001a */
[----:B---3--:R-:W-:-:S02]  /*289d0*/  IMAD R137, R4, 0xd2, RZ ;  /* 0x000000d204897824 */ /* 0x008fc400078e02ff */
[----:B------:R-:W3:Y:S01]  /*289e0*/  LDC R20, c[0x0][0x278] ;  /* 0x00009e00ff147b82 */ /* 0x000ee20000000800 */
[----:B------:R-:W-:Y:S01]  /*289f0*/  LEA.HI.X.SX32 R199, R31, R15, 0x1, P5 ;  /* 0x0000000f1fc77211 */ /* 0x000fe200028f0eff */
[----:B----4-:R-:W-:Y:S01]  /*28a00*/  IMAD R31, R2, 0x69, RZ ;  /* 0x00000069021f7824 */ /* 0x010fe200078e02ff */
[----:B------:R-:W-:Y:S02]  /*28a10*/  IADD3 R190, P3, R189, R14, RZ ;  /* 0x0000000ebdbe7210 */ /* 0x000fe40007f7e0ff */
[----:B------:R-:W-:-:S03]  /*28a20*/  PRMT R4, R139, 0x7632, R4 ;  /* 0x000076328b047816 */ /* 0x000fc60000000004 */
[----:B------:R-:W4:Y:S01]  /*28a30*/  LDC R2, c[0x0][0x278] ;  /* 0x00009e00ff027b82 */ /* 0x000f220000000800 */
[----:B------:R-:W-:Y:S01]  /*28a40*/  LEA.HI.X.SX32 R191, R201, R15, 0x1, P3 ;  /* 0x0000000fc9bf7211 */ /* 0x000fe200018f0eff */
[----:B------:R0:W-:Y:S04]  /*28a50*/  STG.E.U16 desc[UR60][R194.64], R138 ;  /* 0x0000008ac2007986 */ /* 0x0001e8000c10153c */
[----:B------:R1:W-:Y:S02]  /*28a60*/  STG.E.U16 desc[UR60][R196.64], R26 ;  /* 0x0000001ac4007986 */ /* 0x0003e4000c10153c */
[----:B------:R-:W4:Y:S02]  /*28a70*/  LDC R22, c[0x0][0x278] ;  /* 0x00009e00ff167b82 */ /* 0x000f240000000800 */
[----:B------:R1:W-:Y:S01]  /*28a80*/  STG.E.U16 desc[UR60][R198.64], R139 ;  /* 0x0000008bc6007986 */ /* 0x0003e2000c10153c */
[----:B0-----:R-:W-:-:S05]  /*28a90*/  IADD3 R194, P5, R101, R14, RZ ;  /* 0x0000000e65c27210 */ /* 0x001fca0007fbe0ff */
[----:B------:R-:W0:Y:S01]  /*28aa0*/  LDC R24, c[0x0][0x278] ;  /* 0x00009e00ff187b82 */ /* 0x000e220000000800 */
[----:B------:R2:W-:Y:S01]  /*28ab0*/  STG.E.U16 desc[UR60][R190.64], R4 ;  /* 0x00000004be007986 */ /* 0x0005e2000c10153c */
[----:B------:R-:W-:Y:S01]  /*28ac0*/  LEA.HI.X.SX32 R195, R151, R15, 0x1, P5 ;  /* 0x0000000f97c37211 */ /* 0x000fe200028f0eff */
[----:B------:R-:W-:Y:S01]  /*28ad0*/  IMAD R151, R6, 0xd4, RZ ;  /* 0x000000d406977824 */ /* 0x000fe200078e02ff */
[----:B-1----:R-:W-:Y:S01]  /*28ae0*/  IADD3 R196, P6, R137, R14, RZ ;  /* 0x0000000e89c47210 */ /* 0x002fe20007fde0ff */
[----:B------:R-:W-:-:S03]  /*28af0*/  IMAD R139, R8, 0xd6, RZ ;  /* 0x000000d6088b7824 */ /* 0x000fc600078e02ff */
[----:B------:R-:W1:Y:S01]  /*28b00*/  LDC R8, c[0x0][0x278] ;  /* 0x00009e00ff087b82 */ /* 0x000e620000000800 */
[----:B--2---:R-:W-:-:S07]  /*28b10*/  IMAD R191, R0, 0x6b, RZ ;  /* 0x0000006b00bf7824 */ /* 0x004fce00078e02ff */
[----:B------:R-:W2:Y:S01]  /*28b20*/  LDC R0, c[0x0][0x278] ;  /* 0x00009e00ff007b82 */ /* 0x000ea20000000800 */
[----:B------:R-:W-:Y:S01]  /*28b30*/  LEA.HI.X.SX32 R197, R31, R15, 0x1, P6 ;  /* 0x0000000f1fc57211 */ /* 0x000fe200030f0eff */
[----:B------:R3:W-:Y:S01]  /*28b40*/  STG.E.U16 desc[UR60][R194.64], R140 ;  /* 0x0000008cc2007986 */ /* 0x0007e2000c10153c */
[----:B------:R-:W-:Y:S01]  /*28b50*/  PRMT R26, R140, 0x7632, R26 ;  /* 0x000076328c1a7816 */ /* 0x000fe2000000001a */
[----:B------:R-:W-:Y:S01]  /*28b60*/  IMAD R31, R16, 0xd8, RZ ;  /* 0x000000d8101f7824 */ /* 0x000fe200078e02ff */
[----:B------:R-:W-:-:S03]  /*28b70*/  IADD3 R148, P3, R151, R14, RZ ;  /* 0x0000000e97947210 */ /* 0x000fc60007f7e0ff */
[----:B------:R-:W1:Y:S01]  /*28b80*/  LDC R16, c[0x0][0x278] ;  /* 0x00009e00ff107b82 */ /* 0x000e620000000800 */
[----:B------:R-:W-:Y:S01]  /*28b90*/  LEA.HI.X.SX32 R149, R149, R15, 0x1, P3 ;  /* 0x0000000f95957211 */ /* 0x000fe200018f0eff */
[----:B------:R4:W-:Y:S01]  /*28ba0*/  STG.E.U16 desc[UR60][R196.64], R26 ;  /* 0x0000001ac4007986 */ /* 0x0009e2000c10153c */
[----:B---3--:R-:W-:Y:S02]  /*28bb0*/  IADD3 R194, P5, R139, R14, RZ ;  /* 0x0000000e8bc27210 */ /* 0x008fe40007fbe0ff */
[----:B------:R-:W-:-:S03]  /*28bc0*/  PRMT R28, R141, 0x7632, R28 ;  /* 0x000076328d1c7816 */ /* 0x000fc6000000001c */
[----:B------:R-:W3:Y:S01]  /*28bd0*/  LDC R4, c[0x0][0x278] ;  /* 0x00009e00ff047b82 */ /* 0x000ee20000000800 */
[-C--:B------:R-:W-:Y:S01]  /*28be0*/  LEA.HI.X.SX32 R195, R191, R15.reuse, 0x1, P5 ;  /* 0x0000000fbfc37211 */ /* 0x080fe200028f0eff */
[----:B------:R-:W-:Y:S01]  /*28bf0*/  IMAD R191, R20, 0xda, RZ ;  /* 0x000000da14bf7824 */ /* 0x000fe200078e02ff */
[----:B----4-:R-:W-:Y:S01]  /*28c00*/  IADD3 R196, P6, R31, R14, RZ ;  /* 0x0000000e1fc47210 */ /* 0x010fe20007fde0ff */
[----:B------:R0:W-:Y:S04]  /*28c10*/  STG.E.U16 desc[UR60][R148.64], R141 ;  /* 0x0000008d94007986 */ /* 0x0001e8000c10153c */
[----:B------:R-:W4:Y:S01]  /*28c20*/  LDC R20, c[0x0][0x278] ;  /* 0x00009e00ff147b82 */ /* 0x000f220000000800 */
[----:B------:R-:W-:Y:S01]  /*28c30*/  LEA.HI.X.SX32 R197, R135, R15, 0x1, P6 ;  /* 0x0000000f87c57211 */ /* 0x000fe200030f0eff */
[----:B------:R0:W-:Y:S01]  /*28c40*/  STG.E.U16 desc[UR60][R194.64], R28 ;  /* 0x0000001cc2007986 */ /* 0x0001e2000c10153c */
[----:B------:R-:W-:-:S02]  /*28c50*/  IMAD R199, R2, 0x6d, RZ ;  /* 0x0000006d02c77824 */ /* 0x000fc400078e02ff */
[----:B------:R-:W-:-:S03]  /*28c60*/  IMAD R135, R22, 0xdc, RZ ;  /* 0x000000dc16877824 */ /* 0x000fc600078e02ff */
[----:B------:R-:W3:Y:S01]  /*28c70*/  LDC R26, c[0x0][0x278] ;  /* 0x00009e00ff1a7b82 */ /* 0x000ee20000000800 */
[----:B0-----:R-:W-:Y:S01]  /*28c80*/  IMAD R149, R24, 0xde, RZ ;  /* 0x000000de18957824 */ /* 0x001fe200078e02ff */
[----:B------:R-:W-:-:S06]  /*28c90*/  IADD3 R194, P5, R191, R14, RZ ;  /* 0x0000000ebfc27210 */ /* 0x000fcc0007fbe0ff */
[----:B------:R-:W0:Y:S01]  /*28ca0*/  LDC R6, c[0x0][0x278] ;  /* 0x00009e00ff067b82 */ /* 0x000e220000000800 */
[----:B------:R1:W-:Y:S01]  /*28cb0*/  STG.E.U16 desc[UR60][R196.64], R142 ;  /* 0x0000008ec4007986 */ /* 0x0003e2000c10153c */
[-C--:B------:R-:W-:Y:S01]  /*28cc0*/  LEA.HI.X.SX32 R195, R199, R15.reuse, 0x1, P5 ;  /* 0x0000000fc7c37211 */ /* 0x080fe200028f0eff */
[----:B--2---:R-:W-:Y:S01]  /*28cd0*/  IMAD R199, R0, 0x6f, RZ ;  /* 0x0000006f00c77824 */ /* 0x004fe200078e02ff */
[-C--:B------:R-:W-:Y:S01]  /*28ce0*/  IADD3 R198, P5, R149, R14.reuse, RZ ;  /* 0x0000000e95c67210 */ /* 0x080fe20007fbe0ff */
[----:B-1----:R-:W-:Y:S01]  /*28cf0*/  IMAD R141, R8, 0xe0, RZ ;  /* 0x000000e0088d7824 */ /* 0x002fe200078e02ff */
[----:B------:R-:W-:Y:S02]  /*28d00*/  PRMT R32, R142, 0x7632, R32 ;  /* 0x000076328e207816 */ /* 0x000fe40000000020 */
[----:B------:R-:W1:Y:S01]  /*28d10*/  LDC R2, c[0x0][0x278] ;  /* 0x00009e00ff027b82 */ /* 0x000e620000000800 */
[----:B------:R-:W-:Y:S02]  /*28d20*/  IADD3 R196, P3, R135, R14, RZ ;  /* 0x0000000e87c47210 */ /* 0x000fe40007f7e0ff */
[----:B------:R-:W-:-:S05]  /*28d30*/  LEA.HI.X.SX32 R199, R199, R15, 0x1, P5 ;  /* 0x0000000fc7c77211 */ /* 0x000fca00028f0eff */
[----:B------:R-:W2:Y:S01]  /*28d40*/  LDC R8, c[0x0][0x278] ;  /* 0x00009e00ff087b82 */ /* 0x000ea20000000800 */
[----:B------:R-:W-:Y:S02]  /*28d50*/  LEA.HI.X.SX32 R197, R153, R15, 0x1, P3 ;  /* 0x0000000f99c57211 */ /* 0x000fe400018f0eff */
[----:B------:R-:W-:Y:S01]  /*28d60*/  PRMT R0, R143, 0x7632, R0 ;  /* 0x000076328f007816 */ /* 0x000fe20000000000 */
[----:B------:R4:W-:Y:S04]  /*28d70*/  STG.E.U16 desc[UR60][R194.64], R32 ;  /* 0x00000020c2007986 */ /* 0x0009e8000c10153c */
[----:B------:R-:W2:Y:S01]  /*28d80*/  LDC R22, c[0x0][0x278] ;  /* 0x00009e00ff167b82 */ /* 0x000ea20000000800 */
[----:B------:R3:W-:Y:S01]  /*28d90*/  STG.E.U16 desc[UR60][R196.64], R143 ;  /* 0x0000008fc4007986 */ /* 0x0007e2000c10153c */
[----:B------:R-:W-:-:S03]  /*28da0*/  IADD3 R200, P6, R141, R14, RZ ;  /* 0x0000000e8dc87210 */ /* 0x000fc60007fde0ff */
[----:B------:R0:W-:Y:S01]  /*28db0*/  STG.E.U16 desc[UR60][R198.64], R0 ;  /* 0x00000000c6007986 */ /* 0x0001e2000c10153c */
[----:B----4-:R-:W-:Y:S01]  /*28dc0*/  IMAD R195, R16, 0xe2, RZ ;  /* 0x000000e210c37824 */ /* 0x010fe200078e02ff */
[----:B------:R-:W-:Y:S01]  /*28dd0*/  PRMT R100, R85, 0x7632, R100 ;  /* 0x0000763255647816 */ /* 0x000fe20000000064 */
[----:B------:R-:W4:Y:S01]  /*28de0*/  LDC R16, c[0x0][0x278] ;  /* 0x00009e00ff107b82 */ /* 0x000f220000000800 */
[----:B------:R-:W-:Y:S01]  /*28df0*/  LEA.HI.X.SX32 R201, R155, R15, 0x1, P6 ;  /* 0x0000000f9bc97211 */ /* 0x000fe200030f0eff */
[----:B------:R-:W-:Y:S02]  /*28e00*/  IMAD R153, R20, 0xe6, RZ ;  /* 0x000000e614997824 */ /* 0x000fe400078e02ff */
[----:B---3--:R-:W-:-:S04]  /*28e10*/  IMAD R143, R4, 0x71, RZ ;  /* 0x00000071048f7824 */ /* 0x008fc800078e02ff */
[----:B0-----:R-:W0:Y:S01]  /*28e20*/  LDC R0, c[0x0][0x278] ;  /* 0x00009e00ff007b82 */ /* 0x001e220000000800 */
[----:B------:R-:W-:Y:S01]  /*28e30*/  IMAD R155, R26, 0xe4, RZ ;  /* 0x000000e41a9b7824 */ /* 0x000fe200078e02ff */
[----:B------:R3:W-:Y:S01]  /*28e40*/  STG.E.U16 desc[UR60][R200.64], R84 ;  /* 0x00000054c8007986 */ /* 0x0007e2000c10153c */
[----:B------:R-:W-:Y:S01]  /*28e50*/  IMAD R197, R6, 0x73, RZ ;  /* 0x0000007306c57824 */ /* 0x000fe200078e02ff */
[----:B------:R-:W-:-:S04]  /*28e60*/  IADD3 R142, P3, R195, R14, RZ ;  /* 0x0000000ec38e7210 */ /* 0x000fc80007f7e0ff */
[----:B------:R-:W0:Y:S01]  /*28e70*/  LDC R4, c[0x0][0x278] ;  /* 0x00009e00ff047b82 */ /* 0x000e220000000800 */
[-C--:B------:R-:W-:Y:S02]  /*28e80*/  IADD3 R198, P5, R155, R14.reuse, RZ ;  /* 0x0000000e9bc67210 */ /* 0x080fe40007fbe0ff */
[----:B---3--:R-:W-:-:S05]  /*28e90*/  IADD3 R200, P6, R153, R14, RZ ;  /* 0x0000000e99c87210 */ /* 0x008fca0007fde0ff */
[----:B------:R-:W3:Y:S01]  /*28ea0*/  LDC R6, c[0x0][0x278] ;  /* 0x00009e00ff067b82 */ /* 0x000ee20000000800 */
[-C--:B------:R-:W-:Y:S02]  /*28eb0*/  LEA.HI.X.SX32 R143, R143, R15.reuse, 0x1, P3 ;  /* 0x0000000f8f8f7211 */ /* 0x080fe400018f0eff */
[----:B------:R-:W-:Y:S02]  /*28ec0*/  PRMT R84, R84, 0x7632, R84 ;  /* 0x0000763254547816 */ /* 0x000fe40000000054 */
[----:B------:R-:W-:-:S03]  /*28ed0*/  LEA.HI.X.SX32 R201, R197, R15, 0x1, P6 ;  /* 0x0000000fc5c97211 */ /* 0x000fc600030f0eff */
[----:B------:R-:W3:Y:S01]  /*28ee0*/  LDC R20, c[0x0][0x278] ;  /* 0x00009e00ff147b82 */ /* 0x000ee20000000800 */
[----:B-1----:R-:W-:Y:S01]  /*28ef0*/  IMAD R197, R2, 0xe8, RZ ;  /* 0x000000e802c57824 */ /* 0x002fe200078e02ff */
[-C--:B------:R-:W-:Y:S01]  /*28f00*/  LEA.HI.X.SX32 R199, R109, R15.reuse, 0x1, P5 ;  /* 0x0000000f6dc77211 */ /* 0x080fe200028f0eff */
[----:B------:R1:W-:Y:S01]  /*28f10*/  STG.E.U16 desc[UR60][R142.64], R84 ;  /* 0x000000548e007986 */ /* 0x0003e2000c10153c */
[----:B--2---:R-:W-:Y:S02]  /*28f20*/  IMAD R109, R8, 0xea, RZ ;  /* 0x000000ea086d7824 */ /* 0x004fe400078e02ff */
[----:B------:R-:W-:Y:S02]  /*28f30*/  IADD3 R106, P5, R197, R14, RZ ;  /* 0x0000000ec56a7210 */ /* 0x000fe40007fbe0ff */
[----:B------:R-:W2:Y:S01]  /*28f40*/  LDC R24, c[0x0][0x278] ;  /* 0x00009e00ff187b82 */ /* 0x000ea20000000800 */
[----:B------:R4:W-:Y:S01]  /*28f50*/  STG.E.U16 desc[UR60][R198.64], R85 ;  /* 0x00000055c6007986 */ /* 0x0009e2000c10153c */
[----:B------:R-:W-:Y:S01]  /*28f60*/  LEA.HI.X.SX32 R107, R107, R15, 0x1, P5 ;  /* 0x0000000f6b6b7211 */ /* 0x000fe200028f0eff */
[----:B-1----:R-:W-:-:S05]  /*28f70*/  IMAD R143, R22, 0xec, RZ ;  /* 0x000000ec168f7824 */ /* 0x002fca00078e02ff */
[----:B------:R-:W1:Y:S01]  /*28f80*/  LDC R2, c[0x0][0x278] ;  /* 0x00009e00ff027b82 */ /* 0x000e620000000800 */
[----:B------:R0:W-:Y:S01]  /*28f90*/  STG.E.U16 desc[UR60][R200.64], R100 ;  /* 0x00000064c8007986 */ /* 0x0001e2000c10153c */
[----:B------:R-:W-:Y:S01]  /*28fa0*/  IADD3 R202, P5, R143, R14, RZ ;  /* 0x0000000e8fca7210 */ /* 0x000fe20007fbe0ff */
[----:B----4-:R-:W-:Y:S02]  /*28fb0*/  IMAD R85, R16, 0xee, RZ ;  /* 0x000000ee10557824 */ /* 0x010fe400078e02ff */
[----:B0-----:R-:W-:-:S03]  /*28fc0*/  IMAD R199, R0, 0x77, RZ ;  /* 0x0000007700c77824 */ /* 0x001fc600078e02ff */
[----:B------:R-:W0:Y:S01]  /*28fd0*/  LDC R16, c[0x0][0x278] ;  /* 0x00009e00ff107b82 */ /* 0x000e220000000800 */
[----:B------:R-:W-:-:S07]  /*28fe0*/  IADD3 R200, P3, R109, R14, RZ ;  /* 0x0000000e6dc87210 */ /* 0x000fce0007f7e0ff */
[----:B------:R-:W4:Y:S01]  /*28ff0*/  LDC R0, c[0x0][0x278] ;  /* 0x00009e00ff007b82 */ /* 0x000f220000000800 */
[-C--:B------:R-:W-:Y:S02]  /*29000*/  LEA.HI.X.SX32 R201, R203, R15.reuse, 0x1, P3 ;  /* 0x0000000fcbc97211 */ /* 0x080fe400018f0eff */
[-C--:B------:R-:W-:Y:S02]  /*29010*/  IADD3 R204, P6, R85, R14.reuse, RZ ;  /* 0x0000000e55cc7210 */ /* 0x080fe40007fde0ff */
[-C--:B------:R-:W-:Y:S01]  /*29020*/  LEA.HI.X.SX32 R203, R159, R15.reuse, 0x1, P5 ;  /* 0x0000000f9fcb7211 */ /* 0x080fe200028f0eff */
[----:B------:R-:W-:Y:S01]  /*29030*/  IMAD R159, R4, 0xf0, RZ ;  /* 0x000000f0049f7824 */ /* 0x000fe200078e02ff */
[----:B------:R-:W-:Y:S01]  /*29040*/  PRMT R100, R86, 0x7632, R100 ;  /* 0x0000763256647816 */ /* 0x000fe20000000064 */
[----:B------:R2:W-:Y:S01]  /*29050*/  STG.E.U16 desc[UR60][R106.64], R86 ;  /* 0x000000566a007986 */ /* 0x0005e2000c10153c */
[----:B------:R-:W-:Y:S01]  /*29060*/  LEA.HI.X.SX32 R205, R199, R15, 0x1, P6 ;  /* 0x0000000fc7cd7211 */ /* 0x000fe200030f0eff */
[----:B---3--:R-:W-:Y:S01]  /*29070*/  IMAD R199, R6, 0xf2, RZ ;  /* 0x000000f206c77824 */ /* 0x008fe200078e02ff */
[----:B------:R-:W-:Y:S01]  /*29080*/  PRMT R102, R87, 0x7632, R102 ;  /* 0x0000763257667816 */ /* 0x000fe20000000066 */
[----:B------:R-:W3:Y:S01]  /*29090*/  LDC R8, c[0x0][0x278] ;  /* 0x00009e00ff087b82 */ /* 0x000ee20000000800 */
[----:B------:R-:W-:Y:S01]  /*290a0*/  IADD3 R110, P5, R159, R14, RZ ;  /* 0x0000000e9f6e7210 */ /* 0x000fe20007fbe0ff */
[----:B------:R1:W-:Y:S01]  /*290b0*/  STG.E.U16 desc[UR60][R200.64], R100 ;  /* 0x00000064c8007986 */ /* 0x0003e2000c10153c */
[----:B--2---:R-:W-:-:S03]  /*290c0*/  IMAD R107, R20, 0xf4, RZ ;  /* 0x000000f4146b7824 */ /* 0x004fc600078e02ff */
[----:B------:R2:W-:Y:S02]  /*290d0*/  STG.E.U16 desc[UR60][R202.64], R87 ;  /* 0x00000057ca007986 */ /* 0x0005e4000c10153c */
[----:B------:R-:W4:Y:S01]  /*290e0*/  LDC R22, c[0x0][0x278] ;  /* 0x00009e00ff167b82 */ /* 0x000f220000000800 */
[----:B------:R-:W-:Y:S01]  /*290f0*/  LEA.HI.X.SX32 R111, R111, R15, 0x1, P5 ;  /* 0x0000000f6f6f7211 */ /* 0x000fe200028f0eff */
[----:B------:R0:W-:Y:S01]  /*29100*/  STG.E.U16 desc[UR60][R204.64], R102 ;  /* 0x00000066cc007986 */ /* 0x0001e2000c10153c */
[----:B------:R-:W-:Y:S01]  /*29110*/  PRMT R6, R80, 0x7632, R6 ;  /* 0x0000763250067816 */ /* 0x000fe20000000006 */
[----:B-1----:R-:W-:Y:S01]  /*29120*/  IMAD R201, R2, 0x7b, RZ ;  /* 0x0000007b02c97824 */ /* 0x002fe200078e02ff */
[----:B------:R-:W-:-:S03]  /*29130*/  PRMT R104, R81, 0x7632, R104 ;  /* 0x0000763251687816 */ /* 0x000fc60000000068 */
[----:B------:R-:W1:Y:S01]  /*29140*/  LDC R20, c[0x0][0x278] ;  /* 0x00009e00ff147b82 */ /* 0x000e620000000800 */
[-C--:B--2---:R-:W-:Y:S01]  /*29150*/  IADD3 R202, P3, R199, R14.reuse, RZ ;  /* 0x0000000ec7ca7210 */ /* 0x084fe20007f7e0ff */
[----:B------:R-:W-:Y:S01]  /*29160*/  IMAD R87, R24, 0xf6, RZ ;  /* 0x000000f618577824 */ /* 0x000fe200078e02ff */
[----:B0-----:R-:W-:Y:S01]  /*29170*/  IADD3 R204, P5, R107, R14, RZ ;  /* 0x0000000e6bcc7210 */ /* 0x001fe20007fbe0ff */
[----:B------:R-:W-:Y:S01]  /*29180*/  STG.E.U16 desc[UR60][R110.64], R80 ;  /* 0x000000506e007986 */ /* 0x000fe2000c10153c */
[----:B------:R-:W-:-:S03]  /*29190*/  LEA.HI.X.SX32 R203, R209, R15, 0x1, P3 ;  /* 0x0000000fd1cb7211 */ /* 0x000fc600018f0eff */
[----:B------:R-:W0:Y:S01]  /*291a0*/  LDC R4, c[0x0][0x278] ;  /* 0x00009e00ff047b82 */ /* 0x000e220000000800 */
[-C--:B------:R-:W-:Y:S02]  /*291b0*/  LEA.HI.X.SX32 R205, R157, R15.reuse, 0x1, P5 ;  /* 0x0000000f9dcd7211 */ /* 0x080fe400028f0eff */
[----:B------:R-:W-:Y:S01]  /*291c0*/  IADD3 R208, P6, R87, R14, RZ ;  /* 0x0000000e57d07210 */ /* 0x000fe20007fde0ff */
[----:B------:R-:W-:Y:S04]  /*291d0*/  STG.E.U16 desc[UR60][R202.64], R6 ;  /* 0x00000006ca007986 */ /* 0x000fe8000c10153c */
[----:B------:R4:W-:Y:S01]  /*291e0*/  STG.E.U16 desc[UR60][R204.64], R81 ;  /* 0x00000051cc007986 */ /* 0x0009e2000c10153c */
[----:B------:R-:W-:Y:S01]  /*291f0*/  LEA.HI.X.SX32 R209, R201, R15, 0x1, P6 ;  /* 0x0000000fc9d17211 */ /* 0x000fe200030f0eff */
[----:B------:R-:W-:Y:S01]  /*29200*/  IMAD R201, R16, 0xfa, RZ ;  /* 0x000000fa10c97824 */ /* 0x000fe200078e02ff */
[----:B------:R-:W2:Y:S01]  /*29210*/  LDC R2, c[0x0][0x278] ;  /* 0x00009e00ff027b82 */ /* 0x000ea20000000800 */
[----:B---3--:R-:W-:-:S07]  /*29220*/  IMAD R157, R8, 0xf8, RZ ;  /* 0x000000f8089d7824 */ /* 0x008fce00078e02ff */
[----:B------:R-:W3:Y:S01]  /*29230*/  LDC R16, c[0x0][0x278] ;  /* 0x00009e00ff107b82 */ /* 0x000ee20000000800 */
[----:B----4-:R-:W-:-:S07]  /*29240*/  IMAD R81, R0, 0x7d, RZ ;  /* 0x0000007d00517824 */ /* 0x010fce00078e02ff */
[----:B------:R-:W4:Y:S08]  /*29250*/  LDC R0, c[0x0][0x278] ;  /* 0x00009e00ff007b82 */ /* 0x000f300000000800 */
[----:B------:R-:W3:Y:S01]  /*29260*/  LDC R24, c[0x0][0x278] ;  /* 0x00009e00ff187b82 */ /* 0x000ee20000000800 */
[----:B------:R-:W-:Y:S01]  /*29270*/  IMAD R111, R22, 0xfc, RZ ;  /* 0x000000fc166f7824 */ /* 0x000fe200078e02ff */
[----:B------:R-:W-:-:S02]  /*29280*/  IADD3 R162, P3, R157, R14, RZ ;  /* 0x0000000e9da27210 */ /* 0x000fc40007f7e0ff */
[----:B------:R-:W-:-:S04]  /*29290*/  IADD3 R202, P5, R201, R14, RZ ;  /* 0x0000000ec9ca7210 */ /* 0x000fc80007fbe0ff */
[----:B------:R-:W3:Y:S01]  /*292a0*/  LDC R22, c[0x0][0x278] ;  /* 0x00009e00ff167b82 */ /* 0x000ee20000000800 */
[----:B------:R-:W-:Y:S02]  /*292b0*/  IADD3 R204, P6, R111, R14, RZ ;  /* 0x0000000e6fcc7210 */ /* 0x000fe40007fde0ff */
[----:B------:R-:W-:-:S05]  /*292c0*/  LEA.HI.X.SX32 R163, R163, R15, 0x1, P3 ;  /* 0x0000000fa3a37211 */ /* 0x000fca00018f0eff */
[----:B------:R-:W3:Y:S01]  /*292d0*/  LDC R6, c[0x0][0x278] ;  /* 0x00009e00ff067b82 */ /* 0x000ee20000000800 */
[----:B------:R-:W-:Y:S02]  /*292e0*/  LEA.HI.X.SX32 R203, R81, R15, 0x1, P5 ;  /* 0x0000000f51cb7211 */ /* 0x000fe400028f0eff */
[----:B------:R-:W-:-:S05]  /*292f0*/  PRMT R28, R82, 0x7632, R28 ;  /* 0x00007632521c7816 */ /* 0x000fca000000001c */
[----:B------:R-:W3:Y:S01]  /*29300*/  LDC R26, c[0x0][0x278] ;  /* 0x00009e00ff1a7b82 */ /* 0x000ee20000000800 */
[----:B------:R-:W-:Y:S01]  /*29310*/  LEA.HI.X.SX32 R205, R161, R15, 0x1, P6 ;  /* 0x0000000fa1cd7211 */ /* 0x000fe200030f0eff */
[----:B------:R-:W-:Y:S01]  /*29320*/  STG.E.U16 desc[UR60][R208.64], R104 ;  /* 0x00000068d0007986 */ /* 0x000fe2000c10153c */
[----:B-1----:R-:W-:-:S05]  /*29330*/  IMAD R81, R20, 0xfe, RZ ;  /* 0x000000fe14517824 */ /* 0x002fca00078e02ff */
[----:B------:R-:W1:Y:S01]  /*29340*/  LDC R8, c[0x0][0x278] ;  /* 0x00009e00ff087b82 */ /* 0x000e620000000800 */
[----:B------:R0:W-:Y:S01]  /*29350*/  STG.E.U16 desc[UR60][R162.64], R82 ;  /* 0x00000052a2007986 */ /* 0x0001e2000c10153c */
[----:B------:R-:W-:-:S03]  /*29360*/  PRMT R80, R83, 0x7632, R80 ;  /* 0x0000763253507816 */ /* 0x000fc60000000050 */
[----:B------:R4:W-:Y:S03]  /*29370*/  STG.E.U16 desc[UR60][R202.64], R28 ;  /* 0x0000001cca007986 */ /* 0x0009e6000c10153c */
[----:B------:R-:W1:Y:S01]  /*29380*/  LDC R20, c[0x0][0x278] ;  /* 0x00009e00ff147b82 */ /* 0x000e620000000800 */
[----:B------:R3:W-:Y:S01]  /*29390*/  STG.E.U16 desc[UR60][R204.64], R83 ;  /* 0x00000053cc007986 */ /* 0x0007e2000c10153c */
[----:B--2---:R-:W-:Y:S02]  /*293a0*/  LEA R161, R2, -R2, 0x7 ;  /* 0x8000000202a17211 */ /* 0x004fe400078e38ff */
[----:B0-----:R-:W-:-:S04]  /*293b0*/  SHF.L.U32 R163, R4, 0x7, RZ ;  /* 0x0000000704a37819 */ /* 0x001fc800000006ff */
[----:B------:R-:W0:Y:S01]  /*293c0*/  LDC R4, c[0x0][0x278] ;  /* 0x00009e00ff047b82 */ /* 0x000e220000000800 */
[----:B----4-:R-:W-:Y:S01]  /*293d0*/  LEA R203, R0, R0, 0x7 ;  /* 0x0000000000cb7211 */ /* 0x010fe200078e38ff */
[----:B---3--:R-:W-:Y:S01]  /*293e0*/  IMAD R209, R24, 0x102, RZ ;  /* 0x0000010218d17824 */ /* 0x008fe200078e02ff */
[----:B------:R-:W-:Y:S01]  /*293f0*/  IADD3 R160, P5, R81, R14, RZ ;  /* 0x0000000e51a07210 */ /* 0x000fe20007fbe0ff */
[----:B------:R-:W-:-:S04]  /*29400*/  IMAD R83, R16, 0x104, RZ ;  /* 0x0000010410537824 */ /* 0x000fc800078e02ff */
[----:B------:R-:W2:Y:S01]  /*29410*/  LDC R0, c[0x0][0x278] ;  /* 0x00009e00ff007b82 */ /* 0x000ea20000000800 */
[-C--:B------:R-:W-:Y:S02]  /*29420*/  LEA R82, P3, R211, R14.reuse, 0x8 ;  /* 0x0000000ed3527211 */ /* 0x080fe400078640ff */
[-C--:B------:R-:W-:Y:S02]  /*29430*/  LEA.HI.X.SX32 R161, R161, R15.reuse, 0x1, P5 ;  /* 0x0000000fa1a17211 */ /* 0x080fe400028f0eff */
[-C--:B------:R-:W-:Y:S02]  /*29440*/  IADD3 R112, P6, R83, R14.reuse, RZ ;  /* 0x0000000e53707210 */ /* 0x080fe40007fde0ff */
[----:B------:R-:W-:Y:S01]  /*29450*/  IADD3 R162, P5, R209, R14, RZ ;  /* 0x0000000ed1a27210 */ /* 0x000fe20007fbe0ff */
[----:B------:R-:W3:Y:S01]  /*29460*/  LDC R16, c[0x0][0x278] ;  /* 0x00009e00ff107b82 */ /* 0x000ee20000000800 */
[-C--:B------:R-:W-:Y:S01]  /*29470*/  LEA.HI.X.SX32 R83, R163, R15.reuse, 0x1, P3 ;  /* 0x0000000fa3537211 */ /* 0x080fe200018f0eff */
[----:B------:R4:W-:Y:S01]  /*29480*/  STG.E.U16 desc[UR60][R160.64], R80 ;  /* 0x00000050a0007986 */ /* 0x0009e2000c10153c */
[----:B------:R-:W-:-:S02]  /*29490*/  LEA.HI.X.SX32 R163, R203, R15, 0x1, P5 ;  /* 0x0000000fcba37211 */ /* 0x000fc400028f0eff */
[----:B------:R-:W-:Y:S01]  /*294a0*/  PRMT R2, R88, 0x7632, R2 ;  /* 0x0000763258027816 */ /* 0x000fe20000000002 */
[----:B------:R1:W-:Y:S02]  /*294b0*/  STG.E.U16 desc[UR60][R82.64], R88 ;  /* 0x0000005852007986 */ /* 0x0003e4000c10153c */
[----:B------:R-:W3:Y:S01]  /*294c0*/  LDC R24, c[0x0][0x278] ;  /* 0x00009e00ff187b82 */ /* 0x000ee20000000800 */
[----:B------:R-:W-:Y:S01]  /*294d0*/  LEA.HI.X.SX32 R113, R113, R15, 0x1, P6 ;  /* 0x0000000f71717211 */ /* 0x000fe200030f0eff */
[----:B------:R-:W-:Y:S02]  /*294e0*/  IMAD R203, R26, 0x108, RZ ;  /* 0x000001081acb7824 */ /* 0x000fe400078e02ff */
[----:B----4-:R-:W-:-:S04]  /*294f0*/  IMAD R161, R22, 0x106, RZ ;  /* 0x0000010616a17824 */ /* 0x010fc800078e02ff */
[----:B------:R-:W4:Y:S01]  /*29500*/  LDC R22, c[0x0][0x278] ;  /* 0x00009e00ff167b82 */ /* 0x000f220000000800 */
[----:B-1----:R-:W-:Y:S01]  /*29510*/  IMAD R83, R6, 0x83, RZ ;  /* 0x0000008306537824 */ /* 0x002fe200078e02ff */
[----:B------:R1:W-:Y:S01]  /*29520*/  STG.E.U16 desc[UR60][R162.64], R2 ;  /* 0x00000002a2007986 */ /* 0x0003e2000c10153c */
[----:B------:R-:W-:-:S05]  /*29530*/  IADD3 R82, P3, R161, R14, RZ ;  /* 0x0000000ea1527210 */ /* 0x000fca0007f7e0ff */
[----:B------:R-:W4:Y:S01]  /*29540*/  LDC R6, c[0x0][0x278] ;  /* 0x00009e00ff067b82 */ /* 0x000f220000000800 */
[----:B------:R0:W-:Y:S01]  /*29550*/  STG.E.U16 desc[UR60][R112.64], R89 ;  /* 0x0000005970007986 */ /* 0x0001e2000c10153c */
[----:B------:R-:W-:Y:S01]  /*29560*/  IADD3 R88, P5, R203, R14, RZ ;  /* 0x0000000ecb587210 */ /* 0x000fe20007fbe0ff */
[----:B------:R-:W-:Y:S01]  /*29570*/  IMAD R205, R20, 0x10a, RZ ;  /* 0x0000010a14cd7824 */ /* 0x000fe200078e02ff */
[----:B------:R-:W-:Y:S02]  /*29580*/  PRMT R28, R89, 0x7632, R28 ;  /* 0x00007632591c7816 */ /* 0x000fe4000000001c */
[----:B------:R-:W-:Y:S02]  /*29590*/  LEA.HI.X.SX32 R83, R83, R15, 0x1, P3 ;  /* 0x0000000f53537211 */ /* 0x000fe400018f0eff */
[----:B-1----:R-:W1:Y:S01]  /*295a0*/  LDC R163, c[0x0][0x278] ;  /* 0x00009e00ffa37b82 */ /* 0x002e620000000800 */
[----:B0-----:R-:W-:-:S07]  /*295b0*/  IMAD R113, R8, 0x85, RZ ;  /* 0x0000008508717824 */ /* 0x001fce00078e02ff */
[----:B------:R-:W0:Y:S01]  /*295c0*/  LDC R8, c[0x0][0x278] ;  /* 0x00009e00ff087b82 */ /* 0x000e220000000800 */
[-C--:B------:R-:W-:Y:S01]  /*295d0*/  LEA.HI.X.SX32 R89, R165, R15.reuse, 0x1, P5 ;  /* 0x0000000fa5597211 */ /* 0x080fe200028f0eff */
[----:B------:R-:W-:Y:S02]  /*295e0*/  IMAD R165, R4, 0x10c, RZ ;  /* 0x0000010c04a57824 */ /* 0x000fe400078e02ff */
[----:B--2---:R-:W-:Y:S01]  /*295f0*/  IMAD R161, R0, 0x87, RZ ;  /* 0x0000008700a17824 */ /* 0x004fe200078e02ff */
[----:B------:R-:W-:Y:S01]  /*29600*/  IADD3 R112, P6, R205, R14, RZ ;  /* 0x0000000ecd707210 */ /* 0x000fe20007fde0ff */
[----:B------:R2:W-:Y:S02]  /*29610*/  STG.E.U16 desc[UR60][R82.64], R28 ;  /* 0x0000001c52007986 */ /* 0x0005e4000c10153c */
[----:B------:R-:W1:Y:S01]  /*29620*/  LDC R20, c[0x0][0x278] ;  /* 0x00009e00ff147b82 */ /* 0x000e620000000800 */
[----:B------:R-:W-:Y:S01]  /*29630*/  LEA.HI.X.SX32 R113, R113, R15, 0x1, P6 ;  /* 0x0000000f71717211 */ /* 0x000fe200030f0eff */
[----:B---3--:R-:W-:Y:S01]  /*29640*/  IMAD R203, R16, 0x10e, RZ ;  /* 0x0000010e10cb7824 */ /* 0x008fe200078e02ff */
[----:B------:R-:W-:-:S05]  /*29650*/  PRMT R32, R90, 0x7632, R32 ;  /* 0x000076325a207816 */ /* 0x000fca0000000020 */
[----:B------:R-:W3:Y:S01]  /*29660*/  LDC R0, c[0x0][0x278] ;  /* 0x00009e00ff007b82 */ /* 0x000ee20000000800 */
[-C--:B--2---:R-:W-:Y:S01]  /*29670*/  IADD3 R82, P5, R165, R14.reuse, RZ ;  /* 0x0000000ea5527210 */ /* 0x084fe20007fbe0ff */
[----:B------:R2:W-:Y:S06]  /*29680*/  STG.E.U16 desc[UR60][R88.64], R90 ;  /* 0x0000005a58007986 */ /* 0x0005ec000c10153c */
[----:B------:R-:W3:Y:S01]  /*29690*/  LDC R2, c[0x0][0x278] ;  /* 0x00009e00ff027b82 */ /* 0x000ee20000000800 */
[----:B------:R-:W-:Y:S01]  /*296a0*/  LEA.HI.X.SX32 R83, R167, R15, 0x1, P5 ;  /* 0x0000000fa7537211 */ /* 0x000fe200028f0eff */
[----:B------:R4:W-:Y:S06]  /*296b0*/  STG.E.U16 desc[UR60][R112.64], R32 ;  /* 0x0000002070007986 */ /* 0x0009ec000c10153c */
[----:B------:R-:W3:Y:S01]  /*296c0*/  LDC R16, c[0x0][0x278] ;  /* 0x00009e00ff107b82 */ /* 0x000ee20000000800 */
[----:B--2---:R-:W-:Y:S01]  /*296d0*/  IMAD R89, R24, 0x110, RZ ;  /* 0x0000011018597824 */ /* 0x004fe200078e02ff */
[----:B------:R2:W-:Y:S06]  /*296e0*/  STG.E.U16 desc[UR60][R82.64], R91 ;  /* 0x0000005b52007986 */ /* 0x0005ec000c10153c */
[----:B------:R-:W3:Y:S01]  /*296f0*/  LDC R26, c[0x0][0x278] ;  /* 0x00009e00ff1a7b82 */ /* 0x000ee20000000800 */
[----:B----4-:R-:W-:Y:S01]  /*29700*/  IMAD R113, R22, 0x112, RZ ;  /* 0x0000011216717824 */ /* 0x010fe200078e02ff */
[----:B------:R-:W-:-:S02]  /*29710*/  IADD3 R88, P3, R203, R14, RZ ;  /* 0x0000000ecb587210 */ /* 0x000fc40007f7e0ff */
[----:B------:R-:W-:Y:S01]  /*29720*/  IADD3 R112, P5, R89, R14, RZ ;  /* 0x0000000e59707210 */ /* 0x000fe20007fbe0ff */
[----:B--2---:R-:W-:-:S03]  /*29730*/  IMAD R83, R6, 0x114, RZ ;  /* 0x0000011406537824 */ /* 0x004fc600078e02ff */
[----:B------:R-:W2:Y:S01]  /*29740*/  LDC R22, c[0x0][0x278] ;  /* 0x00009e00ff167b82 */ /* 0x000ea20000000800 */
[----:B------:R-:W-:Y:S02]  /*29750*/  IADD3 R114, P6, R113, R14, RZ ;  /* 0x0000000e71727210 */ /* 0x000fe40007fde0ff */
[----:B------:R-:W-:Y:S02]  /*29760*/  LEA.HI.X.SX32 R89, R161, R15, 0x1, P3 ;  /* 0x0000000fa1597211 */ /* 0x000fe400018f0eff */
[----:B------:R-:W-:-:S03]  /*29770*/  PRMT R32, R91, 0x7632, R32 ;  /* 0x000076325b207816 */ /* 0x000fc60000000020 */
[----:B------:R-:W4:Y:S01]  /*29780*/  LDC R6, c[0x0][0x278] ;  /* 0x00009e00ff067b82 */ /* 0x000f220000000800 */
[----:B------:R-:W-:Y:S01]  /*29790*/  LEA.HI.X.SX32 R113, R115, R15, 0x1, P5 ;  /* 0x0000000f73717211 */ /* 0x000fe200028f0eff */
[----:B0-----:R-:W-:-:S06]  /*297a0*/  IMAD R91, R8, 0x116, RZ ;  /* 0x00000116085b7824 */ /* 0x001fcc00078e02ff */
[----:B------:R-:W0:Y:S01]  /*297b0*/  LDC R28, c[0x0][0x278] ;  /* 0x00009e00ff1c7b82 */ /* 0x000e220000000800 */
[----:B-1----:R-:W-:Y:S01]  /*297c0*/  IMAD R163, R163, 0x89, RZ ;  /* 0x00000089a3a37824 */ /* 0x002fe200078e02ff */
[----:B------:R1:W-:Y:S06]  /*297d0*/  STG.E.U16 desc[UR60][R88.64], R32 ;  /* 0x0000002058007986 */ /* 0x0003ec000c10153c */
[----:B------:R-:W4:Y:S01]  /*297e0*/  LDC R4, c[0x0][0x278] ;  /* 0x00009e00ff047b82 */ /* 0x000f220000000800 */
[----:B------:R3:W-:Y:S01]  /*297f0*/  STG.E.U16 desc[UR60][R112.64], R72 ;  /* 0x0000004870007986 */ /* 0x0007e2000c10153c */
[----:B------:R-:W-:-:S06]  /*29800*/  IADD3 R82, P5, R83, R14, RZ ;  /* 0x0000000e53527210 */ /* 0x000fcc0007fbe0ff */
[----:B------:R-:W0:Y:S01]  /*29810*/  LDC R24, c[0x0][0x278] ;  /* 0x00009e00ff187b82 */ /* 0x000e220000000800 */
[----:B-1----:R-:W-:Y:S01]  /*29820*/  IADD3 R88, P3, R91, R14, RZ ;  /* 0x0000000e5b587210 */ /* 0x002fe20007f7e0ff */
[----:B---3--:R-:W-:Y:S01]  /*29830*/  IMAD R91, R0, 0x8d, RZ ;  /* 0x0000008d005b7824 */ /* 0x008fe200078e02ff */
[----:B------:R-:W-:Y:S01]  /*29840*/  LEA.HI.X.SX32 R115, R163, R15, 0x1, P6 ;  /* 0x0000000fa3737211 */ /* 0x000fe200030f0eff */
[----:B------:R-:W-:Y:S01]  /*29850*/  IMAD R113, R20, 0x118, RZ ;  /* 0x0000011814717824 */ /* 0x000fe200078e02ff */
[----:B------:R-:W-:-:S03]  /*29860*/  PRMT R34, R72, 0x7632, R34 ;  /* 0x0000763248227816 */ /* 0x000fc60000000022 */
[----:B------:R-:W1:Y:S01]  /*29870*/  LDC R0, c[0x0][0x278] ;  /* 0x00009e00ff007b82 */ /* 0x000e620000000800 */
[----:B------:R-:W-:Y:S01]  /*29880*/  IMAD R89, R2, 0x8b, RZ ;  /* 0x0000008b02597824 */ /* 0x000fe200078e02ff */
[----:B------:R-:W-:Y:S01]  /*29890*/  LEA.HI.X.SX32 R83, R171, R15, 0x1, P5 ;  /* 0x0000000fab537211 */ /* 0x000fe200028f0eff */
[----:B------:R3:W-:Y:S01]  /*298a0*/  STG.E.U16 desc[UR60][R114.64], R34 ;  /* 0x0000002272007986 */ /* 0x0007e2000c10153c */
[----:B------:R-:W-:Y:S01]  /*298b0*/  IADD3 R2, P5, R113, R14, RZ ;  /* 0x0000000e71027210 */ /* 0x000fe20007fbe0ff */
[----:B------:R-:W-:-:S03]  /*298c0*/  IMAD R113, R16, 0x11c, RZ ;  /* 0x0000011c10717824 */ /* 0x000fc600078e02ff */
[----:B------:R-:W1:Y:S01]  /*298d0*/  LDC R8, c[0x0][0x278] ;  /* 0x00009e00ff087b82 */ /* 0x000e620000000800 */
[-C--:B------:R-:W-:Y:S02]  /*298e0*/  LEA.HI.X.SX32 R89, R89, R15.reuse, 0x1, P3 ;  /* 0x0000000f59597211 */ /* 0x080fe400018f0eff */
[----:B------:R-:W-:Y:S01]  /*298f0*/  LEA.HI.X.SX32 R3, R3, R15, 0x1, P5 ;  /* 0x0000000f03037211 */ /* 0x000fe200028f0eff */
[----:B---3--:R-:W-:-:S04]  /*29900*/  IMAD R115, R26, 0x11a, RZ ;  /* 0x0000011a1a737824 */ /* 0x008fc800078e02ff */
[----:B------:R-:W3:Y:S01]  /*29910*/  LDC R16, c[0x0][0x278] ;  /* 0x00009e00ff107b82 */ /* 0x000ee20000000800 */
[----:B------:R-:W-:Y:S01]  /*29920*/  PRMT R26, R73, 0x7632, R26 ;  /* 0x00007632491a7816 */ /* 0x000fe2000000001a */
[----:B------:R2:W-:Y:S01]  /*29930*/  STG.E.U16 desc[UR60][R82.64], R73 ;  /* 0x0000004952007986 */ /* 0x0005e2000c10153c */
[-C--:B------:R-:W-:Y:S02]  /*29940*/  IADD3 R72, P5, R113, R14.reuse, RZ ;  /* 0x0000000e71487210 */ /* 0x080fe40007fbe0ff */
[----:B------:R-:W-:Y:S01]  /*29950*/  IADD3 R90, P6, R115, R14, RZ ;  /* 0x0000000e735a7210 */ /* 0x000fe20007fde0ff */
[----:B------:R0:W-:Y:S02]  /*29960*/  STG.E.U16 desc[UR60][R88.64], R26 ;  /* 0x0000001a58007986 */ /* 0x0001e4000c10153c */
[----:B------:R-:W3:Y:S02]  /*29970*/  LDC R20, c[0x0][0x278] ;  /* 0x00009e00ff147b82 */ /* 0x000ee40000000800 */
[----:B------:R0:W-:Y:S01]  /*29980*/  STG.E.U16 desc[UR60][R2.64], R74 ;  /* 0x0000004a02007986 */ /* 0x0001e2000c10153c */
[----:B--2---:R-:W-:-:S02]  /*29990*/  IMAD R73, R22, 0x11e, RZ ;  /* 0x0000011e16497824 */ /* 0x004fc400078e02ff */
[----:B----4-:R-:W-:Y:S01]  /*299a0*/  IMAD R83, R4, 0x8f, RZ ;  /* 0x0000008f04537824 */ /* 0x010fe200078e02ff */
[-C--:B------:R-:W-:Y:S01]  /*299b0*/  LEA.HI.X.SX32 R91, R91, R15.reuse, 0x1, P6 ;  /* 0x0000000f5b5b7211 */ /* 0x080fe200030f0eff */
[----:B0-----:R-:W-:Y:S01]  /*299c0*/  IMAD R89, R6, 0x91, RZ ;  /* 0x0000009106597824 */ /* 0x001fe200078e02ff */
[----:B------:R-:W-:Y:S01]  /*299d0*/  PRMT R32, R74, 0x7632, R32 ;  /* 0x000076324a207816 */ /* 0x000fe20000000020 */
[----:B------:R-:W0:Y:S01]  /*299e0*/  LDC R6, c[0x0][0x278] ;  /* 0x00009e00ff067b82 */ /* 0x000e220000000800 */
[----:B------:R-:W-:Y:S01]  /*299f0*/  IMAD R3, R28, 0x122, RZ ;  /* 0x000001221c037824 */ /* 0x000fe200078e02ff */
[-C--:B------:R-:W-:Y:S01]  /*29a00*/  IADD3 R2, P3, R73, R14.reuse, RZ ;  /* 0x0000000e49027210 */ /* 0x080fe20007f7e0ff */
[----:B------:R-:W-:Y:S01]  /*29a10*/  IMAD R113, R24, 0x120, RZ ;  /* 0x0000012018717824 */ /* 0x000fe200078e02ff */
[----:B------:R-:W-:Y:S02]  /*29a20*/  LEA.HI.X.SX32 R73, R169, R15, 0x1, P5 ;  /* 0x0000000fa9497211 */ /* 0x000fe400028f0eff */
[----:B------:R-:W-:-:S02]  /*29a30*/  IADD3 R88, P6, R3, R14, RZ ;  /* 0x0000000e03587210 */ /* 0x000fc40007fde0ff */
[----:B------:R-:W2:Y:S01]  /*29a40*/  LDC R4, c[0x0][0x278] ;  /* 0x00009e00ff047b82 */ /* 0x000ea20000000800 */
[----:B------:R-:W-:Y:S02]  /*29a50*/  LEA.HI.X.SX32 R3, R83, R15, 0x1, P3 ;  /* 0x0000000f53037211 */ /* 0x000fe400018f0eff */
[----:B------:R-:W-:Y:S01]  /*29a60*/  PRMT R28, R75, 0x7632, R28 ;  /* 0x000076324b1c7816 */ /* 0x000fe2000000001c */
[----:B------:R-:W-:Y:S04]  /*29a70*/  STG.E.U16 desc[UR60][R90.64], R32 ;  /* 0x000000205a007986 */ /* 0x000fe8000c10153c */
[----:B------:R-:W4:Y:S01]  /*29a80*/  LDC R22, c[0x0][0x278] ;  /* 0x00009e00ff167b82 */ /* 0x000f220000000800 */
[----:B------:R1:W-:Y:S01]  /*29a90*/  STG.E.U16 desc[UR60][R72.64], R75 ;  /* 0x0000004b48007986 */ /* 0x0003e2000c10153c */
[----:B------:R-:W-:-:S06]  /*29aa0*/  IADD3 R82, P5, R113, R14, RZ ;  /* 0x0000000e71527210 */ /* 0x000fcc0007fbe0ff */
[----:B------:R-:W2:Y:S01]  /*29ab0*/  LDC R26, c[0x0][0x278] ;  /* 0x00009e00ff1a7b82 */ /* 0x000ea20000000800 */
[----:B------:R3:W-:Y:S01]  /*29ac0*/  STG.E.U16 desc[UR60][R2.64], R28 ;  /* 0x0000001c02007986 */ /* 0x0007e2000c10153c */
[----:B-1----:R-:W-:-:S06]  /*29ad0*/  IMAD R73, R0, 0x93, RZ ;  /* 0x0000009300497824 */ /* 0x002fcc00078e02ff */
[----:B------:R-:W1:Y:S01]  /*29ae0*/  LDC R24, c[0x0][0x278] ;  /* 0x00009e00ff187b82 */ /* 0x000e620000000800 */
[-C--:B------:R-:W-:Y:S01]  /*29af0*/  LEA.HI.X.SX32 R83, R125, R15.reuse, 0x1, P5 ;  /* 0x0000000f7d537211 */ /* 0x080fe200028f0eff */
[----:B------:R-:W-:Y:S01]  /*29b00*/  IMAD R91, R8, 0x124, RZ ;  /* 0x00000124085b7824 */ /* 0x000fe200078e02ff */
[----:B------:R-:W-:-:S05]  /*29b10*/  LEA.HI.X.SX32 R89, R89, R15, 0x1, P6 ;  /* 0x0000000f59597211 */ /* 0x000fca00030f0eff */
[----:B------:R-:W1:Y:S01]  /*29b20*/  LDC R0, c[0x0][0x278] ;  /* 0x00009e00ff007b82 */ /* 0x000e620000000800 */
[----:B------:R-:W-:Y:S01]  /*29b30*/  PRMT R32, R76, 0x7632, R32 ;  /* 0x000076324c207816 */ /* 0x000fe20000000020 */
[----:B---3--:R-:W-:-:S06]  /*29b40*/  IMAD R75, R16, 0x126, RZ ;  /* 0x00000126104b7824 */ /* 0x008fcc00078e02ff */
[----:B------:R-:W3:Y:S01]  /*29b50*/  LDC R28, c[0x0][0x278] ;  /* 0x00009e00ff1c7b82 */ /* 0x000ee20000000800 */
[----:B------:R-:W-:Y:S01]  /*29b60*/  STG.E.U16 desc[UR60][R82.64], R76 ;  /* 0x0000004c52007986 */ /* 0x000fe2000c10153c */
[-C--:B------:R-:W-:Y:S01]  /*29b70*/  IADD3 R2, P3, R91, R14.reuse, RZ ;  /* 0x0000000e5b027210 */ /* 0x080fe20007f7e0ff */
[----:B------:R-:W-:Y:S01]  /*29b80*/  IMAD R113, R20, 0x128, RZ ;  /* 0x0000012814717824 */ /* 0x000fe200078e02ff */
[-C--:B------:R-:W-:Y:S01]  /*29b90*/  IADD3 R72, P5, R75, R14.reuse, RZ ;  /* 0x0000000e4b487210 */ /* 0x080fe20007fbe0ff */
[----:B------:R4:W-:Y:S01]  /*29ba0*/  STG.E.U16 desc[UR60][R88.64], R32 ;  /* 0x0000002058007986 */ /* 0x0009e2000c10153c */
[-C--:B------:R-:W-:Y:S01]  /*29bb0*/  LEA.HI.X.SX32 R3, R173, R15.reuse, 0x1, P3 ;  /* 0x0000000fad037211 */ /* 0x080fe200018f0eff */
[----:B0-----:R-:W-:Y:S01]  /*29bc0*/  IMAD R75, R6, 0x12a, RZ ;  /* 0x0000012a064b7824 */ /* 0x001fe200078e02ff */
[----:B------:R-:W0:Y:S01]  /*29bd0*/  LDC R34, c[0x0][0x278] ;  /* 0x00009e00ff227b82 */ /* 0x000e220000000800 */
[----:B------:R-:W-:Y:S02]  /*29be0*/  IADD3 R8, P6, R113, R14, RZ ;  /* 0x0000000e71087210 */ /* 0x000fe40007fde0ff */
[----:B------:R-:W-:-:S02]  /*29bf0*/  LEA.HI.X.SX32 R73, R73, R15, 0x1, P5 ;  /* 0x0000000f49497211 */ /* 0x000fc400028f0eff */
[----:B------:R-:W-:-:S03]  /*29c00*/  PRMT R74, R77, 0x7632, R74 ;  /* 0x000076324d4a7816 */ /* 0x000fc6000000004a */
[----:B------:R-:W0:Y:S01]  /*29c10*/  LDC R16, c[0x0][0x278] ;  /* 0x00009e00ff107b82 */ /* 0x000e220000000800 */
[----:B------:R2:W-:Y:S07]  /*29c20*/  STG.E.U16 desc[UR60][R2.64], R77 ;  /* 0x0000004d02007986 */ /* 0x0005ee000c10153c */
[----:B----4-:R-:W4:Y:S01]  /*29c30*/  LDC R32, c[0x0][0x278] ;  /* 0x00009e00ff207b82 */ /* 0x010f220000000800 */
[----:B------:R-:W-:Y:S01]  /*29c40*/  LEA.HI.X.SX32 R9, R9, R15, 0x1, P6 ;  /* 0x0000000f09097211 */ /* 0x000fe200030f0eff */
[----:B------:R1:W-:Y:S01]  /*29c50*/  STG.E.U16 desc[UR60][R72.64], R74 ;  /* 0x0000004a48007986 */ /* 0x0003e2000c10153c */
[----:B------:R-:W-:Y:S01]  /*29c60*/  IMAD R83, R22, 0x12c, RZ ;  /* 0x0000012c16537824 */ /* 0x000fe200078e02ff */
[----:B--2---:R-:W-:Y:S01]  /*29c70*/  IADD3 R2, P5, R75, R14, RZ ;  /* 0x0000000e4b027210 */ /* 0x004fe20007fbe0ff */
[----:B------:R-:W-:-:S03]  /*29c80*/  IMAD R3, R4, 0x95, RZ ;  /* 0x0000009504037824 */ /* 0x000fc600078e02ff */
[----:B------:R-:W2:Y:S01]  /*29c90*/  LDC R20, c[0x0][0x278] ;  /* 0x00009e00ff147b82 */ /* 0x000ea20000000800 */
[----:B------:R-:W-:Y:S01]  /*29ca0*/  IMAD R75, R26, 0x130, RZ ;  /* 0x000001301a4b7824 */ /* 0x000fe200078e02ff */
[----:B------:R3:W-:Y:S01]  /*29cb0*/  STG.E.U16 desc[UR60][R8.64], R78 ;  /* 0x0000004e08007986 */ /* 0x0007e2000c10153c */
[----:B-1----:R-:W-:-:S05]  /*29cc0*/  IMAD R73, R24, 0x12e, RZ ;  /* 0x0000012e18497824 */ /* 0x002fca00078e02ff */
[----:B------:R-:W1:Y:S01]  /*29cd0*/  LDC R22, c[0x0][0x278] ;  /* 0x00009e00ff167b82 */ /* 0x000e620000000800 */
[-C--:B------:R-:W-:Y:S02]  /*29ce0*/  IADD3 R6, P3, R83, R14.reuse, RZ ;  /* 0x0000000e53067210 */ /* 0x080fe40007f7e0ff */
[----:B------:R-:W-:Y:S02]  /*29cf0*/  LEA.HI.X.SX32 R3, R3, R15, 0x1, P5 ;  /* 0x0000000f03037211 */ /* 0x000fe400028f0eff */
[-C--:B------:R-:W-:Y:S01]  /*29d00*/  IADD3 R72, P6, R75, R14.reuse, RZ ;  /* 0x0000000e4b487210 */ /* 0x080fe20007fde0ff */
[----:B---3--:R-:W-:Y:S01]  /*29d10*/  IMAD R9, R0, 0x97, RZ ;  /* 0x0000009700097824 */ /* 0x008fe200078e02ff */
[----:B------:R-:W-:Y:S01]  /*29d20*/  IADD3 R8, P5, R73, R14, RZ ;  /* 0x0000000e49087210 */ /* 0x000fe20007fbe0ff */
[----:B------:R-:W3:Y:S01]  /*29d30*/  LDC R24, c[0x0][0x278] ;  /* 0x00009e00ff187b82 */ /* 0x000ee20000000800 */
[----:B------:R-:W-:Y:S01]  /*29d40*/  IMAD R75, R28, 0x132, RZ ;  /* 0x000001321c4b7824 */ /* 0x000fe200078e02ff */
[----:B------:R-:W-:-:S02]  /*29d50*/  PRMT R76, R78, 0x7632, R76 ;  /* 0x000076324e4c7816 */ /* 0x000fc4000000004c */
[----:B------:R-:W-:-:S04]  /*29d60*/  LEA.HI.X.SX32 R7, R7, R15, 0x1, P3 ;  /* 0x0000000f07077211 */ /* 0x000fc800018f0eff */
[----:B------:R-:W3:Y:S01]  /*29d70*/  LDC R28, c[0x0][0x278] ;  /* 0x00009e00ff1c7b82 */ /* 0x000ee20000000800 */
[-C--:B------:R-:W-:Y:S02]  /*29d80*/  LEA.HI.X.SX32 R9, R9, R15.reuse, 0x1, P5 ;  /* 0x0000000f09097211 */ /* 0x080fe400028f0eff */
[----:B------:R-:W-:Y:S01]  /*29d90*/  PRMT R4, R79, 0x7632, R4 ;  /* 0x000076324f047816 */ /* 0x000fe20000000004 */
[----:B------:R0:W-:Y:S04]  /*29da0*/  STG.E.U16 desc[UR60][R2.64], R76 ;  /* 0x0000004c02007986 */ /* 0x0001e8000c10153c */
[----:B------:R-:W3:Y:S01]  /*29db0*/  LDC R0, c[0x0][0x278] ;  /* 0x00009e00ff007b82 */ /* 0x000ee20000000800 */
[----:B------:R2:W-:Y:S01]  /*29dc0*/  STG.E.U16 desc[UR60][R6.64], R79 ;  /* 0x0000004f06007986 */ /* 0x0005e2000c10153c */
[----:B----4-:R-:W-:Y:S01]  /*29dd0*/  IMAD R77, R32, 0x134, RZ ;  /* 0x00000134204d7824 */ /* 0x010fe200078e02ff */
[----:B------:R-:W-:-:S05]  /*29de0*/  LEA.HI.X.SX32 R73, R175, R15, 0x1, P6 ;  /* 0x0000000faf497211 */ /* 0x000fca00030f0eff */
[----:B------:R-:W4:Y:S01]  /*29df0*/  LDC R26, c[0x0][0x278] ;  /* 0x00009e00ff1a7b82 */ /* 0x000f220000000800 */
[----:B------:R1:W-:Y:S01]  /*29e00*/  STG.E.U16 desc[UR60][R8.64], R4 ;  /* 0x0000000408007986 */ /* 0x0003e2000c10153c */
[----:B0-----:R-:W-:Y:S01]  /*29e10*/  IMAD R83, R34, 0x136, RZ ;  /* 0x0000013622537824 */ /* 0x001fe200078e02ff */
[----:B------:R-:W-:Y:S01]  /*29e20*/  IADD3 R2, P3, R75, R14, RZ ;  /* 0x0000000e4b027210 */ /* 0x000fe20007f7e0ff */
[----:B------:R-:W-:-:S04]  /*29e30*/  IMAD R3, R16, 0x99, RZ ;  /* 0x0000009910037824 */ /* 0x000fc800078e02ff */
[----:B------:R-:W0:Y:S01]  /*29e40*/  LDC R32, c[0x0][0x278] ;  /* 0x00009e00ff207b82 */ /* 0x000e220000000800 */
[----:B------:R1:W-:Y:S01]  /*29e50*/  STG.E.U16 desc[UR60][R72.64], R64 ;  /* 0x0000004048007986 */ /* 0x0003e2000c10153c */
[----:B--2---:R-:W-:-:S06]  /*29e60*/  IADD3 R6, P5, R77, R14, RZ ;  /* 0x0000000e4d067210 */ /* 0x004fcc0007fbe0ff */
[----:B-1----:R-:W1:Y:S01]  /*29e70*/  LDC R4, c[0x0][0x278] ;  /* 0x00009e00ff047b82 */ /* 0x002e620000000800 */
[----:B------:R-:W-:Y:S01]  /*29e80*/  IMAD R9, R20, 0x9b, RZ ;  /* 0x0000009b14097824 */ /* 0x000fe200078e02ff */
[----:B------:R-:W-:Y:S02]  /*29e90*/  LEA.HI.X.SX32 R3, R3, R15, 0x1, P3 ;  /* 0x0000000f03037211 */ /* 0x000fe400018f0eff */
[----:B------:R-:W-:-:S04]  /*29ea0*/  PRMT R72, R64, 0x7632, R72 ;  /* 0x0000763240487816 */ /* 0x000fc80000000048 */
[----:B------:R-:W2:Y:S01]  /*29eb0*/  LDC R34, c[0x0][0x278] ;  /* 0x00009e00ff227b82 */ /* 0x000ea20000000800 */
[----:B------:R-:W-:Y:S01]  /*29ec0*/  IADD3 R8, P6, R83, R14, RZ ;  /* 0x0000000e53087210 */ /* 0x000fe20007fde0ff */
[----:B------:R-:W-:Y:S01]  /*29ed0*/  IMAD R75, R22, 0x138, RZ ;  /* 0x00000138164b7824 */ /* 0x000fe200078e02ff */
[----:B------:R-:W-:-:S05]  /*29ee0*/  LEA.HI.X.SX32 R7, R127, R15, 0x1, P5 ;  /* 0x0000000f7f077211 */ /* 0x000fca00028f0eff */
[----:B------:R-:W2:Y:S01]  /*29ef0*/  LDC R64, c[0x0][0x278] ;  /* 0x00009e00ff407b82 */ /* 0x000ea20000000800 */
[----:B------:R-:W-:Y:S01]  /*29f00*/  LEA.HI.X.SX32 R9, R9, R15, 0x1, P6 ;  /* 0x0000000f09097211 */ /* 0x000fe200030f0eff */
[----:B------:R4:W-:Y:S01]  /*29f10*/  STG.E.U16 desc[UR60][R2.64], R72 ;  /* 0x0000004802007986 */ /* 0x0009e2000c10153c */
[----:B------:R-:W-:-:S05]  /*29f20*/  PRMT R74, R65, 0x7632, R74 ;  /* 0x00007632414a7816 */ /* 0x000fca000000004a */
[----:B------:R-:W2:Y:S01]  /*29f30*/  LDC R16, c[0x0][0x278] ;  /* 0x00009e00ff107b82 */ /* 0x000ea20000000800 */
[----:B------:R0:W-:Y:S01]  /*29f40*/  STG.E.U16 desc[UR60][R6.64], R65 ;  /* 0x0000004106007986 */ /* 0x0001e2000c10153c */
[----:B---3--:R-:W-:-:S06]  /*29f50*/  IMAD R77, R24, 0x13a, RZ ;  /* 0x0000013a184d7824 */ /* 0x008fcc00078e02ff */
[----:B------:R-:W3:Y:S01]  /*29f60*/  LDC R22, c[0x0][0x278] ;  /* 0x00009e00ff167b82 */ /* 0x000ee20000000800 */
[----:B----4-:R-:W-:Y:S01]  /*29f70*/  IADD3 R2, P5, R75, R14, RZ ;  /* 0x0000000e4b027210 */ /* 0x010fe20007fbe0ff */
[----:B------:R4:W-:Y:S01]  /*29f80*/  STG.E.U16 desc[UR60][R8.64], R74 ;  /* 0x0000004a08007986 */ /* 0x0009e2000c10153c */
[----:B0-----:R-:W-:-:S05]  /*29f90*/  IMAD R7, R28, 0x13e, RZ ;  /* 0x0000013e1c077824 */ /* 0x001fca00078e02ff */
[----:B------:R-:W0:Y:S01]  /*29fa0*/  LDC R20, c[0x0][0x278] ;  /* 0x00009e00ff147b82 */ /* 0x000e220000000800 */
[----:B------:R-:W-:Y:S01]  /*29fb0*/  IMAD R73, R0, 0x9d, RZ ;  /* 0x0000009d00497824 */ /* 0x000fe200078e02ff */
[----:B------:R-:W-:-:S06]  /*29fc0*/  IADD3 R6, P3, R77, R14, RZ ;  /* 0x0000000e4d067210 */ /* 0x000fcc0007f7e0ff */
[----:B------:R-:W0:Y:S01]  /*29fd0*/  LDC R24, c[0x0][0x278] ;  /* 0x00009e00ff187b82 */ /* 0x000e220000000800 */
[----:B----4-:R-:W-:Y:S01]  /*29fe0*/  IMAD R9, R26, 0x13c, RZ ;  /* 0x0000013c1a097824 */ /* 0x010fe200078e02ff */
[----:B------:R-:W-:-:S06]  /*29ff0*/  LEA.HI.X.SX32 R3, R117, R15, 0x1, P5 ;  /* 0x0000000f75037211 */ /* 0x000fcc00028f0eff */
[----:B------:R-:W4:Y:S01]  /*2a000*/  LDC R28, c[0x0][0x278] ;  /* 0x00009e00ff1c7b82 */ /* 0x000f220000000800 */
[----:B------:R-:W-:Y:S01]  /*2a010*/  IADD3 R26, P6, R7, R14, RZ ;  /* 0x0000000e071a7210 */ /* 0x000fe20007fde0ff */
[----:B-1----:R-:W-:Y:S01]  /*2a020*/  IMAD R65, R4, 0x9f, RZ ;  /* 0x0000009f04417824 */ /* 0x002fe200078e02ff */
[----:B------:R-:W-:-:S05]  /*2a030*/  LEA.HI.X.SX32 R7, R73, R15, 0x1, P3 ;  /* 0x0000000f49077211 */ /* 0x000fca00018f0eff */
[----:B------:R-:W1:Y:S01]  /*2a040*/  LDC R0, c[0x0][0x278] ;  /* 0x00009e00ff007b82 */ /* 0x000e620000000800 */
[----:B------:R-:W-:Y:S01]  /*2a050*/  IADD3 R8, P5, R9, R14, RZ ;  /* 0x0000000e09087210 */ /* 0x000fe20007fbe0ff */
[----:B------:R-:W-:Y:S01]  /*2a060*/  IMAD R73, R32, 0x140, RZ ;  /* 0x0000014020497824 */ /* 0x000fe200078e02ff */
[----:B------:R-:W-:Y:S01]  /*2a070*/  PRMT R4, R66, 0x7632, R4 ;  /* 0x0000763242047816 */ /* 0x000fe20000000004 */
[----:B------:R2:W-:Y:S01]  /*2a080*/  STG.E.U16 desc[UR60][R2.64], R66 ;  /* 0x0000004202007986 */ /* 0x0005e2000c10153c */
[----:B------:R-:W-:-:S03]  /*2a090*/  LEA.HI.X.SX32 R9, R27, R15, 0x1, P5 ;  /* 0x0000000f1b097211 */ /* 0x000fc600028f0eff */
[----:B------:R-:W1:Y:S01]  /*2a0a0*/  LDC R32, c[0x0][0x278] ;  /* 0x00009e00ff207b82 */ /* 0x000e620000000800 */
[----:B------:R-:W-:Y:S01]  /*2a0b0*/  LEA.HI.X.SX32 R27, R65, R15, 0x1, P6 ;  /* 0x0000000f411b7211 */ /* 0x000fe200030f0eff */
[----:B------:R3:W-:Y:S01]  /*2a0c0*/  STG.E.U16 desc[UR60][R6.64], R4 ;  /* 0x0000000406007986 */ /* 0x0007e2000c10153c */
[----:B------:R-:W-:Y:S01]  /*2a0d0*/  PRMT R72, R67, 0x7632, R72 ;  /* 0x0000763243487816 */ /* 0x000fe20000000048 */
[----:B--2---:R-:W-:Y:S01]  /*2a0e0*/  IMAD R3, R34, 0x142, RZ ;  /* 0x0000014222037824 */ /* 0x004fe200078e02ff */
[-C--:B------:R-:W-:Y:S01]  /*2a0f0*/  IADD3 R2, P5, R73, R14.reuse, RZ ;  /* 0x0000000e49027210 */ /* 0x080fe20007fbe0ff */
[----:B------:R-:W-:Y:S01]  /*2a100*/  IMAD R65, R16, 0xa1, RZ ;  /* 0x000000a110417824 */ /* 0x000fe200078e02ff */
[----:B------:R2:W-:Y:S01]  /*2a110*/  STG.E.U16 desc[UR60][R8.64], R67 ;  /* 0x0000004308007986 */ /* 0x0005e2000c10153c */
[----:B------:R-:W1:Y:S01]  /*2a120*/  LDC R16, c[0x0][0x278] ;  /* 0x00009e00ff107b82 */ /* 0x000e620000000800 */
[----:B---3--:R-:W-:Y:S01]  /*2a130*/  IMAD R7, R64, 0x144, RZ ;  /* 0x0000014440077824 */ /* 0x008fe200078e02ff */
[----:B------:R-:W-:-:S02]  /*2a140*/  IADD3 R6, P3, R3, R14, RZ ;  /* 0x0000000e03067210 */ /* 0x000fc40007f7e0ff */
[-C--:B------:R-:W-:Y:S01]  /*2a150*/  LEA.HI.X.SX32 R3, R177, R15.reuse, 0x1, P5 ;  /* 0x0000000fb1037211 */ /* 0x080fe200028f0eff */
[----:B------:R0:W-:Y:S03]  /*2a160*/  STG.E.U16 desc[UR60][R26.64], R72 ;  /* 0x000000481a007986 */ /* 0x0001e6000c10153c */
[----:B------:R-:W3:Y:S01]  /*2a170*/  LDC R4, c[0x0][0x278] ;  /* 0x00009e00ff047b82 */ /* 0x000ee20000000800 */
[----:B--2---:R-:W-:Y:S01]  /*2a180*/  IMAD R9, R22, 0x146, RZ ;  /* 0x0000014616097824 */ /* 0x004fe200078e02ff */
[----:B------:R-:W-:Y:S01]  /*2a190*/  IADD3 R8, P5, R7, R14, RZ ;  /* 0x0000000e07087210 */ /* 0x000fe20007fbe0ff */
[----:B------:R2:W-:Y:S01]  /*2a1a0*/  STG.E.U16 desc[UR60][R2.64], R68 ;  /* 0x0000004402007986 */ /* 0x0005e2000c10153c */
[----:B------:R-:W-:Y:S01]  /*2a1b0*/  LEA.HI.X.SX32 R7, R65, R15, 0x1, P3 ;  /* 0x0000000f41077211 */ /* 0x000fe200018f0eff */
[----:B0-----:R-:W-:Y:S01]  /*2a1c0*/  IMAD R27, R20, 0xa3, RZ ;  /* 0x000000a3141b7824 */ /* 0x001fe200078e02ff */
[----:B------:R-:W-:-:S02]  /*2a1d0*/  PRMT R20, R68, 0x7632, R20 ;  /* 0x0000763244147816 */ /* 0x000fc40000000014 */
[----:B------:R-:W0:Y:S01]  /*2a1e0*/  LDC R22, c[0x0][0x278] ;  /* 0x00009e00ff167b82 */ /* 0x000e220000000800 */
[----:B------:R-:W-:Y:S01]  /*2a1f0*/  IADD3 R26, P6, R9, R14, RZ ;  /* 0x0000000e091a7210 */ /* 0x000fe20007fde0ff */
[----:B----4-:R-:W-:Y:S02]  /*2a200*/  IMAD R65, R28, 0x14a, RZ ;  /* 0x0000014a1c417824 */ /* 0x010fe400078e02ff */
[----:B--2---:R-:W-:Y:S01]  /*2a210*/  IMAD R3, R24, 0x148, RZ ;  /* 0x0000014818037824 */ /* 0x004fe200078e02ff */
[----:B------:R1:W-:Y:S03]  /*2a220*/  STG.E.U16 desc[UR60][R6.64], R20 ;  /* 0x0000001406007986 */ /* 0x0003e6000c10153c */
[----:B------:R-:W2:Y:S01]  /*2a230*/  LDC R24, c[0x0][0x278] ;  /* 0x00009e00ff187b82 */ /* 0x000ea20000000800 */
[-C--:B------:R-:W-:Y:S02]  /*2a240*/  LEA.HI.X.SX32 R9, R179, R15.reuse, 0x1, P5 ;  /* 0x0000000fb3097211 */ /* 0x080fe400028f0eff */
[----:B------:R-:W-:-:S02]  /*2a250*/  LEA.HI.X.SX32 R27, R27, R15, 0x1, P6 ;  /* 0x0000000f1b1b7211 */ /* 0x000fc400030f0eff */
[----:B------:R-:W-:-:S03]  /*2a260*/  PRMT R34, R69, 0x7632, R34 ;  /* 0x0000763245227816 */ /* 0x000fc60000000022 */
[----:B------:R-:W4:Y:S01]  /*2a270*/  LDC R28, c[0x0][0x278] ;  /* 0x00009e00ff1c7b82 */ /* 0x000f220000000800 */
[----:B-1----:R-:W-:Y:S01]  /*2a280*/  IMAD R7, R0, 0xa5, RZ ;  /* 0x000000a500077824 */ /* 0x002fe200078e02ff */
[----:B------:R1:W-:Y:S06]  /*2a290*/  STG.E.U16 desc[UR60][R8.64], R69 ;  /* 0x0000004508007986 */ /* 0x0003ec000c10153c */
[----:B------:R-:W2:Y:S01]  /*2a2a0*/  LDC R0, c[0x0][0x278] ;  /* 0x00009e00ff007b82 */ /* 0x000ea20000000800 */
[----:B------:R3:W-:Y:S01]  /*2a2b0*/  STG.E.U16 desc[UR60][R26.64], R34 ;  /* 0x000000221a007986 */ /* 0x0007e2000c10153c */
[----:B------:R-:W-:Y:S01]  /*2a2c0*/  IMAD R67, R32, 0x14c, RZ ;  /* 0x0000014c20437824 */ /* 0x000fe200078e02ff */
[----:B------:R-:W-:-:S02]  /*2a2d0*/  IADD3 R2, P3, R3, R14, RZ ;  /* 0x0000000e03027210 */ /* 0x000fc40007f7e0ff */
[-C--:B------:R-:W-:Y:S02]  /*2a2e0*/  IADD3 R6, P5, R65, R14.reuse, RZ ;  /* 0x0000000e41067210 */ /* 0x080fe40007fbe0ff */
[----:B-1----:R-:W-:Y:S01]  /*2a2f0*/  IADD3 R8, P6, R67, R14, RZ ;  /* 0x0000000e43087210 */ /* 0x002fe20007fde0ff */
[----:B------:R-:W1:Y:S01]  /*2a300*/  LDC R32, c[0x0][0x278] ;  /* 0x00009e00ff207b82 */ /* 0x000e620000000800 */
[----:B------:R-:W-:-:S07]  /*2a310*/  LEA.HI.X.SX32 R3, R17, R15, 0x1, P3 ;  /* 0x0000000f11037211 */ /* 0x000fce00018f0eff */
[----:B---3--:R-:W3:Y:S01]  /*2a320*/  LDC R26, c[0x0][0x278] ;  /* 0x00009e00ff1a7b82 */ /* 0x008ee20000000800 */
[-C--:B------:R-:W-:Y:S01]  /*2a330*/  LEA.HI.X.SX32 R7, R7, R15.reuse, 0x1, P5 ;  /* 0x0000000f07077211 */ /* 0x080fe200028f0eff */
[----:B------:R-:W-:Y:S01]  /*2a340*/  IMAD R17, R16, 0x14e, RZ ;  /* 0x0000014e10117824 */ /* 0x000fe200078e02ff */
[----:B------:R-:W-:Y:S02]  /*2a350*/  PRMT R34, R70, 0x7632, R34 ;  /* 0x0000763246227816 */ /* 0x000fe40000000022 */
[----:B------:R-:W-:-:S03]  /*2a360*/  LEA.HI.X.SX32 R9, R19, R15, 0x1, P6 ;  /* 0x0000000f13097211 */ /* 0x000fc600030f0eff */
[----:B------:R-:W1:Y:S01]  /*2a370*/  LDC R27, c[0x0][0x278] ;  /* 0x00009e00ff1b7b82 */ /* 0x000e620000000800 */
[----:B------:R4:W-:Y:S01]  /*2a380*/  STG.E.U16 desc[UR60][R2.64], R70 ;  /* 0x0000004602007986 */ /* 0x0009e2000c10153c */
[----:B0-----:R-:W-:-:S03]  /*2a390*/  IMAD R65, R22, 0x150, RZ ;  /* 0x0000015016417824 */ /* 0x001fc600078e02ff */
[----:B------:R2:W-:Y:S03]  /*2a3a0*/  STG.E.U16 desc[UR60][R6.64], R34 ;  /* 0x0000002206007986 */ /* 0x0005e6000c10153c */
[----:B------:R-:W0:Y:S01]  /*2a3b0*/  LDC R19, c[0x0][0x278] ;  /* 0x00009e00ff137b82 */ /* 0x000e220000000800 */
[----:B------:R2:W-:Y:S01]  /*2a3c0*/  STG.E.U16 desc[UR60][R8.64], R71 ;  /* 0x0000004708007986 */ /* 0x0005e2000c10153c */
[----:B----4-:R-:W-:Y:S01]  /*2a3d0*/  IMAD R3, R4, 0xa7, RZ ;  /* 0x000000a704037824 */ /* 0x010fe200078e02ff */
[----:B------:R-:W-:Y:S01]  /*2a3e0*/  IADD3 R2, P5, R17, R14, RZ ;  /* 0x0000000e11027210 */ /* 0x000fe20007fbe0ff */
[----:B------:R-:W-:-:S04]  /*2a3f0*/  IMAD R17, R28, 0x154, RZ ;  /* 0x000001541c117824 */ /* 0x000fc800078e02ff */
[----:B------:R-:W4:Y:S01]  /*2a400*/  LDC R20, c[0x0][0x278] ;  /* 0x00009e00ff147b82 */ /* 0x000f220000000800 */
[----:B--2---:R-:W-:Y:S01]  /*2a410*/  IMAD R7, R24, 0x152, RZ ;  /* 0x0000015218077824 */ /* 0x004fe200078e02ff */
[----:B------:R-:W-:Y:S02]  /*2a420*/  IADD3 R6, P3, R65, R14, RZ ;  /* 0x0000000e41067210 */ /* 0x000fe40007f7e0ff */
[----:B------:R-:W-:Y:S01]  /*2a430*/  LEA.HI.X.SX32 R3, R3, R15, 0x1, P5 ;  /* 0x0000000f03037211 */ /* 0x000fe200028f0eff */
[----:B------:R-:W-:-:S03]  /*2a440*/  IMAD R9, R0, 0xa9, RZ ;  /* 0x000000a900097824 */ /* 0x000fc600078e02ff */
[----:B------:R-:W2:Y:S01]  /*2a450*/  LDC R22, c[0x0][0x278] ;  /* 0x00009e00ff167b82 */ /* 0x000ea20000000800 */
[-C--:B------:R-:W-:Y:S02]  /*2a460*/  IADD3 R8, P5, R7, R14.reuse, RZ ;  /* 0x0000000e07087210 */ /* 0x080fe40007fbe0ff */
[----:B------:R-:W-:Y:S02]  /*2a470*/  IADD3 R16, P6, R17, R14, RZ ;  /* 0x0000000e11107210 */ /* 0x000fe40007fde0ff */
[----:B------:R-:W-:Y:S02]  /*2a480*/  PRMT R64, R71, 0x7632, R64 ;  /* 0x0000763247407816 */ /* 0x000fe40000000040 */
[-C--:B------:R-:W-:Y:S01]  /*2a490*/  LEA.HI.X.SX32 R7, R33, R15.reuse, 0x1, P3 ;  /* 0x0000000f21077211 */ /* 0x080fe200018f0eff */
[----:B------:R-:W2:Y:S01]  /*2a4a0*/  LDC R28, c[0x0][0x278] ;  /* 0x00009e00ff1c7b82 */ /* 0x000ea20000000800 */
[----:B------:R-:W-:Y:S01]  /*2a4b0*/  LEA.HI.X.SX32 R9, R9, R15, 0x1, P5 ;  /* 0x0000000f09097211 */ /* 0x000fe200028f0eff */
[----:B---3--:R-:W-:Y:S01]  /*2a4c0*/  IMAD R33, R26, 0x156, RZ ;  /* 0x000001561a217824 */ /* 0x008fe200078e02ff */
[----:B------:R-:W-:-:S02]  /*2a4d0*/  PRMT R4, R56, 0x7632, R4 ;  /* 0x0000763238047816 */ /* 0x000fc40000000004 */
[----:B------:R-:W-:Y:S01]  /*2a4e0*/  LEA.HI.X.SX32 R17, R119, R15, 0x1, P6 ;  /* 0x0000000f77117211 */ /* 0x000fe200030f0eff */
[----:B------:R3:W-:Y:S02]  /*2a4f0*/  STG.E.U16 desc[UR60][R2.64], R64 ;  /* 0x0000004002007986 */ /* 0x0007e4000c10153c */
[----:B------:R-:W2:Y:S02]  /*2a500*/  LDC R0, c[0x0][0x278] ;  /* 0x00009e00ff007b82 */ /* 0x000ea40000000800 */
[----:B------:R-:W-:Y:S06]  /*2a510*/  STG.E.U16 desc[UR60][R6.64], R56 ;  /* 0x0000003806007986 */ /* 0x000fec000c10153c */
[----:B------:R-:W2:Y:S01]  /*2a520*/  LDC R24, c[0x0][0x278] ;  /* 0x00009e00ff187b82 */ /* 0x000ea20000000800 */
[----:B------:R0:W-:Y:S01]  /*2a530*/  STG.E.U16 desc[UR60][R8.64], R4 ;  /* 0x0000000408007986 */ /* 0x0001e2000c10153c */
[----:B-1----:R-:W-:-:S06]  /*2a540*/  IMAD R27, R27, 0x158, RZ ;  /* 0x000001581b1b7824 */ /* 0x002fcc00078e02ff */
[----:B------:R-:W1:Y:S01]  /*2a550*/  LDC R26, c[0x0][0x278] ;  /* 0x00009e00ff1a7b82 */ /* 0x000e620000000800 */
[----:B------:R4:W-:Y:S01]  /*2a560*/  STG.E.U16 desc[UR60][R16.64], R57 ;  /* 0x0000003910007986 */ /* 0x0009e2000c10153c */
[----:B------:R-:W-:Y:S01]  /*2a570*/  IMAD R65, R32, 0x15a, RZ ;  /* 0x0000015a20417824 */ /* 0x000fe200078e02ff */
[-C--:B---3--:R-:W-:Y:S01]  /*2a580*/  IADD3 R2, P3, R33, R14.reuse, RZ ;  /* 0x0000000e21027210 */ /* 0x088fe20007f7e0ff */
[----:B0-----:R-:W-:Y:S01]  /*2a590*/  IMAD R3, R19, 0xab, RZ ;  /* 0x000000ab13037824 */ /* 0x001fe200078e02ff */
[----:B------:R-:W-:-:S03]  /*2a5a0*/  IADD3 R4, P5, R27, R14, RZ ;  /* 0x0000000e1b047210 */ /* 0x000fc60007fbe0ff */
[----:B------:R-:W0:Y:S08]  /*2a5b0*/  LDC R19, c[0x0][0x278] ;  /* 0x00009e00ff137b82 */ /* 0x000e300000000800 */
[----:B----4-:R-:W3:Y:S01]  /*2a5c0*/  LDC R17, c[0x0][0x278] ;  /* 0x00009e00ff117b82 */ /* 0x010ee20000000800 */
[----:B------:R-:W-:Y:S01]  /*2a5d0*/  IMAD R7, R20, 0xad, RZ ;  /* 0x000000ad14077824 */ /* 0x000fe200078e02ff */
[----:B------:R-:W-:Y:S01]  /*2a5e0*/  IADD3 R6, P6, R65, R14, RZ ;  /* 0x0000000e41067210 */ /* 0x000fe20007fde0ff */
[----:B--2---:R-:W-:Y:S01]  /*2a5f0*/  IMAD R33, R22, 0x15c, RZ ;  /* 0x0000015c16217824 */ /* 0x004fe200078e02ff */
[----:B------:R-:W-:-:S02]  /*2a600*/  LEA.HI.X.SX32 R3, R3, R15, 0x1, P3 ;  /* 0x0000000f03037211 */ /* 0x000fc400018f0eff */
[----:B------:R-:W-:Y:S02]  /*2a610*/  PRMT R8, R57, 0x7632, R8 ;  /* 0x0000763239087816 */ /* 0x000fe40000000008 */
[-C--:B------:R-:W-:Y:S01]  /*2a620*/  LEA.HI.X.SX32 R5, R5, R15.reuse, 0x1, P5 ;  /* 0x0000000f05057211 */ /* 0x080fe200028f0eff */
[----:B------:R-:W2:Y:S01]  /*2a630*/  LDC R22, c[0x0][0x278] ;  /* 0x00009e00ff167b82 */ /* 0x000ea20000000800 */
[----:B------:R-:W-:Y:S01]  /*2a640*/  LEA.HI.X.SX32 R7, R7, R15, 0x1, P6 ;  /* 0x0000000f07077211 */ /* 0x000fe200030f0eff */
[----:B------:R4:W-:Y:S01]  /*2a650*/  STG.E.U16 desc[UR60][R2.64], R8 ;  /* 0x0000000802007986 */ /* 0x0009e2000c10153c */
[----:B------:R-:W-:-:S05]  /*2a660*/  PRMT R32, R58, 0x7632, R32 ;  /* 0x000076323a207816 */ /* 0x000fca0000000020 */
[----:B------:R-:W2:Y:S01]  /*2a670*/  LDC R20, c[0x0][0x278] ;  /* 0x00009e00ff147b82 */ /* 0x000ea20000000800 */
[----:B------:R1:W-:Y:S01]  /*2a680*/  STG.E.U16 desc[UR60][R4.64], R58 ;  /* 0x0000003a04007986 */ /* 0x0003e2000c10153c */
[----:B------:R-:W-:Y:S02]  /*2a690*/  IMAD R57, R24, 0x15e, RZ ;  /* 0x0000015e18397824 */ /* 0x000fe400078e02ff */
[----:B------:R-:W-:Y:S01]  /*2a6a0*/  IMAD R9, R0, 0xaf, RZ ;  /* 0x000000af00097824 */ /* 0x000fe200078e02ff */
[----:B----4-:R-:W-:-:S03]  /*2a6b0*/  IADD3 R2, P5, R33, R14, RZ ;  /* 0x0000000e21027210 */ /* 0x010fc60007fbe0ff */
[----:B------:R-:W4:Y:S01]  /*2a6c0*/  LDC R27, c[0x0][0x278] ;  /* 0x00009e00ff1b7b82 */ /* 0x000f220000000800 */
[----:B------:R0:W-:Y:S01]  /*2a6d0*/  STG.E.U16 desc[UR60][R6.64], R32 ;  /* 0x0000002006007986 */ /* 0x0001e2000c10153c */
[----:B-1----:R-:W-:-:S06]  /*2a6e0*/  IMAD R5, R28, 0x160, RZ ;  /* 0x000001601c057824 */ /* 0x002fcc00078e02ff */
[----:B------:R-:W1:Y:S01]  /*2a6f0*/  LDC R16, c[0x0][0x278] ;  /* 0x00009e00ff107b82 */ /* 0x000e620000000800 */
[----:B------:R-:W-:Y:S01]  /*2a700*/  LEA.HI.X.SX32 R3, R181, R15, 0x1, P5 ;  /* 0x0000000fb5037211 */ /* 0x000fe200028f0eff */
[----:B0-----:R-:W-:Y:S01]  /*2a710*/  IMAD R7, R26, 0x162, RZ ;  /* 0x000001621a077824 */ /* 0x001fe200078e02ff */
[----:B------:R-:W-:-:S05]  /*2a720*/  IADD3 R6, P5, R5, R14, RZ ;  /* 0x0000000e05067210 */ /* 0x000fca0007fbe0ff */
[----:B------:R-:W0:Y:S01]  /*2a730*/  LDC R0, c[0x0][0x278] ;  /* 0x00009e00ff007b82 */ /* 0x000e220000000800 */
[-C--:B------:R-:W-:Y:S01]  /*2a740*/  IADD3 R4, P3, R57, R14.reuse, RZ ;  /* 0x0000000e39047210 */ /* 0x080fe20007f7e0ff */
[----:B---3--:R-:W-:Y:S01]  /*2a750*/  IMAD R17, R17, 0xb1, RZ ;  /* 0x000000b111117824 */ /* 0x008fe200078e02ff */
[----:B------:R-:W-:Y:S02]  /*2a760*/  IADD3 R8, P6, R7, R14, RZ ;  /* 0x0000000e07087210 */ /* 0x000fe40007fde0ff */
[----:B------:R-:W-:-:S03]  /*2a770*/  LEA.HI.X.SX32 R7, R25, R15, 0x1, P5 ;  /* 0x0000000f19077211 */ /* 0x000fc600028f0eff */
[----:B------:R-:W3:Y:S01]  /*2a780*/  LDC R24, c[0x0][0x278] ;  /* 0x00009e00ff187b82 */ /* 0x000ee20000000800 */
[-C--:B------:R-:W-:Y:S01]  /*2a790*/  LEA.HI.X.SX32 R5, R9, R15.reuse, 0x1, P3 ;  /* 0x0000000f09057211 */ /* 0x080fe200018f0eff */
[----:B------:R2:W-:Y:S01]  /*2a7a0*/  STG.E.U16 desc[UR60][R2.64], R59 ;  /* 0x0000003b02007986 */ /* 0x0005e2000c10153c */
[----:B------:R-:W-:Y:S02]  /*2a7b0*/  PRMT R32, R59, 0x7632, R32 ;  /* 0x000076323b207816 */ /* 0x000fe40000000020 */
[----:B------:R-:W-:-:S03]  /*2a7c0*/  LEA.HI.X.SX32 R9, R17, R15, 0x1, P6 ;  /* 0x0000000f11097211 */ /* 0x000fc600030f0eff */
[----:B------:R-:W3:Y:S01]  /*2a7d0*/  LDC R25, c[0x0][0x278] ;  /* 0x00009e00ff197b82 */ /* 0x000ee20000000800 */
[----:B------:R-:W-:Y:S01]  /*2a7e0*/  STG.E.U16 desc[UR60][R4.64], R32 ;  /* 0x0000002004007986 */ /* 0x000fe2000c10153c */
[----:B--2---:R-:W-:-:S06]  /*2a7f0*/  IMAD R3, R19, 0x164, RZ ;  /* 0x0000016413037824 */ /* 0x004fcc00078e02ff */
[----:B------:R-:W2:Y:S01]  /*2a800*/  LDC R26, c[0x0][0x278] ;  /* 0x00009e00ff1a7b82 */ /* 0x000ea20000000800 */
[----:B------:R4:W-:Y:S01]  /*2a810*/  STG.E.U16 desc[UR60][R6.64], R60 ;  /* 0x0000003c06007986 */ /* 0x0009e2000c10153c */
[----:B------:R-:W-:Y:S01]  /*2a820*/  IMAD R33, R20, 0x166, RZ ;  /* 0x0000016614217824 */ /* 0x000fe200078e02ff */
[----:B------:R-:W-:-:S05]  /*2a830*/  IADD3 R2, P5, R3, R14, RZ ;  /* 0x0000000e03027210 */ /* 0x000fca0007fbe0ff */
[----:B------:R-:W2:Y:S01]  /*2a840*/  LDC R17, c[0x0][0x278] ;  /* 0x00009e00ff117b82 */ /* 0x000ea20000000800 */
[----:B------:R-:W-:-:S07]  /*2a850*/  PRMT R34, R60, 0x7632, R34 ;  /* 0x000076323c227816 */ /* 0x000fce0000000022 */
[----:B------:R-:W2:Y:S01]  /*2a860*/  LDC R19, c[0x0][0x278] ;  /* 0x00009e00ff137b82 */ /* 0x000ea20000000800 */
[----:B----4-:R-:W-:Y:S01]  /*2a870*/  IMAD R7, R22, 0x168, RZ ;  /* 0x0000016816077824 */ /* 0x010fe200078e02ff */
[----:B------:R-:W-:Y:S01]  /*2a880*/  LEA.HI.X.SX32 R3, R121, R15, 0x1, P5 ;  /* 0x0000000f79037211 */ /* 0x000fe200028f0eff */
[----:B------:R-:W-:-:S05]  /*2a890*/  IMAD R27, R27, 0x16a, RZ ;  /* 0x0000016a1b1b7824 */ /* 0x000fca00078e02ff */
[----:B------:R-:W4:Y:S01]  /*2a8a0*/  LDC R20, c[0x0][0x278] ;  /* 0x00009e00ff147b82 */ /* 0x000f220000000800 */
[-C--:B------:R-:W-:Y:S01]  /*2a8b0*/  IADD3 R6, P5, R7, R14.reuse, RZ ;  /* 0x0000000e07067210 */ /* 0x080fe20007fbe0ff */
[----:B-1----:R-:W-:Y:S01]  /*2a8c0*/  IMAD R5, R16, 0xb3, RZ ;  /* 0x000000b310057824 */ /* 0x002fe200078e02ff */
[----:B------:R0:W-:Y:S05]  /*2a8d0*/  STG.E.U16 desc[UR60][R8.64], R34 ;  /* 0x0000002208007986 */ /* 0x0001ea000c10153c */
[----:B------:R-:W1:Y:S01]  /*2a8e0*/  LDC R28, c[0x0][0x278] ;  /* 0x00009e00ff1c7b82 */ /* 0x000e620000000800 */
[----:B------:R-:W-:Y:S02]  /*2a8f0*/  IADD3 R4, P3, R33, R14, RZ ;  /* 0x0000000e21047210 */ /* 0x000fe40007f7e0ff */
[----:B------:R-:W-:Y:S01]  /*2a900*/  LEA.HI.X.SX32 R7, R23, R15, 0x1, P5 ;  /* 0x0000000f17077211 */ /* 0x000fe200028f0eff */
[----:B------:R3:W-:Y:S01]  /*2a910*/  STG.E.U16 desc[UR60][R2.64], R61 ;  /* 0x0000003d02007986 */ /* 0x0007e2000c10153c */
[----:B0-----:R-:W-:-:S03]  /*2a920*/  IMAD R9, R0, 0xb5, RZ ;  /* 0x000000b500097824 */ /* 0x001fc600078e02ff */
[----:B------:R-:W0:Y:S01]  /*2a930*/  LDC R22, c[0x0][0x278] ;  /* 0x00009e00ff167b82 */ /* 0x000e220000000800 */
[----:B------:R-:W-:Y:S02]  /*2a940*/  IADD3 R8, P6, R27, R14, RZ ;  /* 0x0000000e1b087210 */ /* 0x000fe40007fde0ff */
[----:B------:R-:W-:Y:S01]  /*2a950*/  LEA.HI.X.SX32 R5, R5, R15, 0x1, P3 ;  /* 0x0000000f05057211 */ /* 0x000fe200018f0eff */
[----:B---3--:R-:W-:-:S04]  /*2a960*/  IMAD R27, R24, 0x16c, RZ ;  /* 0x0000016c181b7824 */ /* 0x008fc800078e02ff */
[----:B------:R-:W3:Y:S01]  /*2a970*/  LDC R0, c[0x0][0x278] ;  /* 0x00009e00ff007b82 */ /* 0x000ee20000000800 */
[----:B------:R-:W-:Y:S02]  /*2a980*/  PRMT R3, R61, 0x7632, R3 ;  /* 0x000076323d037816 */ /* 0x000fe40000000003 */
[----:B------:R-:W-:-:S05]  /*2a990*/  LEA.HI.X.SX32 R9, R9, R15, 0x1, P6 ;  /* 0x0000000f09097211 */ /* 0x000fca00030f0eff */
[----:B------:R-:W0:Y:S01]  /*2a9a0*/  LDC R23, c[0x0][0x278] ;  /* 0x00009e00ff177b82 */ /* 0x000e220000000800 */
[----:B------:R-:W-:Y:S01]  /*2a9b0*/  PRMT R16, R62, 0x7632, R16 ;  /* 0x000076323e107816 */ /* 0x000fe20000000010 */
[----:B------:R-:W-:Y:S01]  /*2a9c0*/  IMAD R25, R25, 0x16e, RZ ;  /* 0x0000016e19197824 */ /* 0x000fe200078e02ff */
[----:B------:R4:W-:Y:S01]  /*2a9d0*/  STG.E.U16 desc[UR60][R4.64], R3 ;  /* 0x0000000304007986 */ /* 0x0009e2000c10153c */
[-C--:B------:R-:W-:Y:S01]  /*2a9e0*/  IADD3 R2, P5, R27, R14.reuse, RZ ;  /* 0x0000000e1b027210 */ /* 0x080fe20007fbe0ff */
[----:B--2---:R-:W-:Y:S02]  /*2a9f0*/  IMAD R17, R17, 0xb7, RZ ;  /* 0x000000b711117824 */ /* 0x004fe400078e02ff */
[----:B------:R-:W-:Y:S01]  /*2aa00*/  STG.E.U16 desc[UR60][R6.64], R62 ;  /* 0x0000003e06007986 */ /* 0x000fe2000c10153c */
[----:B------:R-:W2:Y:S03]  /*2aa10*/  LDC R24, c[0x0][0x278] ;  /* 0x00009e00ff187b82 */ /* 0x000ea60000000800 */
[----:B------:R1:W-:Y:S01]  /*2aa20*/  STG.E.U16 desc[UR60][R8.64], R16 ;  /* 0x0000001008007986 */ /* 0x0003e2000c10153c */
[----:B----4-:R-:W-:Y:S01]  /*2aa30*/  IMAD R5, R26, 0x170, RZ ;  /* 0x000001701a057824 */ /* 0x010fe200078e02ff */
[----:B------:R-:W-:-:S02]  /*2aa40*/  IADD3 R4, P3, R25, R14, RZ ;  /* 0x0000000e19047210 */ /* 0x000fc40007f7e0ff */
[-C--:B------:R-:W-:Y:S01]  /*2aa50*/  LEA.HI.X.SX32 R3, R133, R15.reuse, 0x1, P5 ;  /* 0x0000000f85037211 */ /* 0x080fe200028f0eff */
[----:B-1----:R-:W-:Y:S01]  /*2aa60*/  IMAD R9, R19, 0xb9, RZ ;  /* 0x000000b913097824 */ /* 0x002fe200078e02ff */
[----:B------:R-:W1:Y:S01]  /*2aa70*/  LDC R16, c[0x0][0x278] ;  /* 0x00009e00ff107b82 */ /* 0x000e620000000800 */
[----:B------:R-:W-:Y:S02]  /*2aa80*/  IADD3 R6, P5, R5, R14, RZ ;  /* 0x0000000e05067210 */ /* 0x000fe40007fbe0ff */
[----:B------:R-:W-:-:S05]  /*2aa90*/  LEA.HI.X.SX32 R5, R17, R15, 0x1, P3 ;  /* 0x0000000f11057211 */ /* 0x000fca00018f0eff */
[----:B------:R-:W4:Y:S01]  /*2aaa0*/  LDC R19, c[0x0][0x278] ;  /* 0x00009e00ff137b82 */ /* 0x000f220000000800 */
[----:B------:R-:W-:Y:S01]  /*2aab0*/  IMAD R17, R20, 0x174, RZ ;  /* 0x0000017414117824 */ /* 0x000fe200078e02ff */
[----:B------:R-:W-:Y:S01]  /*2aac0*/  PRMT R25, R63, 0x7632, R25 ;  /* 0x000076323f197816 */ /* 0x000fe20000000019 */
[----:B------:R-:W-:-:S05]  /*2aad0*/  IMAD R7, R28, 0x172, RZ ;  /* 0x000001721c077824 */ /* 0x000fca00078e02ff */
[----:B------:R-:W1:Y:S01]  /*2aae0*/  LDC R20, c[0x0][0x278] ;  /* 0x00009e00ff147b82 */ /* 0x000e620000000800 */
[----:B------:R-:W-:Y:S01]  /*2aaf0*/  IADD3 R8, P6, R7, R14, RZ ;  /* 0x0000000e07087210 */ /* 0x000fe20007fde0ff */
[----:B------:R3:W-:Y:S01]  /*2ab00*/  STG.E.U16 desc[UR60][R2.64], R63 ;  /* 0x0000003f02007986 */ /* 0x0007e2000c10153c */
[-C--:B------:R-:W-:Y:S01]  /*2ab10*/  LEA.HI.X.SX32 R7, R103, R15.reuse, 0x1, P5 ;  /* 0x0000000f67077211 */ /* 0x080fe200028f0eff */
[----:B0-----:R-:W-:Y:S02]  /*2ab20*/  IMAD R23, R23, 0x178, RZ ;  /* 0x0000017817177824 */ /* 0x001fe400078e02ff */
[----:B------:R0:W-:Y:S01]  /*2ab30*/  STG.E.U16 desc[UR60][R4.64], R25 ;  /* 0x0000001904007986 */ /* 0x0001e2000c10153c */
[----:B------:R-:W-:Y:S02]  /*2ab40*/  LEA.HI.X.SX32 R9, R9, R15, 0x1, P6 ;  /* 0x0000000f09097211 */ /* 0x000fe400030f0eff */
[----:B------:R-:W-:Y:S01]  /*2ab50*/  PRMT R26, R52, 0x7632, R26 ;  /* 0x00007632341a7816 */ /* 0x000fe2000000001a */
[----:B---3--:R-:W-:-:S02]  /*2ab60*/  IMAD R3, R22, 0x176, RZ ;  /* 0x0000017616037824 */ /* 0x008fc400078e02ff */
[----:B------:R-:W3:Y:S01]  /*2ab70*/  LDC R22, c[0x0][0x278] ;  /* 0x00009e00ff167b82 */ /* 0x000ee20000000800 */
[----:B0-----:R-:W-:Y:S01]  /*2ab80*/  IMAD R5, R0, 0xbb, RZ ;  /* 0x000000bb00057824 */ /* 0x001fe200078e02ff */
[----:B------:R0:W-:Y:S06]  /*2ab90*/  STG.E.U16 desc[UR60][R6.64], R52 ;  /* 0x0000003406007986 */ /* 0x0001ec000c10153c */
[----:B------:R-:W3:Y:S01]  /*2aba0*/  LDC R0, c[0x0][0x278] ;  /* 0x00009e00ff007b82 */ /* 0x000ee20000000800 */
[-C--:B------:R-:W-:Y:S01]  /*2abb0*/  IADD3 R2, P3, R17, R14.reuse, RZ ;  /* 0x0000000e11027210 */ /* 0x080fe20007f7e0ff */
[----:B------:R2:W-:Y:S01]  /*2abc0*/  STG.E.U16 desc[UR60][R8.64], R26 ;  /* 0x0000001a08007986 */ /* 0x0005e2000c10153c */
[----:B------:R-:W-:-:S02]  /*2abd0*/  IADD3 R4, P5, R3, R14, RZ ;  /* 0x0000000e03047210 */ /* 0x000fc40007fbe0ff */
[----:B0-----:R-:W-:-:S03]  /*2abe0*/  IADD3 R6, P6, R23, R14, RZ ;  /* 0x0000000e17067210 */ /* 0x001fc60007fde0ff */
[----:B------:R-:W0:Y:S01]  /*2abf0*/  LDC R25, c[0x0][0x278] ;  /* 0x00009e00ff197b82 */ /* 0x000e220000000800 */
[-C--:B------:R-:W-:Y:S02]  /*2ac00*/  LEA.HI.X.SX32 R3, R123, R15.reuse, 0x1, P3 ;  /* 0x0000000f7b037211 */ /* 0x080fe400018f0eff */
[----:B------:R-:W-:-:S05]  /*2ac10*/  LEA.HI.X.SX32 R5, R5, R15, 0x1, P5 ;  /* 0x0000000f05057211 */ /* 0x000fca00028f0eff */
[----:B------:R-:W0:Y:S01]  /*2ac20*/  LDC R23, c[0x0][0x278] ;  /* 0x00009e00ff177b82 */ /* 0x000e220000000800 */
[----:B--2---:R-:W-:Y:S01]  /*2ac30*/  PRMT R8, R53, 0x7632, R8 ;  /* 0x0000763235087816 */ /* 0x004fe20000000008 */
[----:B----4-:R-:W-:-:S06]  /*2ac40*/  IMAD R9, R19, 0x17a, RZ ;  /* 0x0000017a13097824 */ /* 0x010fcc00078e02ff */
[----:B------:R-:W2:Y:S01]  /*2ac50*/  LDC R26, c[0x0][0x278] ;  /* 0x00009e00ff1a7b82 */ /* 0x000ea20000000800 */
[----:B------:R-:W-:Y:S07]  /*2ac60*/  STG.E.U16 desc[UR60][R2.64], R53 ;  /* 0x0000003502007986 */ /* 0x000fee000c10153c */
[----:B------:R-:W4:Y:S01]  /*2ac70*/  LDC R17, c[0x0][0x278] ;  /* 0x00009e00ff117b82 */ /* 0x000f220000000800 */
[----:B------:R1:W-:Y:S07]  /*2ac80*/  STG.E.U16 desc[UR60][R4.64], R8 ;  /* 0x0000000804007986 */ /* 0x0003ee000c10153c */
[----:B------:R-:W4:Y:S01]  /*2ac90*/  LDC R19, c[0x0][0x278] ;  /* 0x00009e00ff137b82 */ /* 0x000f220000000800 */
[----:B------:R-:W-:Y:S01]  /*2aca0*/  LEA.HI.X.SX32 R7, R185, R15, 0x1, P6 ;  /* 0x0000000fb9077211 */ /* 0x000fe200030f0eff */
[----:B------:R-:W-:-:S02]  /*2acb0*/  IMAD R27, R24, 0x17c, RZ ;  /* 0x0000017c181b7824 */ /* 0x000fc400078e02ff */
[----:B-1----:R-:W-:-:S04]  /*2acc0*/  IMAD R5, R20, 0x17e, RZ ;  /* 0x0000017e14057824 */ /* 0x002fc800078e02ff */
[----:B------:R-:W1:Y:S01]  /*2acd0*/  LDC R20, c[0x0][0x278] ;  /* 0x00009e00ff147b82 */ /* 0x000e620000000800 */
[----:B------:R-:W-:Y:S01]  /*2ace0*/  IMAD R3, R16, 0xbd, RZ ;  /* 0x000000bd10037824 */ /* 0x000fe200078e02ff */
[-C--:B------:R-:W-:Y:S01]  /*2acf0*/  IADD3 R2, P5, R9, R14.reuse, RZ ;  /* 0x0000000e09027210 */ /* 0x080fe20007fbe0ff */
[----:B------:R0:W-:Y:S01]  /*2ad00*/  STG.E.U16 desc[UR60][R6.64], R54 ;  /* 0x0000003606007986 */ /* 0x0001e2000c10153c */
[----:B---3--:R-:W-:Y:S01]  /*2ad10*/  IMAD R9, R22, 0x180, RZ ;  /* 0x0000018016097824 */ /* 0x008fe200078e02ff */
[----:B------:R-:W-:-:S03]  /*2ad20*/  IADD3 R4, P3, R27, R14, RZ ;  /* 0x0000000e1b047210 */ /* 0x000fc60007f7e0ff */
[----:B------:R-:W3:Y:S01]  /*2ad30*/  LDC R24, c[0x0][0x278] ;  /* 0x00009e00ff187b82 */ /* 0x000ee20000000800 */
[-C--:B------:R-:W-:Y:S02]  /*2ad40*/  LEA.HI.X.SX32 R3, R3, R15.reuse, 0x1, P5 ;  /* 0x0000000f03037211 */ /* 0x080fe400028f0eff */
[----:B------:R-:W-:Y:S01]  /*2ad50*/  PRMT R28, R54, 0x7632, R28 ;  /* 0x00007632361c7816 */ /* 0x000fe2000000001c */
[----:B0-----:R-:W-:Y:S01]  /*2ad60*/  IMAD R7, R0, 0xbf, RZ ;  /* 0x000000bf00077824 */ /* 0x001fe200078e02ff */
[-C--:B------:R-:W-:Y:S01]  /*2ad70*/  IADD3 R6, P5, R5, R14.reuse, RZ ;  /* 0x0000000e05067210 */ /* 0x080fe20007fbe0ff */
[----:B------:R-:W-:Y:S01]  /*2ad80*/  IMAD R27, R23, 0x182, RZ ;  /* 0x00000182171b7824 */ /* 0x000fe200078e02ff */
[-C--:B------:R-:W-:Y:S01]  /*2ad90*/  IADD3 R8, P6, R9, R14.reuse, RZ ;  /* 0x0000000e09087210 */ /* 0x080fe20007fde0ff */
[----:B------:R-:W-:Y:S01]  /*2ada0*/  IMAD R25, R25, 0x184, RZ ;  /* 0x0000018419197824 */ /* 0x000fe200078e02ff */
[-C--:B------:R-:W-:Y:S02]  /*2adb0*/  LEA.HI.X.SX32 R5, R129, R15.reuse, 0x1, P3 ;  /* 0x0000000f81057211 */ /* 0x080fe400018f0eff */
[----:B------:R-:W-:Y:S01]  /*2adc0*/  PRMT R16, R55, 0x7632, R16 ;  /* 0x0000763237107816 */ /* 0x000fe20000000010 */
[----:B--2---:R-:W-:Y:S01]  /*2add0*/  IMAD R33, R26, 0x186, RZ ;  /* 0x000001861a217824 */ /* 0x004fe200078e02ff */
[-C--:B------:R-:W-:Y:S01]  /*2ade0*/  LEA.HI.X.SX32 R7, R7, R15.reuse, 0x1, P5 ;  /* 0x0000000f07077211 */ /* 0x080fe200028f0eff */
[----:B------:R4:W-:Y:S01]  /*2adf0*/  STG.E.U16 desc[UR60][R2.64], R28 ;  /* 0x0000001c02007986 */ /* 0x0009e2000c10153c */
[----:B------:R-:W-:Y:S01]  /*2ae00*/  LEA.HI.X.SX32 R9, R183, R15, 0x1, P6 ;  /* 0x0000000fb7097211 */ /* 0x000fe200030f0eff */
[----:B------:R-:W0:Y:S02]  /*2ae10*/  LDC R22, c[0x0][0x278] ;  /* 0x00009e00ff167b82 */ /* 0x000e240000000800 */
[----:B------:R2:W-:Y:S04]  /*2ae20*/  STG.E.U16 desc[UR60][R4.64], R55 ;  /* 0x0000003704007986 */ /* 0x0005e8000c10153c */
[----:B------:R1:W-:Y:S02]  /*2ae30*/  STG.E.U16 desc[UR60][R6.64], R16 ;  /* 0x0000001006007986 */ /* 0x0003e4000c10153c */
[----:B------:R-:W0:Y:S01]  /*2ae40*/  LDC R23, c[0x0][0x278] ;  /* 0x00009e00ff177b82 */ /* 0x000e220000000800 */
[----:B----4-:R-:W-:Y:S01]  /*2ae50*/  IMAD R3, R17, 0xc1, RZ ;  /* 0x000000c111037824 */ /* 0x010fe200078e02ff */
[-C--:B------:R-:W-:Y:S01]  /*2ae60*/  IADD3 R2, P3, R27, R14.reuse, RZ ;  /* 0x0000000e1b027210 */ /* 0x080fe20007f7e0ff */
[----:B------:R4:W-:Y:S01]  /*2ae70*/  STG.E.U16 desc[UR60][R8.64], R92 ;  /* 0x0000005c08007986 */ /* 0x0009e2000c10153c */
[----:B--2---:R-:W-:-:S04]  /*2ae80*/  IADD3 R4, P5, R25, R14, RZ ;  /* 0x0000000e19047210 */ /* 0x004fc80007fbe0ff */
[----:B------:R-:W2:Y:S01]  /*2ae90*/  LDC R0, c[0x0][0x278] ;  /* 0x00009e00ff007b82 */ /* 0x000ea20000000800 */
[----:B-1----:R-:W-:Y:S01]  /*2aea0*/  IMAD R7, R19, 0xc3, RZ ;  /* 0x000000c313077824 */ /* 0x002fe200078e02ff */
[----:B------:R-:W-:Y:S02]  /*2aeb0*/  IADD3 R6, P6, R33, R14, RZ ;  /* 0x0000000e21067210 */ /* 0x000fe40007fde0ff */
[-C--:B------:R-:W-:Y:S02]  /*2aec0*/  LEA.HI.X.SX32 R3, R3, R15.reuse, 0x1, P3 ;  /* 0x0000000f03037211 */ /* 0x080fe400018f0eff */
[-C--:B------:R-:W-:Y:S02]  /*2aed0*/  LEA.HI.X.SX32 R5, R29, R15.reuse, 0x1, P5 ;  /* 0x0000000f1d057211 */ /* 0x080fe400028f0eff */
[----:B------:R-:W1:Y:S01]  /*2aee0*/  LDC R17, c[0x0][0x278] ;  /* 0x00009e00ff117b82 */ /* 0x000e620000000800 */
[----:B----4-:R-:W-:Y:S01]  /*2aef0*/  PRMT R92, R92, 0x7632, R92 ;  /* 0x000076325c5c7816 */ /* 0x010fe2000000005c */
[----:B------:R-:W-:Y:S01]  /*2af00*/  IMAD R29, R20, 0x188, RZ ;  /* 0x00000188141d7824 */ /* 0x000fe200078e02ff */
[----:B------:R-:W-:-:S02]  /*2af10*/  LEA.HI.X.SX32 R7, R7, R15, 0x1, P6 ;  /* 0x0000000f07077211 */ /* 0x000fc400030f0eff */
[----:B------:R-:W-:Y:S01]  /*2af20*/  PRMT R8, R93, 0x7632, R8 ;  /* 0x000076325d087816 */ /* 0x000fe20000000008 */
[----:B------:R4:W-:Y:S02]  /*2af30*/  STG.E.U16 desc[UR60][R2.64], R92 ;  /* 0x0000005c02007986 */ /* 0x0009e4000c10153c */
[----:B------:R-:W1:Y:S02]  /*2af40*/  LDC R25, c[0x0][0x278] ;  /* 0x00009e00ff197b82 */ /* 0x000e640000000800 */
[----:B------:R-:W-:Y:S04]  /*2af50*/  STG.E.U16 desc[UR60][R4.64], R93 ;  /* 0x0000005d04007986 */ /* 0x000fe8000c10153c */
[----:B------:R3:W-:Y:S02]  /*2af60*/  STG.E.U16 desc[UR60][R6.64], R8 ;  /* 0x0000000806007986 */ /* 0x0007e4000c10153c */
[----:B------:R-:W1:Y:S01]  /*2af70*/  LDC R26, c[0x0][0x278] ;  /* 0x00009e00ff1a7b82 */ /* 0x000e620000000800 */
[----:B----4-:R-:W-:-:S04]  /*2af80*/  IADD3 R2, P5, R29, R14, RZ ;  /* 0x0000000e1d027210 */ /* 0x010fc80007fbe0ff */
[----:B------:R-:W-:-:S03]  /*2af90*/  LEA.HI.X.SX32 R3, R187, R15, 0x1, P5 ;  /* 0x0000000fbb037211 */ /* 0x000fc600028f0eff */
[----:B------:R-:W4:Y:S01]  /*2afa0*/  LDC R19, c[0x0][0x278] ;  /* 0x00009e00ff137b82 */ /* 0x000f220000000800 */
[----:B---3--:R-:W-:-:S05]  /*2afb0*/  IMAD R7, R24, 0x18c, RZ ;  /* 0x0000018c18077824 */ /* 0x008fca00078e02ff */
[----:B------:R-:W-:Y:S02]  /*2afc0*/  IADD3 R6, P5, R7, R14, RZ ;  /* 0x0000000e07067210 */ /* 0x000fe40007fbe0ff */
[----:B------:R-:W3:Y:S02]  /*2afd0*/  LDC R16, c[0x0][0x278] ;  /* 0x00009e00ff107b82 */ /* 0x000ee40000000800 */
[----:B------:R-:W-:Y:S01]  /*2afe0*/  LEA.HI.X.SX32 R7, R21, R15, 0x1, P5 ;  /* 0x0000000f15077211 */ /* 0x000fe200028f0eff */
[----:B0-----:R-:W-:-:S05]  /*2aff0*/  IMAD R33, R22, 0x18a, RZ ;  /* 0x0000018a16217824 */ /* 0x001fca00078e02ff */
[----:B------:R-:W0:Y:S01]  /*2b000*/  LDC R21, c[0x0][0x278] ;  /* 0x00009e00ff157b82 */ /* 0x000e220000000800 */
[----:B------:R-:W-:Y:S01]  /*2b010*/  IMAD R23, R23, 0x18e, RZ ;  /* 0x0000018e17177824 */ /* 0x000fe200078e02ff */
[----:B------:R-:W-:Y:S01]  /*2b020*/  IADD3 R4, P3, R33, R14, RZ ;  /* 0x0000000e21047210 */ /* 0x000fe20007f7e0ff */
[----:B--2---:R-:W-:-:S05]  /*2b030*/  IMAD R9, R0, 0xc5, RZ ;  /* 0x000000c500097824 */ /* 0x004fca00078e02ff */
[----:B------:R-:W2:Y:S01]  /*2b040*/  LDC R27, c[0x0][0x278] ;  /* 0x00009e00ff1b7b82 */ /* 0x000ea20000000800 */
[----:B-1----:R-:W-:Y:S01]  /*2b050*/  IMAD R17, R17, 0xc7, RZ ;  /* 0x000000c711117824 */ /* 0x002fe200078e02ff */
[----:B------:R-:W-:-:S06]  /*2b060*/  IADD3 R8, P6, R23, R14, RZ ;  /* 0x0000000e17087210 */ /* 0x000fcc0007fde0ff */
[----:B------:R-:W1:Y:S01]  /*2b070*/  LDC R20, c[0x0][0x278] ;  /* 0x00009e00ff147b82 */ /* 0x000e620000000800 */
[----:B------:R-:W-:Y:S01]  /*2b080*/  IMAD R25, R25, 0x190, RZ ;  /* 0x0000019019197824 */ /* 0x000fe200078e02ff */
[-C--:B------:R-:W-:Y:S01]  /*2b090*/  LEA.HI.X.SX32 R5, R9, R15.reuse, 0x1, P3 ;  /* 0x0000000f09057211 */ /* 0x080fe200018f0eff */
[----:B------:R4:W-:Y:S01]  /*2b0a0*/  STG.E.U16 desc[UR60][R2.64], R94 ;  /* 0x0000005e02007986 */ /* 0x0009e2000c10153c */
[----:B------:R-:W-:Y:S02]  /*2b0b0*/  PRMT R24, R94, 0x7632, R24 ;  /* 0x000076325e187816 */ /* 0x000fe40000000018 */
[----:B------:R-:W-:Y:S02]  /*2b0c0*/  LEA.HI.X.SX32 R9, R17, R15, 0x1, P6 ;  /* 0x0000000f11097211 */ /* 0x000fe400030f0eff */
[----:B------:R-:W1:Y:S01]  /*2b0d0*/  LDC R23, c[0x0][0x278] ;  /* 0x00009e00ff177b82 */ /* 0x000e620000000800 */
[----:B------:R-:W-:Y:S01]  /*2b0e0*/  PRMT R28, R95, 0x7632, R28 ;  /* 0x000076325f1c7816 */ /* 0x000fe2000000001c */
[----:B------:R3:W-:Y:S01]  /*2b0f0*/  STG.E.U16 desc[UR60][R4.64], R24 ;  /* 0x0000001804007986 */ /* 0x0007e2000c10153c */
[----:B----4-:R-:W-:-:S05]  /*2b100*/  IMAD R3, R26, 0x192, RZ ;  /* 0x000001921a037824 */ /* 0x010fca00078e02ff */
[----:B------:R-:W4:Y:S01]  /*2b110*/  LDC R22, c[0x0][0x278] ;  /* 0x00009e00ff167b82 */ /* 0x000f220000000800 */
[-C--:B------:R-:W-:Y:S01]  /*2b120*/  IADD3 R2, P5, R25, R14.reuse, RZ ;  /* 0x0000000e19027210 */ /* 0x080fe20007fbe0ff */
[----:B------:R-:W-:Y:S01]  /*2b130*/  STG.E.U16 desc[UR60][R6.64], R95 ;  /* 0x0000005f06007986 */ /* 0x000fe2000c10153c */
[----:B---3--:R-:W-:-:S05]  /*2b140*/  IADD3 R4, P3, R3, R14, RZ ;  /* 0x0000000e03047210 */ /* 0x008fca0007f7e0ff */
[----:B------:R-:W3:Y:S01]  /*2b150*/  LDC R0, c[0x0][0x278] ;  /* 0x00009e00ff007b82 */ /* 0x000ee20000000800 */
[----:B------:R0:W-:Y:S01]  /*2b160*/  STG.E.U16 desc[UR60][R8.64], R28 ;  /* 0x0000001c08007986 */ /* 0x0001e2000c10153c */
[----:B------:R-:W-:Y:S01]  /*2b170*/  LEA.HI.X.SX32 R3, R105, R15, 0x1, P5 ;  /* 0x0000000f69037211 */ /* 0x000fe200028f0eff */
[----:B------:R-:W-:Y:S02]  /*2b180*/  IMAD R17, R16, 0xc9, RZ ;  /* 0x000000c910117824 */ /* 0x000fe400078e02ff */
[----:B--2---:R-:W-:Y:S02]  /*2b190*/  IMAD R27, R27, 0x194, RZ ;  /* 0x000001941b1b7824 */ /* 0x004fe400078e02ff */
[----:B------:R2:W-:Y:S01]  /*2b1a0*/  STG.E.U16 desc[UR60][R2.64], R48 ;  /* 0x0000003002007986 */ /* 0x0005e2000c10153c */
[----:B------:R-:W3:Y:S01]  /*2b1b0*/  LDC R16, c[0x0][0x278] ;  /* 0x00009e00ff107b82 */ /* 0x000ee20000000800 */
[----:B0-----:R-:W-:-:S07]  /*2b1c0*/  IMAD R9, R19, 0xcb, RZ ;  /* 0x000000cb13097824 */ /* 0x001fce00078e02ff */
[----:B------:R-:W0:Y:S01]  /*2b1d0*/  LDC R19, c[0x0][0x278] ;  /* 0x00009e00ff137b82 */ /* 0x000e220000000800 */
[----:B--2---:R-:W-:Y:S02]  /*2b1e0*/  IMAD R3, R21, 0x198, RZ ;  /* 0x0000019815037824 */ /* 0x004fe400078e02ff */
[----:B-1----:R-:W-:-:S05]  /*2b1f0*/  IMAD R5, R20, 0x196, RZ ;  /* 0x0000019614057824 */ /* 0x002fca00078e02ff */
[----:B------:R-:W1:Y:S01]  /*2b200*/  LDC R21, c[0x0][0x278] ;  /* 0x00009e00ff157b82 */ /* 0x000e620000000800 */
[-C--:B------:R-:W-:Y:S02]  /*2b210*/  IADD3 R6, P5, R27, R14.reuse, RZ ;  /* 0x0000000e1b067210 */ /* 0x080fe40007fbe0ff */
[----:B------:R-:W-:Y:S02]  /*2b220*/  IADD3 R8, P6, R5, R14, RZ ;  /* 0x0000000e05087210 */ /* 0x000fe40007fde0ff */
[----:B------:R-:W-:-:S03]  /*2b230*/  LEA.HI.X.SX32 R5, R17, R15, 0x1, P3 ;  /* 0x0000000f11057211 */ /* 0x000fc600018f0eff */
[----:B------:R-:W2:Y:S01]  /*2b240*/  LDC R20, c[0x0][0x278] ;  /* 0x00009e00ff147b82 */ /* 0x000ea20000000800 */
[----:B------:R-:W-:Y:S01]  /*2b250*/  PRMT R24, R48, 0x7632, R24 ;  /* 0x0000763230187816 */ /* 0x000fe20000000018 */
[----:B------:R-:W-:Y:S01]  /*2b260*/  IMAD R23, R23, 0x19c, RZ ;  /* 0x0000019c17177824 */ /* 0x000fe200078e02ff */
[-C--:B------:R-:W-:Y:S01]  /*2b270*/  LEA.HI.X.SX32 R7, R131, R15.reuse, 0x1, P5 ;  /* 0x0000000f83077211 */ /* 0x080fe200028f0eff */
[----:B----4-:R-:W-:Y:S01]  /*2b280*/  IMAD R17, R22, 0x19a, RZ ;  /* 0x0000019a16117824 */ /* 0x010fe200078e02ff */
[-C--:B------:R-:W-:Y:S01]  /*2b290*/  LEA.HI.X.SX32 R9, R9, R15.reuse, 0x1, P6 ;  /* 0x0000000f09097211 */ /* 0x080fe200030f0eff */
[----:B------:R3:W-:Y:S01]  /*2b2a0*/  STG.E.U16 desc[UR60][R4.64], R24 ;  /* 0x0000001804007986 */ /* 0x0007e2000c10153c */
[----:B------:R-:W-:Y:S01]  /*2b2b0*/  PRMT R25, R49, 0x7632, R25 ;  /* 0x0000763231197816 */ /* 0x000fe20000000019 */
[----:B------:R-:W4:Y:S01]  /*2b2c0*/  LDC R22, c[0x0][0x278] ;  /* 0x00009e00ff167b82 */ /* 0x000f220000000800 */
[-C--:B------:R-:W-:Y:S01]  /*2b2d0*/  IADD3 R2, P3, R3, R14.reuse, RZ ;  /* 0x0000000e03027210 */ /* 0x080fe20007f7e0ff */
[----:B------:R3:W-:Y:S03]  /*2b2e0*/  STG.E.U16 desc[UR60][R6.64], R49 ;  /* 0x0000003106007986 */ /* 0x0007e6000c10153c */
[----:B------:R-:W-:Y:S01]  /*2b2f0*/  LEA.HI.X.SX32 R3, R35, R15, 0x1, P3 ;  /* 0x0000000f23037211 */ /* 0x000fe200018f0eff */
[----:B------:R0:W-:Y:S01]  /*2b300*/  STG.E.U16 desc[UR60][R8.64], R25 ;  /* 0x0000001908007986 */ /* 0x0001e2000c10153c */
[----:B---3--:R-:W-:Y:S01]  /*2b310*/  IMAD R5, R0, 0xcd, RZ ;  /* 0x000000cd00057824 */ /* 0x008fe200078e02ff */
[----:B------:R-:W3:Y:S01]  /*2b320*/  LDC R24, c[0x0][0x278] ;  /* 0x00009e00ff187b82 */ /* 0x000ee20000000800 */
[----:B------:R-:W-:-:S02]  /*2b330*/  IADD3 R6, P6, R23, R14, RZ ;  /* 0x0000000e17067210 */ /* 0x000fc40007fde0ff */
[----:B------:R-:W-:-:S05]  /*2b340*/  IADD3 R4, P5, R17, R14, RZ ;  /* 0x0000000e11047210 */ /* 0x000fca0007fbe0ff */
[----:B------:R-:W3:Y:S01]  /*2b350*/  LDC R0, c[0x0][0x278] ;  /* 0x00009e00ff007b82 */ /* 0x000ee20000000800 */
[----:B0-----:R-:W-:Y:S01]  /*2b360*/  IMAD R9, R19, 0x19e, RZ ;  /* 0x0000019e13097824 */ /* 0x001fe200078e02ff */
[----:B------:R-:W-:-:S06]  /*2b370*/  LEA.HI.X.SX32 R5, R5, R15, 0x1, P5 ;  /* 0x0000000f05057211 */ /* 0x000fcc00028f0eff */
[----:B------:R-:W0:Y:S01]  /*2b380*/  LDC R23, c[0x0][0x278] ;  /* 0x00009e00ff177b82 */ /* 0x000e220000000800 */
[----:B------:R-:W-:Y:S01]  /*2b390*/  PRMT R8, R50, 0x7632, R8 ;  /* 0x0000763232087816 */ /* 0x000fe20000000008 */
[----:B------:R2:W-:Y:S01]  /*2b3a0*/  STG.E.U16 desc[UR60][R2.64], R50 ;  /* 0x0000003202007986 */ /* 0x0005e2000c10153c */
[----:B------:R-:W-:Y:S01]  /*2b3b0*/  LEA.HI.X.SX32 R7, R189, R15, 0x1, P6 ;  /* 0x0000000fbd077211 */ /* 0x000fe200030f0eff */
[----:B-1----:R-:W-:-:S04]  /*2b3c0*/  IMAD R21, R21, 0x1a2, RZ ;  /* 0x000001a215157824 */ /* 0x002fc800078e02ff */
[----:B------:R-:W1:Y:S01]  /*2b3d0*/  LDC R17, c[0x0][0x278] ;  /* 0x00009e00ff117b82 */ /* 0x000e620000000800 */
[----:B------:R-:W-:Y:S01]  /*2b3e0*/  STG.E.U16 desc[UR60][R4.64], R8 ;  /* 0x0000000804007986 */ /* 0x000fe2000c10153c */
[----:B--2---:R-:W-:Y:S01]  /*2b3f0*/  IMAD R3, R16, 0xcf, RZ ;  /* 0x000000cf10037824 */ /* 0x004fe200078e02ff */
[----:B------:R-:W-:-:S05]  /*2b400*/  IADD3 R2, P5, R9, R14, RZ ;  /* 0x0000000e09027210 */ /* 0x000fca0007fbe0ff */
[----:B------:R-:W2:Y:S01]  /*2b410*/  LDC R25, c[0x0][0x278] ;  /* 0x00009e00ff197b82 */ /* 0x000ea20000000800 */
[----:B------:R4:W-:Y:S01]  /*2b420*/  STG.E.U16 desc[UR60][R6.64], R51 ;  /* 0x0000003306007986 */ /* 0x0009e2000c10153c */
[----:B------:R-:W-:Y:S01]  /*2b430*/  LEA.HI.X.SX32 R3, R3, R15, 0x1, P5 ;  /* 0x0000000f03037211 */ /* 0x000fe200028f0eff */
[----:B------:R-:W-:-:S05]  /*2b440*/  IMAD R27, R20, 0x1a0, RZ ;  /* 0x000001a0141b7824 */ /* 0x000fca00078e02ff */
[----:B------:R-:W2:Y:S01]  /*2b450*/  LDC R19, c[0x0][0x278] ;  /* 0x00009e00ff137b82 */ /* 0x000ea20000000800 */
[----:B----4-:R-:W-:-:S07]  /*2b460*/  IADD3 R6, P5, R21, R14, RZ ;  /* 0x0000000e15067210 */ /* 0x010fce0007fbe0ff */
[----:B------:R-:W4:Y:S01]  /*2b470*/  LDC R21, c[0x0][0x278] ;  /* 0x00009e00ff157b82 */ /* 0x000f220000000800 */
[----:B------:R-:W-:-:S07]  /*2b480*/  IMAD R9, R22, 0x1a4, RZ ;  /* 0x000001a416097824 */ /* 0x000fce00078e02ff */
[----:B------:R-:W4:Y:S01]  /*2b490*/  LDC R20, c[0x0][0x278] ;  /* 0x00009e00ff147b82 */ /* 0x000f220000000800 */
[----:B------:R-:W-:Y:S01]  /*2b4a0*/  PRMT R26, R51, 0x7632, R26 ;  /* 0x00007632331a7816 */ /* 0x000fe2000000001a */
[----:B---3--:R-:W-:Y:S01]  /*2b4b0*/  IMAD R7, R0, 0xd1, RZ ;  /* 0x000000d100077824 */ /* 0x008fe200078e02ff */
[-C--:B------:R-:W-:Y:S01]  /*2b4c0*/  IADD3 R4, P3, R27, R14.reuse, RZ ;  /* 0x0000000e1b047210 */ /* 0x080fe20007f7e0ff */
[----:B0-----:R-:W-:Y:S01]  /*2b4d0*/  IMAD R27, R23, 0x1a6, RZ ;  /* 0x000001a6171b7824 */ /* 0x001fe200078e02ff */
[----:B------:R-:W-:Y:S01]  /*2b4e0*/  IADD3 R8, P6, R9, R14, RZ ;  /* 0x0000000e09087210 */ /* 0x000fe20007fde0ff */
[----:B------:R1:W-:Y:S02]  /*2b4f0*/  STG.E.U16 desc[UR60][R2.64], R26 ;  /* 0x0000001a02007986 */ /* 0x0003e4000c10153c */
[----:B------:R-:W0:Y:S01]  /*2b500*/  LDC R22, c[0x0][0x278] ;  /* 0x00009e00ff167b82 */ /* 0x000e220000000800 */
[-C--:B------:R-:W-:Y:S01]  /*2b510*/  LEA.HI.X.SX32 R5, R101, R15.reuse, 0x1, P3 ;  /* 0x0000000f65057211 */ /* 0x080fe200018f0eff */
[----:B------:R-:W-:Y:S01]  /*2b520*/  IMAD R29, R24, 0x1a8, RZ ;  /* 0x000001a8181d7824 */ /* 0x000fe200078e02ff */
[----:B------:R-:W-:-:S05]  /*2b530*/  LEA.HI.X.SX32 R7, R7, R15, 0x1, P5 ;  /* 0x0000000f07077211 */ /* 0x000fca00028f0eff */
[----:B------:R-:W3:Y:S01]  /*2b540*/  LDC R23, c[0x0][0x278] ;  /* 0x00009e00ff177b82 */ /* 0x000ee20000000800 */
[----:B------:R-:W-:Y:S01]  /*2b550*/  PRMT R16, R44, 0x7632, R16 ;  /* 0x000076322c107816 */ /* 0x000fe20000000010 */
[----:B-1----:R-:W-:Y:S01]  /*2b560*/  IMAD R3, R17, 0xd3, RZ ;  /* 0x000000d311037824 */ /* 0x002fe200078e02ff */
[----:B------:R-:W-:-:S05]  /*2b570*/  LEA.HI.X.SX32 R9, R137, R15, 0x1, P6 ;  /* 0x0000000f89097211 */ /* 0x000fca00030f0eff */
[----:B------:R-:W1:Y:S01]  /*2b580*/  LDC R0, c[0x0][0x278] ;  /* 0x00009e00ff007b82 */ /* 0x000e620000000800 */
[----:B------:R4:W-:Y:S01]  /*2b590*/  STG.E.U16 desc[UR60][R4.64], R44 ;  /* 0x0000002c04007986 */ /* 0x0009e2000c10153c */
[----:B--2---:R-:W-:Y:S01]  /*2b5a0*/  IMAD R25, R25, 0x1aa, RZ ;  /* 0x000001aa19197824 */ /* 0x004fe200078e02ff */
[----:B------:R-:W-:-:S05]  /*2b5b0*/  IADD3 R2, P3, R27, R14, RZ ;  /* 0x0000000e1b027210 */ /* 0x000fca0007f7e0ff */
[----:B------:R-:W2:Y:S01]  /*2b5c0*/  LDC R17, c[0x0][0x278] ;  /* 0x00009e00ff117b82 */ /* 0x000ea20000000800 */
[----:B------:R0:W-:Y:S01]  /*2b5d0*/  STG.E.U16 desc[UR60][R6.64], R16 ;  /* 0x0000001006007986 */ /* 0x0001e2000c10153c */
[-C--:B------:R-:W-:Y:S02]  /*2b5e0*/  LEA.HI.X.SX32 R3, R3, R15.reuse, 0x1, P3 ;  /* 0x0000000f03037211 */ /* 0x080fe400018f0eff */
[-C--:B----4-:R-:W-:Y:S01]  /*2b5f0*/  IADD3 R4, P5, R29, R14.reuse, RZ ;  /* 0x0000000e1d047210 */ /* 0x090fe20007fbe0ff */
[----:B------:R4:W-:Y:S01]  /*2b600*/  STG.E.U16 desc[UR60][R8.64], R45 ;  /* 0x0000002d08007986 */ /* 0x0009e2000c10153c */
[----:B------:R-:W-:Y:S02]  /*2b610*/  IMAD R21, R21, 0x1ae, RZ ;  /* 0x000001ae15157824 */ /* 0x000fe400078e02ff */
[----:B------:R-:W2:Y:S01]  /*2b620*/  LDC R24, c[0x0][0x278] ;  /* 0x00009e00ff187b82 */ /* 0x000ea20000000800 */
[----:B------:R-:W-:Y:S01]  /*2b630*/  LEA.HI.X.SX32 R5, R151, R15, 0x1, P5 ;  /* 0x0000000f97057211 */ /* 0x000fe200028f0eff */
[----:B------:R-:W-:Y:S01]  /*2b640*/  IMAD R27, R20, 0x1ac, RZ ;  /* 0x000001ac141b7824 */ /* 0x000fe200078e02ff */
[----:B0-----:R-:W-:Y:S01]  /*2b650*/  IADD3 R6, P6, R25, R14, RZ ;  /* 0x0000000e19067210 */ /* 0x001fe20007fde0ff */
[----:B------:R-:W-:-:S04]  /*2b660*/  IMAD R7, R19, 0xd5, RZ ;  /* 0x000000d513077824 */ /* 0x000fc800078e02ff */
[----:B------:R-:W0:Y:S01]  /*2b670*/  LDC R25, c[0x0][0x278] ;  /* 0x00009e00ff197b82 */ /* 0x000e220000000800 */
[----:B----4-:R-:W-:-:S07]  /*2b680*/  PRMT R45, R45, 0x7632, R45 ;  /* 0x000076322d2d7816 */ /* 0x010fce000000002d */
[----:B------:R-:W4:Y:S01]  /*2b690*/  LDC R19, c[0x0][0x278] ;  /* 0x00009e00ff137b82 */ /* 0x000f220000000800 */
[----:B------:R-:W-:Y:S04]  /*2b6a0*/  STG.E.U16 desc[UR60][R2.64], R45 ;  /* 0x0000002d02007986 */ /* 0x000fe8000c10153c */
[----:B------:R1:W-:Y:S03]  /*2b6b0*/  STG.E.U16 desc[UR60][R4.64], R46 ;  /* 0x0000002e04007986 */ /* 0x0003e6000c10153c */
[----:B------:R-:W4:Y:S01]  /*2b6c0*/  LDC R20, c[0x0][0x278] ;  /* 0x00009e00ff147b82 */ /* 0x000f220000000800 */
[----:B------:R-:W-:Y:S01]  /*2b6d0*/  LEA.HI.X.SX32 R7, R7, R15, 0x1, P6 ;  /* 0x0000000f07077211 */ /* 0x000fe200030f0eff */
[----:B---3--:R-:W-:Y:S01]  /*2b6e0*/  IMAD R23, R23, 0x1b2, RZ ;  /* 0x000001b217177824 */ /* 0x008fe200078e02ff */
[----:B------:R-:W-:-:S05]  /*2b6f0*/  PRMT R8, R46, 0x7632, R8 ;  /* 0x000076322e087816 */ /* 0x000fca0000000008 */
[----:B------:R-:W3:Y:S01]  /*2b700*/  LDC R16, c[0x0][0x278] ;  /* 0x00009e00ff107b82 */ /* 0x000ee20000000800 */
[-C--:B-1----:R-:W-:Y:S01]  /*2b710*/  IADD3 R4, P3, R21, R14.reuse, RZ ;  /* 0x0000000e15047210 */ /* 0x082fe20007f7e0ff */
[----:B------:R-:W-:Y:S01]  /*2b720*/  IMAD R5, R22, 0x1b0, RZ ;  /* 0x000001b016057824 */ /* 0x000fe200078e02ff */
[----:B------:R-:W-:-:S05]  /*2b730*/  IADD3 R2, P5, R27, R14, RZ ;  /* 0x0000000e1b027210 */ /* 0x000fca0007fbe0ff */
[----:B------:R-:W1:Y:S01]  /*2b740*/  LDC R21, c[0x0][0x278] ;  /* 0x00009e00ff157b82 */ /* 0x000e620000000800 */
[----:B------:R-:W-:Y:S01]  /*2b750*/  IMAD R9, R0, 0xd7, RZ ;  /* 0x000000d700097824 */ /* 0x000fe200078e02ff */
[----:B------:R0:W-:Y:S01]  /*2b760*/  STG.E.U16 desc[UR60][R6.64], R8 ;  /* 0x0000000806007986 */ /* 0x0001e2000c10153c */
[----:B------:R-:W-:Y:S01]  /*2b770*/  LEA.HI.X.SX32 R3, R139, R15, 0x1, P5 ;  /* 0x0000000f8b037211 */ /* 0x000fe200028f0eff */
[----:B--2---:R-:W-:-:S04]  /*2b780*/  IMAD R17, R17, 0xd9, RZ ;  /* 0x000000d911117824 */ /* 0x004fc800078e02ff */
[----:B------:R-:W2:Y:S01]  /*2b790*/  LDC R0, c[0x0][0x278] ;  /* 0x00009e00ff007b82 */ /* 0x000ea20000000800 */
[----:B------:R-:W-:Y:S02]  /*2b7a0*/  PRMT R28, R47, 0x7632, R28 ;  /* 0x000076322f1c7816 */ /* 0x000fe4000000001c */
[-C--:B0-----:R-:W-:Y:S02]  /*2b7b0*/  IADD3 R6, P5, R5, R14.reuse, RZ ;  /* 0x0000000e05067210 */ /* 0x081fe40007fbe0ff */
[----:B------:R-:W-:-:S03]  /*2b7c0*/  IADD3 R8, P6, R23, R14, RZ ;  /* 0x0000000e17087210 */ /* 0x000fc60007fde0ff */
[----:B------:R-:W0:Y:S01]  /*2b7d0*/  LDC R22, c[0x0][0x278] ;  /* 0x00009e00ff167b82 */ /* 0x000e220000000800 */
[-C--:B------:R-:W-:Y:S02]  /*2b7e0*/  LEA.HI.X.SX32 R5, R9, R15.reuse, 0x1, P3 ;  /* 0x0000000f09057211 */ /* 0x080fe400018f0eff */
[-C--:B------:R-:W-:Y:S02]  /*2b7f0*/  LEA.HI.X.SX32 R7, R31, R15.reuse, 0x1, P5 ;  /* 0x0000000f1f077211 */ /* 0x080fe400028f0eff */
[----:B------:R-:W-:-:S03]  /*2b800*/  LEA.HI.X.SX32 R9, R17, R15, 0x1, P6 ;  /* 0x0000000f11097211 */ /* 0x000fc600030f0eff */
[----:B------:R-:W0:Y:S01]  /*2b810*/  LDC R26, c[0x0][0x278] ;  /* 0x00009e00ff1a7b82 */ /* 0x000e220000000800 */
[----:B------:R4:W-:Y:S01]  /*2b820*/  STG.E.U16 desc[UR60][R2.64], R47 ;  /* 0x0000002f02007986 */ /* 0x0009e2000c10153c */
[----:B------:R-:W-:Y:S01]  /*2b830*/  PRMT R29, R40, 0x7632, R29 ;  /* 0x00007632281d7816 */ /* 0x000fe2000000001d */
[----:B------:R-:W-:Y:S02]  /*2b840*/  IMAD R25, R25, 0x1ba, RZ ;  /* 0x000001ba19197824 */ /* 0x000fe400078e02ff */
[----:B------:R-:W-:Y:S03]  /*2b850*/  STG.E.U16 desc[UR60][R4.64], R28 ;  /* 0x0000001c04007986 */ /* 0x000fe6000c10153c */
[----:B------:R-:W0:Y:S01]  /*2b860*/  LDC R17, c[0x0][0x278] ;  /* 0x00009e00ff117b82 */ /* 0x000e220000000800 */
[----:B------:R3:W-:Y:S01]  /*2b870*/  STG.E.U16 desc[UR60][R6.64], R40 ;  /* 0x0000002806007986 */ /* 0x0007e2000c10153c */
[----:B----4-:R-:W-:-:S03]  /*2b880*/  IMAD R3, R19, 0x1b4, RZ ;  /* 0x000001b413037824 */ /* 0x010fc600078e02ff */
[----:B------:R4:W-:Y:S03]  /*2b890*/  STG.E.U16 desc[UR60][R8.64], R29 ;  /* 0x0000001d08007986 */ /* 0x0009e6000c10153c */
[----:B------:R-:W0:Y:S01]  /*2b8a0*/  LDC R19, c[0x0][0x278] ;  /* 0x00009e00ff137b82 */ /* 0x000e220000000800 */
[----:B------:R-:W-:Y:S02]  /*2b8b0*/  IMAD R27, R24, 0x1b6, RZ ;  /* 0x000001b6181b7824 */ /* 0x000fe400078e02ff */
[----:B---3--:R-:W-:-:S05]  /*2b8c0*/  IMAD R7, R20, 0x1b8, RZ ;  /* 0x000001b814077824 */ /* 0x008fca00078e02ff */
[----:B------:R-:W3:Y:S01]  /*2b8d0*/  LDC R23, c[0x0][0x278] ;  /* 0x00009e00ff177b82 */ /* 0x000ee20000000800 */
[-C--:B----4-:R-:W-:Y:S01]  /*2b8e0*/  IADD3 R8, P6, R25, R14.reuse, RZ ;  /* 0x0000000e19087210 */ /* 0x090fe20007fde0ff */
[----:B-1----:R-:W-:Y:S01]  /*2b8f0*/  IMAD R25, R21, 0x1bc, RZ ;  /* 0x000001bc15197824 */ /* 0x002fe200078e02ff */
[----:B------:R-:W-:-:S05]  /*2b900*/  IADD3 R2, P5, R3, R14, RZ ;  /* 0x0000000e03027210 */ /* 0x000fca0007fbe0ff */
[----:B------:R-:W1:Y:S01]  /*2b910*/  LDC R20, c[0x0][0x278] ;  /* 0x00009e00ff147b82 */ /* 0x000e620000000800 */
[----:B------:R-:W-:Y:S01]  /*2b920*/  IMAD R5, R16, 0xdb, RZ ;  /* 0x000000db10057824 */ /* 0x000fe200078e02ff */
[----:B------:R-:W-:Y:S02]  /*2b930*/  IADD3 R4, P3, R27, R14, RZ ;  /* 0x0000000e1b047210 */ /* 0x000fe40007f7e0ff */
[----:B------:R-:W-:-:S04]  /*2b940*/  LEA.HI.X.SX32 R3, R191, R15, 0x1, P5 ;  /* 0x0000000fbf037211 */ /* 0x000fc800028f0eff */
[----:B------:R-:W4:Y:S01]  /*2b950*/  LDC R21, c[0x0][0x278] ;  /* 0x00009e00ff157b82 */ /* 0x000f220000000800 */
[----:B--2---:R-:W-:Y:S01]  /*2b960*/  IMAD R9, R0, 0xdd, RZ ;  /* 0x000000dd00097824 */ /* 0x004fe200078e02ff */
[----:B------:R-:W-:Y:S02]  /*2b970*/  IADD3 R6, P5, R7, R14, RZ ;  /* 0x0000000e07067210 */ /* 0x000fe40007fbe0ff */
[-C--:B------:R-:W-:Y:S02]  /*2b980*/  LEA.HI.X.SX32 R5, R5, R15.reuse, 0x1, P3 ;  /* 0x0000000f05057211 */ /* 0x080fe400018f0eff */
[----:B------:R-:W-:Y:S02]  /*2b990*/  PRMT R16, R41, 0x7632, R16 ;  /* 0x0000763229107816 */ /* 0x000fe40000000010 */
[----:B------:R-:W2:Y:S01]  /*2b9a0*/  LDC R24, c[0x0][0x278] ;  /* 0x00009e00ff187b82 */ /* 0x000ea20000000800 */
[----:B------:R0:W-:Y:S01]  /*2b9b0*/  STG.E.U16 desc[UR60][R2.64], R41 ;  /* 0x0000002902007986 */ /* 0x0001e2000c10153c */
[----:B------:R-:W-:-:S06]  /*2b9c0*/  LEA.HI.X.SX32 R7, R135, R15, 0x1, P5 ;  /* 0x0000000f87077211 */ /* 0x000fcc00028f0eff */
[----:B------:R-:W2:Y:S01]  /*2b9d0*/  LDC R0, c[0x0][0x278] ;  /* 0x00009e00ff007b82 */ /* 0x000ea20000000800 */
[-C--:B------:R-:W-:Y:S01]  /*2b9e0*/  LEA.HI.X.SX32 R9, R9, R15.reuse, 0x1, P6 ;  /* 0x0000000f09097211 */ /* 0x080fe200030f0eff */
[----:B------:R3:W-:Y:S01]  /*2b9f0*/  STG.E.U16 desc[UR60][R4.64], R16 ;  /* 0x0000001004007986 */ /* 0x0007e2000c10153c */
[----:B------:R-:W-:Y:S01]  /*2ba00*/  PRMT R27, R42, 0x7632, R27 ;  /* 0x000076322a1b7816 */ /* 0x000fe2000000001b */
[----:B0-----:R-:W-:Y:S01]  /*2ba10*/  IMAD R3, R22, 0x1be, RZ ;  /* 0x000001be16037824 */ /* 0x001fe200078e02ff */
[-C--:B------:R-:W-:Y:S01]  /*2ba20*/  IADD3 R2, P5, R25, R14.reuse, RZ ;  /* 0x0000000e19027210 */ /* 0x080fe20007fbe0ff */
[----:B------:R-:W-:Y:S01]  /*2ba30*/  IMAD R17, R17, 0xdf, RZ ;  /* 0x000000df11117824 */ /* 0x000fe200078e02ff */
[----:B------:R-:W-:Y:S01]  /*2ba40*/  STG.E.U16 desc[UR60][R6.64], R42 ;  /* 0x0000002a06007986 */ /* 0x000fe2000c10153c */
[----:B---3--:R-:W-:Y:S01]  /*2ba50*/  IMAD R23, R23, 0x1c0, RZ ;  /* 0x000001c017177824 */ /* 0x008fe200078e02ff */
[----:B------:R-:W0:Y:S01]  /*2ba60*/  LDC R22, c[0x0][0x278] ;  /* 0x00009e00ff167b82 */ /* 0x000e220000000800 */
[----:B------:R-:W-:Y:S01]  /*2ba70*/  IMAD R5, R26, 0x1c2, RZ ;  /* 0x000001c21a057824 */ /* 0x000fe200078e02ff */
[----:B------:R-:W-:Y:S01]  /*2ba80*/  IADD3 R4, P3, R3, R14, RZ ;  /* 0x0000000e03047210 */ /* 0x000fe20007f7e0ff */
[----:B------:R3:W-:Y:S01]  /*2ba90*/  STG.E.U16 desc[UR60][R8.64], R27 ;  /* 0x0000001b08007986 */ /* 0x0007e2000c10153c */
[----:B------:R-:W-:-:S04]  /*2baa0*/  LEA.HI.X.SX32 R3, R149, R15, 0x1, P5 ;  /* 0x0000000f95037211 */ /* 0x000fc800028f0eff */
[----:B------:R-:W0:Y:S01]  /*2bab0*/  LDC R16, c[0x0][0x278] ;  /* 0x00009e00ff107b82 */ /* 0x000e220000000800 */
[----:B------:R-:W-:Y:S01]  /*2bac0*/  PRMT R25, R43, 0x7632, R25 ;  /* 0x000076322b197816 */ /* 0x000fe20000000019 */
[----:B------:R4:W-:Y:S01]  /*2bad0*/  STG.E.U16 desc[UR60][R2.64], R43 ;  /* 0x0000002b02007986 */ /* 0x0009e2000c10153c */
[----:B---3--:R-:W-:Y:S01]  /*2bae0*/  IADD3 R8, P6, R5, R14, RZ ;  /* 0x0000000e05087210 */ /* 0x008fe20007fde0ff */
[----:B------:R-:W-:Y:S01]  /*2baf0*/  IMAD R9, R19, 0xe1, RZ ;  /* 0x000000e113097824 */ /* 0x000fe200078e02ff */
[----:B------:R-:W-:-:S03]  /*2bb00*/  LEA.HI.X.SX32 R5, R17, R15, 0x1, P3 ;  /* 0x0000000f11057211 */ /* 0x000fc600018f0eff */
[----:B------:R-:W3:Y:S01]  /*2bb10*/  LDC R19, c[0x0][0x278] ;  /* 0x00009e00ff137b82 */ /* 0x000ee20000000800 */
[----:B-1----:R-:W-:Y:S01]  /*2bb20*/  IMAD R17, R20, 0x1c4, RZ ;  /* 0x000001c414117824 */ /* 0x002fe200078e02ff */
[----:B------:R-:W-:Y:S01]  /*2bb30*/  IADD3 R6, P5, R23, R14, RZ ;  /* 0x0000000e17067210 */ /* 0x000fe20007fbe0ff */
[----:B----4-:R-:W-:-:S05]  /*2bb40*/  IMAD R3, R21, 0x1c6, RZ ;  /* 0x000001c615037824 */ /* 0x010fca00078e02ff */
[----:B------:R-:W1:Y:S01]  /*2bb50*/  LDC R20, c[0x0][0x278] ;  /* 0x00009e00ff147b82 */ /* 0x000e620000000800 */
[----:B------:R-:W-:Y:S01]  /*2bb60*/  LEA.HI.X.SX32 R7, R141, R15, 0x1, P5 ;  /* 0x0000000f8d077211 */ /* 0x000fe200028f0eff */
[----:B------:R4:W-:Y:S01]  /*2bb70*/  STG.E.U16 desc[UR60][R4.64], R25 ;  /* 0x0000001904007986 */ /* 0x0009e2000c10153c */
[----:B--2---:R-:W-:-:S05]  /*2bb80*/  IMAD R23, R24, 0x1c8, RZ ;  /* 0x000001c818177824 */ /* 0x004fca00078e02ff */
[----:B------:R-:W2:Y:S01]  /*2bb90*/  LDC R21, c[0x0][0x278] ;  /* 0x00009e00ff157b82 */ /* 0x000ea20000000800 */
[----:B------:R-:W-:Y:S01]  /*2bba0*/  LEA.HI.X.SX32 R9, R9, R15, 0x1, P6 ;  /* 0x0000000f09097211 */ /* 0x000fe200030f0eff */
[----:B------:R0:W-:Y:S01]  /*2bbb0*/  STG.E.U16 desc[UR60][R6.64], R36 ;  /* 0x0000002406007986 */ /* 0x0001e2000c10153c */
[----:B------:R-:W-:Y:S01]  /*2bbc0*/  PRMT R26, R36, 0x7632, R26 ;  /* 0x00007632241a7816 */ /* 0x000fe2000000001a */
[----:B----4-:R-:W-:-:S04]  /*2bbd0*/  IMAD R5, R0, 0xe3, RZ ;  /* 0x000000e300057824 */ /* 0x010fc800078e02ff */
[----:B------:R-:W4:Y:S01]  /*2bbe0*/  LDC R0, c[0x0][0x278] ;  /* 0x00009e00ff007b82 */ /* 0x000f220000000800 */
[-C--:B------:R-:W-:Y:S02]  /*2bbf0*/  IADD3 R2, P3, R17, R14.reuse, RZ ;  /* 0x0000000e11027210 */ /* 0x080fe40007f7e0ff */
[-C--:B------:R-:W-:Y:S02]  /*2bc00*/  IADD3 R4, P5, R3, R14.reuse, RZ ;  /* 0x0000000e03047210 */ /* 0x080fe40007fbe0ff */
[----:B0-----:R-:W-:-:S03]  /*2bc10*/  IADD3 R6, P6, R23, R14, RZ ;  /* 0x0000000e17067210 */ /* 0x001fc60007fde0ff */
[----:B------:R-:W0:Y:S01]  /*2bc20*/  LDC R23, c[0x0][0x278] ;  /* 0x00009e00ff177b82 */ /* 0x000e220000000800 */
[----:B------:R3:W-:Y:S01]  /*2bc30*/  STG.E.U16 desc[UR60][R8.64], R26 ;  /* 0x0000001a08007986 */ /* 0x0007e2000c10153c */
[-C--:B------:R-:W-:Y:S02]  /*2bc40*/  LEA.HI.X.SX32 R3, R195, R15.reuse, 0x1, P3 ;  /* 0x0000000fc3037211 */ /* 0x080fe400018f0eff */
[----:B------:R-:W-:-:S04]  /*2bc50*/  LEA.HI.X.SX32 R5, R5, R15, 0x1, P5 ;  /* 0x0000000f05057211 */ /* 0x000fc800028f0eff */
[----:B------:R-:W0:Y:S01]  /*2bc60*/  LDC R25, c[0x0][0x278] ;  /* 0x00009e00ff197b82 */ /* 0x000e220000000800 */
[----:B------:R-:W-:Y:S01]  /*2bc70*/  STG.E.U16 desc[UR60][R2.64], R37 ;  /* 0x0000002502007986 */ /* 0x000fe2000c10153c */
[----:B---3--:R-:W-:-:S06]  /*2bc80*/  PRMT R8, R37, 0x7632, R8 ;  /* 0x0000763225087816 */ /* 0x008fcc0000000008 */
[----:B------:R-:W3:Y:S01]  /*2bc90*/  LDC R17, c[0x0][0x278] ;  /* 0x00009e00ff117b82 */ /* 0x000ee20000000800 */
[----:B------:R-:W-:Y:S01]  /*2bca0*/  IMAD R9, R19, 0x1ca, RZ ;  /* 0x000001ca13097824 */ /* 0x000fe200078e02ff */
[----:B------:R1:W-:Y:S06]  /*2bcb0*/  STG.E.U16 desc[UR60][R4.64], R8 ;  /* 0x0000000804007986 */ /* 0x0003ec000c10153c */
[----:B------:R-:W3:Y:S01]  /*2bcc0*/  LDC R24, c[0x0][0x278] ;  /* 0x00009e00ff187b82 */ /* 0x000ee20000000800 */
[----:B--2---:R-:W-:Y:S02]  /*2bcd0*/  IMAD R21, R21, 0x1d0, RZ ;  /* 0x000001d015157824 */ /* 0x004fe400078e02ff */
[----:B-1----:R-:W-:-:S05]  /*2bce0*/  IMAD R5, R20, 0x1ce, RZ ;  /* 0x000001ce14057824 */ /* 0x002fca00078e02ff */
[----:B------:R-:W1:Y:S01]  /*2bcf0*/  LDC R19, c[0x0][0x278] ;  /* 0x00009e00ff137b82 */ /* 0x000e620000000800 */
[----:B------:R-:W-:Y:S01]  /*2bd00*/  LEA.HI.X.SX32 R7, R155, R15, 0x1, P6 ;  /* 0x0000000f9b077211 */ /* 0x000fe200030f0eff */
[----:B------:R-:W-:-:S06]  /*2bd10*/  IMAD R27, R22, 0x1cc, RZ ;  /* 0x000001cc161b7824 */ /* 0x000fcc00078e02ff */
[----:B------:R-:W2:Y:S01]  /*2bd20*/  LDC R20, c[0x0][0x278] ;  /* 0x00009e00ff147b82 */ /* 0x000ea20000000800 */
[----:B------:R-:W-:Y:S01]  /*2bd30*/  IMAD R3, R16, 0xe5, RZ ;  /* 0x000000e510037824 */ /* 0x000fe200078e02ff */
[-C--:B------:R-:W-:Y:S01]  /*2bd40*/  IADD3 R2, P5, R9, R14.reuse, RZ ;  /* 0x0000000e09027210 */ /* 0x080fe20007fbe0ff */
[----:B------:R4:W-:Y:S01]  /*2bd50*/  STG.E.U16 desc[UR60][R6.64], R38 ;  /* 0x0000002606007986 */ /* 0x0009e2000c10153c */
[-C--:B------:R-:W-:Y:S02]  /*2bd60*/  IADD3 R8, P6, R21, R14.reuse, RZ ;  /* 0x0000000e15087210 */ /* 0x080fe40007fde0ff */
[----:B------:R-:W-:Y:S02]  /*2bd70*/  IADD3 R4, P3, R27, R14, RZ ;  /* 0x0000000e1b047210 */ /* 0x000fe40007f7e0ff */
[----:B------:R-:W1:Y:S01]  /*2bd80*/  LDC R21, c[0x0][0x278] ;  /* 0x00009e00ff157b82 */ /* 0x000e620000000800 */
[----:B------:R-:W-:Y:S02]  /*2bd90*/  LEA.HI.X.SX32 R3, R3, R15, 0x1, P5 ;  /* 0x0000000f03037211 */ /* 0x000fe400028f0eff */
[----:B------:R-:W-:Y:S01]  /*2bda0*/  PRMT R26, R38, 0x7632, R26 ;  /* 0x00007632261a7816 */ /* 0x000fe2000000001a */
[----:B----4-:R-:W-:-:S04]  /*2bdb0*/  IMAD R7, R0, 0xe7, RZ ;  /* 0x000000e700077824 */ /* 0x010fc800078e02ff */
[----:B------:R-:W4:Y:S01]  /*2bdc0*/  LDC R22, c[0x0][0x278] ;  /* 0x00009e00ff167b82 */ /* 0x000f220000000800 */
[----:B------:R-:W-:Y:S01]  /*2bdd0*/  IADD3 R6, P5, R5, R14, RZ ;  /* 0x0000000e05067210 */ /* 0x000fe20007fbe0ff */
[----:B0-----:R-:W-:Y:S01]  /*2bde0*/  IMAD R27, R23, 0x1d2, RZ ;  /* 0x000001d2171b7824 */ /* 0x001fe200078e02ff */
[-C--:B------:R-:W-:Y:S01]  /*2bdf0*/  LEA.HI.X.SX32 R5, R153, R15.reuse, 0x1, P3 ;  /* 0x0000000f99057211 */ /* 0x080fe200018f0eff */
[----:B------:R-:W-:Y:S01]  /*2be00*/  IMAD R25, R25, 0x1d6, RZ ;  /* 0x000001d619197824 */ /* 0x000fe200078e02ff */
[----:B------:R-:W-:-:S03]  /*2be10*/  LEA.HI.X.SX32 R7, R7, R15, 0x1, P5 ;  /* 0x0000000f07077211 */ /* 0x000fc600028f0eff */
[----:B------:R-:W0:Y:S01]  /*2be20*/  LDC R0, c[0x0][0x278] ;  /* 0x00009e00ff007b82 */ /* 0x000e220000000800 */
[----:B------:R-:W-:Y:S01]  /*2be30*/  PRMT R16, R39, 0x7632, R16 ;  /* 0x0000763227107816 */ /* 0x000fe20000000010 */
[----:B------:R2:W-:Y:S01]  /*2be40*/  STG.E.U16 desc[UR60][R2.64], R26 ;  /* 0x0000001a02007986 */ /* 0x0005e2000c10153c */
[----:B---3--:R-:W-:-:S05]  /*2be50*/  IMAD R29, R24, 0x1d4, RZ ;  /* 0x000001d4181d7824 */ /* 0x008fca00078e02ff */
[----:B------:R-:W3:Y:S01]  /*2be60*/  LDC R23, c[0x0][0x278] ;  /* 0x00009e00ff177b82 */ /* 0x000ee20000000800 */
[----:B------:R1:W-:Y:S01]  /*2be70*/  STG.E.U16 desc[UR60][R4.64], R39 ;  /* 0x0000002704007986 */ /* 0x0003e2000c10153c */
[----:B------:R-:W-:Y:S01]  /*2be80*/  LEA.HI.X.SX32 R9, R197, R15, 0x1, P6 ;  /* 0x0000000fc5097211 */ /* 0x000fe200030f0eff */
[----:B--2---:R-:W-:Y:S02]  /*2be90*/  IMAD R3, R17, 0xe9, RZ ;  /* 0x000000e911037824 */ /* 0x004fe400078e02ff */
[----:B------:R2:W-:Y:S03]  /*2bea0*/  STG.E.U16 desc[UR60][R6.64], R16 ;  /* 0x0000001006007986 */ /* 0x0005e6000c10153c */
[----:B------:R-:W4:Y:S01]  /*2beb0*/  LDC R17, c[0x0][0x278] ;  /* 0x00009e00ff117b82 */ /* 0x000f220000000800 */
[-C--:B------:R-:W-:Y:S01]  /*2bec0*/  IADD3 R2, P3, R27, R14.reuse, RZ ;  /* 0x0000000e1b027210 */ /* 0x080fe20007f7e0ff */
[----:B------:R-:W-:Y:S01]  /*2bed0*/  IMAD R27, R20, 0x1d8, RZ ;  /* 0x000001d8141b7824 */ /* 0x000fe200078e02ff */
[----:B------:R2:W-:Y:S01]  /*2bee0*/  STG.E.U16 desc[UR60][R8.64], R96 ;  /* 0x0000006008007986 */ /* 0x0005e2000c10153c */
[----:B-1----:R-:W-:-:S04]  /*2bef0*/  IADD3 R4, P5, R29, R14, RZ ;  /* 0x0000000e1d047210 */ /* 0x002fc80007fbe0ff */
[----:B------:R-:W1:Y:S01]  /*2bf00*/  LDC R24, c[0x0][0x278] ;  /* 0x00009e00ff187b82 */ /* 0x000e620000000800 */
[----:B--2---:R-:W-:Y:S01]  /*2bf10*/  IADD3 R6, P6, R25, R14, RZ ;  /* 0x0000000e19067210 */ /* 0x004fe20007fde0ff */
[----:B------:R-:W-:-:S06]  /*2bf20*/  IMAD R7, R19, 0xeb, RZ ;  /* 0x000000eb13077824 */ /* 0x000fcc00078e02ff */
[----:B------:R-:W2:Y:S01]  /*2bf30*/  LDC R25, c[0x0][0x278] ;  /* 0x00009e00ff197b82 */ /* 0x000ea20000000800 */
[-C--:B------:R-:W-:Y:S02]  /*2bf40*/  LEA.HI.X.SX32 R3, R3, R15.reuse, 0x1, P3 ;  /* 0x0000000f03037211 */ /* 0x080fe400018f0eff */
[----:B------:R-:W-:Y:S02]  /*2bf50*/  PRMT R96, R96, 0x7632, R96 ;  /* 0x0000763260607816 */ /* 0x000fe40000000060 */
[----:B------:R-:W-:-:S03]  /*2bf60*/  LEA.HI.X.SX32 R5, R109, R15, 0x1, P5 ;  /* 0x0000000f6d057211 */ /* 0x000fc600028f0eff */
[----:B------:R-:W2:Y:S01]  /*2bf70*/  LDC R26, c[0x0][0x278] ;  /* 0x00009e00ff1a7b82 */ /* 0x000ea20000000800 */
[----:B------:R-:W-:Y:S02]  /*2bf80*/  LEA.HI.X.SX32 R7, R7, R15, 0x1, P6 ;  /* 0x0000000f07077211 */ /* 0x000fe400030f0eff */
[----:B------:R-:W-:-:S05]  /*2bf90*/  PRMT R8, R97, 0x7632, R8 ;  /* 0x0000763261087816 */ /* 0x000fca0000000008 */
[----:B------:R-:W2:Y:S01]  /*2bfa0*/  LDC R20, c[0x0][0x278] ;  /* 0x00009e00ff147b82 */ /* 0x000ea20000000800 */
[----:B------:R0:W-:Y:S07]  /*2bfb0*/  STG.E.U16 desc[UR60][R2.64], R96 ;  /* 0x0000006002007986 */ /* 0x0001ee000c10153c */
[----:B------:R-:W2:Y:S01]  /*2bfc0*/  LDC R16, c[0x0][0x278] ;  /* 0x00009e00ff107b82 */ /* 0x000ea20000000800 */
[----:B------:R4:W-:Y:S01]  /*2bfd0*/  STG.E.U16 desc[UR60][R4.64], R97 ;  /* 0x0000006104007986 */ /* 0x0009e2000c10153c */
[----:B------:R-:W-:Y:S01]  /*2bfe0*/  IMAD R21, R21, 0x1da, RZ ;  /* 0x000001da15157824 */ /* 0x000fe200078e02ff */
[----:B0-----:R-:W-:-:S05]  /*2bff0*/  IADD3 R2, P5, R27, R14, RZ ;  /* 0x0000000e1b027210 */ /* 0x001fca0007fbe0ff */
[----:B------:R-:W0:Y:S01]  /*2c000*/  LDC R19, c[0x0][0x278] ;  /* 0x00009e00ff137b82 */ /* 0x000e220000000800 */
[----:B------:R1:W-:Y:S01]  /*2c010*/  STG.E.U16 desc[UR60][R6.64], R8 ;  /* 0x0000000806007986 */ /* 0x0003e2000c10153c */
[----:B------:R-:W-:Y:S01]  /*2c020*/  IMAD R9, R0, 0xed, RZ ;  /* 0x000000ed00097824 */ /* 0x000fe200078e02ff */
[----:B------:R-:W-:Y:S01]  /*2c030*/  LEA.HI.X.SX32 R3, R143, R15, 0x1, P5 ;  /* 0x0000000f8f037211 */ /* 0x000fe200028f0eff */
[----:B---3--:R-:W-:Y:S01]  /*2c040*/  IMAD R23, R23, 0x1de, RZ ;  /* 0x000001de17177824 */ /* 0x008fe200078e02ff */
[----:B----4-:R-:W-:-:S03]  /*2c050*/  IADD3 R4, P3, R21, R14, RZ ;  /* 0x0000000e15047210 */ /* 0x010fc60007f7e0ff */
[----:B------:R-:W3:Y:S01]  /*2c060*/  LDC R0, c[0x0][0x278] ;  /* 0x00009e00ff007b82 */ /* 0x000ee20000000800 */
[----:B-1----:R-:W-:Y:S01]  /*2c070*/  IMAD R7, R22, 0x1dc, RZ ;  /* 0x000001dc16077824 */ /* 0x002fe200078e02ff */
[----:B------:R1:W-:Y:S06]  /*2c080*/  STG.E.U16 desc[UR60][R2.64], R98 ;  /* 0x0000006202007986 */ /* 0x0003ec000c10153c */
[----:B------:R-:W4:Y:S01]  /*2c090*/  LDC R21, c[0x0][0x278] ;  /* 0x00009e00ff157b82 */ /* 0x000f220000000800 */
[----:B------:R-:W-:Y:S01]  /*2c0a0*/  IADD3 R6, P5, R7, R14, RZ ;  /* 0x0000000e07067210 */ /* 0x000fe20007fbe0ff */
[----:B------:R-:W-:Y:S01]  /*2c0b0*/  IMAD R17, R17, 0xef, RZ ;  /* 0x000000ef11117824 */ /* 0x000fe200078e02ff */
[-C--:B------:R-:W-:Y:S01]  /*2c0c0*/  LEA.HI.X.SX32 R5, R9, R15.reuse, 0x1, P3 ;  /* 0x0000000f09057211 */ /* 0x080fe200018f0eff */
[----:B------:R-:W-:Y:S01]  /*2c0d0*/  IMAD R27, R24, 0x1e0, RZ ;  /* 0x000001e0181b7824 */ /* 0x000fe200078e02ff */
[----:B------:R-:W-:-:S02]  /*2c0e0*/  LEA.HI.X.SX32 R7, R85, R15, 0x1, P5 ;  /* 0x0000000f55077211 */ /* 0x000fc400028f0eff */
[-C--:B------:R-:W-:Y:S01]  /*2c0f0*/  IADD3 R8, P6, R23, R14.reuse, RZ ;  /* 0x0000000e17087210 */ /* 0x080fe20007fde0ff */
[----:B------:R-:W3:Y:S01]  /*2c100*/  LDC R22, c[0x0][0x278] ;  /* 0x00009e00ff167b82 */ /* 0x000ee20000000800 */
[----:B-1----:R-:W-:Y:S01]  /*2c110*/  PRMT R3, R98, 0x7632, R3 ;  /* 0x0000763262037816 */ /* 0x002fe20000000003 */
[----:B--2---:R-:W-:Y:S01]  /*2c120*/  IMAD R25, R25, 0x1e2, RZ ;  /* 0x000001e219197824 */ /* 0x004fe200078e02ff */
[----:B------:R-:W-:Y:S02]  /*2c130*/  LEA.HI.X.SX32 R9, R17, R15, 0x1, P6 ;  /* 0x0000000f11097211 */ /* 0x000fe400030f0eff */
[----:B------:R-:W-:Y:S01]  /*2c140*/  PRMT R28, R99, 0x7632, R28 ;  /* 0x00007632631c7816 */ /* 0x000fe2000000001c */
[----:B------:R1:W-:Y:S02]  /*2c150*/  STG.E.U16 desc[UR60][R4.64], R3 ;  /* 0x0000000304007986 */ /* 0x0003e4000c10153c */
[----:B------:R-:W2:Y:S01]  /*2c160*/  LDC R23, c[0x0][0x278] ;  /* 0x00009e00ff177b82 */ /* 0x000ea20000000800 */
[----:B------:R-:W-:Y:S01]  /*2c170*/  IADD3 R2, P5, R27, R14, RZ ;  /* 0x0000000e1b027210 */ /* 0x000fe20007fbe0ff */
[----:B------:R0:W-:Y:S01]  /*2c180*/  STG.E.U16 desc[UR60][R6.64], R99 ;  /* 0x0000006306007986 */ /* 0x0001e2000c10153c */
[----:B------:R-:W-:-:S03]  /*2c190*/  IMAD R17, R16, 0xf1, RZ ;  /* 0x000000f110117824 */ /* 0x000fc600078e02ff */
[----:B------:R0:W-:Y:S02]  /*2c1a0*/  STG.E.U16 desc[UR60][R8.64], R28 ;  /* 0x0000001c08007986 */ /* 0x0001e4000c10153c */
[----:B------:R-:W2:Y:S01]  /*2c1b0*/  LDC R16, c[0x0][0x278] ;  /* 0x00009e00ff107b82 */ /* 0x000ea20000000800 */
[----:B-1----:R-:W-:Y:S01]  /*2c1c0*/  IMAD R5, R26, 0x1e4, RZ ;  /* 0x000001e41a057824 */ /* 0x002fe200078e02ff */
[----:B------:R-:W-:Y:S01]  /*2c1d0*/  IADD3 R4, P3, R25, R14, RZ ;  /* 0x0000000e19047210 */ /* 0x000fe20007f7e0ff */
[----:B------:R-:W1:Y:S01]  /*2c1e0*/  LDS.128 R28, [R30] ;  /* 0x000000001e1c7984 */ /* 0x000e620000000c00 */
[----:B0-----:R-:W-:-:S04]  /*2c1f0*/  IMAD R7, R20, 0x1e6, RZ ;  /* 0x000001e614077824 */ /* 0x001fc800078e02ff */
[----:B------:R-:W0:Y:S01]  /*2c200*/  LDC R20, c[0x0][0x278] ;  /* 0x00009e00ff147b82 */ /* 0x000e220000000800 */
[-C--:B------:R-:W-:Y:S01]  /*2c210*/  LEA.HI.X.SX32 R3, R159, R15.reuse, 0x1, P5 ;  /* 0x0000000f9f037211 */ /* 0x080fe200028f0eff */
[----:B------:R-:W-:Y:S01]  /*2c220*/  IMAD R9, R19, 0xf3, RZ ;  /* 0x000000f313097824 */ /* 0x000fe200078e02ff */
[-C--:B------:R-:W-:Y:S02]  /*2c230*/  IADD3 R6, P5, R5, R14.reuse, RZ ;  /* 0x0000000e05067210 */ /* 0x080fe40007fbe0ff */
[-C--:B------:R-:W-:Y:S02]  /*2c240*/  LEA.HI.X.SX32 R5, R17, R15.reuse, 0x1, P3 ;  /* 0x0000000f11057211 */ /* 0x080fe400018f0eff */
[----:B------:R-:W-:Y:S01]  /*2c250*/  PRMT R19, R144, 0x7632, R19 ;  /* 0x0000763290137816 */ /* 0x000fe20000000013 */
[----:B------:R4:W-:Y:S01]  /*2c260*/  STG.E.U16 desc[UR60][R2.64], R144 ;  /* 0x0000009002007986 */ /* 0x0009e2000c10153c */
[----:B------:R-:W1:Y:S03]  /*2c270*/  LDC R24, c[0x0][0x278] ;  /* 0x00009e00ff187b82 */ /* 0x000e660000000800 */
[----:B------:R4:W-:Y:S01]  /*2c280*/  STG.E.U16 desc[UR60][R4.64], R19 ;  /* 0x0000001304007986 */ /* 0x0009e2000c10153c */
[----:B------:R-:W-:Y:S01]  /*2c290*/  IADD3 R8, P6, R7, R14, RZ ;  /* 0x0000000e07087210 */ /* 0x000fe20007fde0ff */
[----:B---3--:R-:W-:Y:S01]  /*2c2a0*/  IMAD R17, R22, 0x1ea, RZ ;  /* 0x000001ea16117824 */ /* 0x008fe200078e02ff */
[----:B------:R-:W-:-:S02]  /*2c2b0*/  LEA.HI.X.SX32 R7, R199, R15, 0x1, P5 ;  /* 0x0000000fc7077211 */ /* 0x000fc400028f0eff */
[----:B------:R-:W3:Y:S01]  /*2c2c0*/  LDC R25, c[0x0][0x278] ;  /* 0x00009e00ff197b82 */ /* 0x000ee20000000800 */
[----:B----4-:R-:W-:Y:S02]  /*2c2d0*/  IMAD R3, R21, 0x1e8, RZ ;  /* 0x000001e815037824 */ /* 0x010fe400078e02ff */
[----:B------:R-:W-:-:S05]  /*2c2e0*/  IMAD R5, R0, 0xf5, RZ ;  /* 0x000000f500057824 */ /* 0x000fca00078e02ff */
[----:B------:R-:W4:Y:S01]  /*2c2f0*/  LDC R21, c[0x0][0x278] ;  /* 0x00009e00ff157b82 */ /* 0x000f220000000800 */
[----:B------:R-:W-:-:S07]  /*2c300*/  LEA.HI.X.SX32 R9, R9, R15, 0x1, P6 ;  /* 0x0000000f09097211 */ /* 0x000fce00030f0eff */
[----:B------:R-:W3:Y:S01]  /*2c310*/  LDC R0, c[0x0][0x278] ;  /* 0x00009e00ff007b82 */ /* 0x000ee20000000800 */
[----:B------:R-:W-:Y:S01]  /*2c320*/  PRMT R26, R145, 0x7632, R26 ;  /* 0x00007632911a7816 */ /* 0x000fe2000000001a */
[----:B--2---:R-:W-:Y:S01]  /*2c330*/  IMAD R23, R23, 0x1ec, RZ ;  /* 0x000001ec17177824 */ /* 0x004fe200078e02ff */
[-C--:B------:R-:W-:Y:S01]  /*2c340*/  IADD3 R2, P3, R3, R14.reuse, RZ ;  /* 0x0000000e03027210 */ /* 0x080fe20007f7e0ff */
[----:B------:R2:W-:Y:S01]  /*2c350*/  STG.E.U16 desc[UR60][R6.64], R145 ;  /* 0x0000009106007986 */ /* 0x0005e2000c10153c */
[----:B------:R-:W-:-:S03]  /*2c360*/  IADD3 R4, P5, R17, R14, RZ ;  /* 0x0000000e11047210 */ /* 0x000fc60007fbe0ff */
[----:B------:R-:W3:Y:S01]  /*2c370*/  LDC R22, c[0x0][0x278] ;  /* 0x00009e00ff167b82 */ /* 0x000ee20000000800 */
[----:B------:R0:W-:Y:S01]  /*2c380*/  STG.E.U16 desc[UR60][R8.64], R26 ;  /* 0x0000001a08007986 */ /* 0x0001e2000c10153c */
[----:B------:R-:W-:-:S06]  /*2c390*/  LEA.HI.X.SX32 R3, R107, R15, 0x1, P3 ;  /* 0x0000000f6b037211 */ /* 0x000fcc00018f0eff */
[----:B------:R-:W3:Y:S01]  /*2c3a0*/  LDC R17, c[0x0][0x278] ;  /* 0x00009e00ff117b82 */ /* 0x000ee20000000800 */
[----:B--2---:R-:W-:Y:S01]  /*2c3b0*/  IADD3 R6, P6, R23, R14, RZ ;  /* 0x0000000e17067210 */ /* 0x004fe20007fde0ff */
[----:B0-----:R-:W-:-:S06]  /*2c3c0*/  IMAD R9, R20, 0x1ee, RZ ;  /* 0x000001ee14097824 */ /* 0x001fcc00078e02ff */
[----:B------:R-:W0:Y:S01]  /*2c3d0*/  LDC R20, c[0x0][0x278] ;  /* 0x00009e00ff147b82 */ /* 0x000e220000000800 */
[----:B------:R-:W-:Y:S01]  /*2c3e0*/  LEA.HI.X.SX32 R5, R5, R15, 0x1, P5 ;  /* 0x0000000f05057211 */ /* 0x000fe200028f0eff */
[----:B------:R2:W-:Y:S01]  /*2c3f0*/  STG.E.U16 desc[UR60][R2.64], R146 ;  /* 0x0000009202007986 */ /* 0x0005e2000c10153c */
[----:B------:R-:W-:-:S05]  /*2c400*/  PRMT R8, R146, 0x7632, R8 ;  /* 0x0000763292087816 */ /* 0x000fca0000000008 */
[----:B------:R-:W0:Y:S01]  /*2c410*/  LDC R23, c[0x0][0x278] ;  /* 0x00009e00ff177b82 */ /* 0x000e220000000800 */
[----:B------:R-:W-:Y:S01]  /*2c420*/  LEA.HI.X.SX32 R7, R87, R15, 0x1, P6 ;  /* 0x0000000f57077211 */ /* 0x000fe200030f0eff */
[----:B------:R-:W-:Y:S01]  /*2c430*/  STG.E.U16 desc[UR60][R4.64], R8 ;  /* 0x0000000804007986 */ /* 0x000fe2000c10153c */
[----:B--2---:R-:W-:-:S05]  /*2c440*/  IMAD R3, R16, 0xf7, RZ ;  /* 0x000000f710037824 */ /* 0x004fca00078e02ff */
[----:B------:R-:W2:Y:S01]  /*2c450*/  LDC R26, c[0x0][0x278] ;  /* 0x00009e00ff1a7b82 */ /* 0x000ea20000000800 */
[----:B------:R3:W-:Y:S07]  /*2c460*/  STG.E.U16 desc[UR60][R6.64], R147 ;  /* 0x0000009306007986 */ /* 0x0007ee000c10153c */
[----:B------:R-:W2:Y:S01]  /*2c470*/  LDC R16, c[0x0][0x278] ;  /* 0x00009e00ff107b82 */ /* 0x000ea20000000800 */
[----:B-1----:R-:W-:Y:S01]  /*2c480*/  IMAD R27, R24, 0x1f0, RZ ;  /* 0x000001f0181b7824 */ /* 0x002fe200078e02ff */
[----:B------:R-:W-:Y:S01]  /*2c490*/  IADD3 R2, P5, R9, R14, RZ ;  /* 0x0000000e09027210 */ /* 0x000fe20007fbe0ff */
[----:B----4-:R-:W-:-:S02]  /*2c4a0*/  IMAD R21, R21, 0x1f4, RZ ;  /* 0x000001f415157824 */ /* 0x010fc400078e02ff */
[----:B---3--:R-:W-:-:S03]  /*2c4b0*/  IMAD R7, R0, 0xf9, RZ ;  /* 0x000000f900077824 */ /* 0x008fc600078e02ff */
[----:B------:R-:W1:Y:S01]  /*2c4c0*/  LDC R19, c[0x0][0x278] ;  /* 0x00009e00ff137b82 */ /* 0x000e620000000800 */
[----:B------:R-:W-:Y:S01]  /*2c4d0*/  IMAD R25, R25, 0x1f2, RZ ;  /* 0x000001f219197824 */ /* 0x000fe200078e02ff */
[----:B------:R-:W-:-:S06]  /*2c4e0*/  PRMT R32, R147, 0x7632, R32 ;  /* 0x0000763293207816 */ /* 0x000fcc0000000020 */
[----:B------:R-:W3:Y:S01]  /*2c4f0*/  LDC R0, c[0x0][0x278] ;  /* 0x00009e00ff007b82 */ /* 0x000ee20000000800 */
[-C--:B------:R-:W-:Y:S02]  /*2c500*/  LEA.HI.X.SX32 R3, R3, R15.reuse, 0x1, P5 ;  /* 0x0000000f03037211 */ /* 0x080fe400028f0eff */
[-C--:B------:R-:W-:Y:S02]  /*2c510*/  IADD3 R4, P3, R27, R14.reuse, RZ ;  /* 0x0000000e1b047210 */ /* 0x080fe40007f7e0ff */
[-C--:B------:R-:W-:Y:S01]  /*2c520*/  IADD3 R8, P6, R21, R14.reuse, RZ ;  /* 0x0000000e15087210 */ /* 0x080fe20007fde0ff */
[----:B------:R-:W-:Y:S01]  /*2c530*/  IMAD R21, R22, 0x1f6, RZ ;  /* 0x000001f616157824 */ /* 0x000fe200078e02ff */
[----:B------:R-:W-:Y:S01]  /*2c540*/  IADD3 R6, P5, R25, R14, RZ ;  /* 0x0000000e19067210 */ /* 0x000fe20007fbe0ff */
[----:B------:R4:W-:Y:S01]  /*2c550*/  STG.E.U16 desc[UR60][R2.64], R32 ;  /* 0x0000002002007986 */ /* 0x0009e2000c10153c */
[-C--:B------:R-:W-:Y:S02]  /*2c560*/  LEA.HI.X.SX32 R5, R157, R15.reuse, 0x1, P3 ;  /* 0x0000000f9d057211 */ /* 0x080fe400018f0eff */
[----:B------:R-:W-:-:S02]  /*2c570*/  LEA.HI.X.SX32 R7, R7, R15, 0x1, P5 ;  /* 0x0000000f07077211 */ /* 0x000fc400028f0eff */
[----:B------:R-:W-:Y:S01]  /*2c580*/  PRMT R24, R28, 0x7632, R24 ;  /* 0x000076321c187816 */ /* 0x000fe20000000018 */
[----:B0-----:R-:W-:Y:S01]  /*2c590*/  IMAD R23, R23, 0x1f8, RZ ;  /* 0x000001f817177824 */ /* 0x001fe200078e02ff */
[-C--:B------:R-:W-:Y:S01]  /*2c5a0*/  LEA.HI.X.SX32 R9, R201, R15.reuse, 0x1, P6 ;  /* 0x0000000fc9097211 */ /* 0x080fe200030f0eff */
[----:B------:R2:W-:Y:S01]  /*2c5b0*/  STG.E.U16 desc[UR60][R4.64], R28 ;  /* 0x0000001c04007986 */ /* 0x0005e2000c10153c */
[----:B----4-:R-:W-:Y:S01]  /*2c5c0*/  IMAD R3, R17, 0xfb, RZ ;  /* 0x000000fb11037824 */ /* 0x010fe200078e02ff */
[-C--:B------:R-:W-:Y:S01]  /*2c5d0*/  IADD3 R2, P5, R21, R14.reuse, RZ ;  /* 0x0000000e15027210 */ /* 0x080fe20007fbe0ff */
[----:B------:R-:W-:Y:S01]  /*2c5e0*/  IMAD R17, R20, 0x1fa, RZ ;  /* 0x000001fa14117824 */ /* 0x000fe200078e02ff */
[----:B------:R0:W-:Y:S02]  /*2c5f0*/  STG.E.U16 desc[UR60][R6.64], R24 ;  /* 0x0000001806007986 */ /* 0x0001e4000c10153c */
[----:B------:R-:W-:Y:S01]  /*2c600*/  LEA.HI.X.SX32 R3, R3, R15, 0x1, P5 ;  /* 0x0000000f03037211 */ /* 0x000fe200028f0eff */
[----:B--2---:R-:W-:Y:S01]  /*2c610*/  IMAD R5, R26, 0x1fc, RZ ;  /* 0x000001fc1a057824 */ /* 0x004fe200078e02ff */
[-C--:B------:R-:W-:Y:S01]  /*2c620*/  IADD3 R4, P3, R23, R14.reuse, RZ ;  /* 0x0000000e17047210 */ /* 0x080fe20007f7e0ff */
[----:B------:R2:W-:Y:S01]  /*2c630*/  STG.E.U16 desc[UR60][R8.64], R29 ;  /* 0x0000001d08007986 */ /* 0x0005e2000c10153c */
[----:B0-----:R-:W-:Y:S01]  /*2c640*/  IADD3 R6, P5, R17, R14, RZ ;  /* 0x0000000e11067210 */ /* 0x001fe20007fbe0ff */
[----:B------:R-:W-:-:S02]  /*2c650*/  IMAD R17, R16, 0x1fe, RZ ;  /* 0x000001fe10117824 */ /* 0x000fc400078e02ff */
[----:B-1----:R-:W-:Y:S01]  /*2c660*/  IMAD R7, R19, 0xfd, RZ ;  /* 0x000000fd13077824 */ /* 0x002fe200078e02ff */
[----:B--2---:R-:W-:Y:S02]  /*2c670*/  PRMT R9, R29, 0x7632, R9 ;  /* 0x000076321d097816 */ /* 0x004fe40000000009 */
[-C--:B------:R-:W-:Y:S02]  /*2c680*/  IADD3 R8, P6, R5, R14.reuse, RZ ;  /* 0x0000000e05087210 */ /* 0x080fe40007fde0ff */
[-C--:B------:R-:W-:Y:S02]  /*2c690*/  LEA.HI.X.SX32 R5, R111, R15.reuse, 0x1, P3 ;  /* 0x0000000f6f057211 */ /* 0x080fe400018f0eff */
[----:B------:R-:W-:Y:S02]  /*2c6a0*/  IADD3 R14, P3, R17, R14, RZ ;  /* 0x0000000e110e7210 */ /* 0x000fe40007f7e0ff */
[----:B---3--:R-:W-:Y:S01]  /*2c6b0*/  LEA R17, R0, -R0, 0x8 ;  /* 0x8000000000117211 */ /* 0x008fe200078e40ff */
[----:B------:R0:W-:Y:S01]  /*2c6c0*/  STG.E.U16 desc[UR60][R2.64], R9 ;  /* 0x0000000902007986 */ /* 0x0001e2000c10153c */
[-C--:B------:R-:W-:Y:S01]  /*2c6d0*/  LEA.HI.X.SX32 R7, R7, R15.reuse, 0x1, P5 ;  /* 0x0000000f07077211 */ /* 0x080fe200028f0eff */
[----:B------:R-:W1:Y:S01]  /*2c6e0*/  LDC R0, c[0x0][0x27c] ;  /* 0x00009f00ff007b82 */ /* 0x000e620000000800 */
[----:B------:R-:W-:Y:S01]  /*2c6f0*/  PRMT R19, R30, 0x7632, R19 ;  /* 0x000076321e137816 */ /* 0x000fe20000000013 */
[----:B------:R2:W-:Y:S04]  /*2c700*/  STG.E.U16 desc[UR60][R4.64], R30 ;  /* 0x0000001e04007986 */ /* 0x0005e8000c10153c */
[----:B------:R3:W-:Y:S01]  /*2c710*/  STG.E.U16 desc[UR60][R6.64], R19 ;  /* 0x0000001306007986 */ /* 0x0007e2000c10153c */
[----:B0-----:R-:W-:-:S02]  /*2c720*/  LEA.HI.X.SX32 R9, R81, R15, 0x1, P6 ;  /* 0x0000000f51097211 */ /* 0x001fc400030f0eff */
[----:B------:R-:W-:Y:S02]  /*2c730*/  LEA.HI.X.SX32 R15, R17, R15, 0x1, P3 ;  /* 0x0000000f110f7211 */ /* 0x000fe400018f0eff */
[----:B--2---:R-:W-:Y:S01]  /*2c740*/  PRMT R5, R31, 0x7632, R5 ;  /* 0x000076321f057816 */ /* 0x004fe20000000005 */
[----:B------:R-:W-:Y:S01]  /*2c750*/  STG.E.U16 desc[UR60][R8.64], R31 ;  /* 0x0000001f08007986 */ /* 0x000fe2000c10153c */
[----:B------:R-:W-:Y:S02]  /*2c760*/  FSEL R222, R222, -INF , P0 ;  /* 0xff800000dede7808 */ /* 0x000fe40000000000 */
[----:B------:R-:W-:Y:S01]  /*2c770*/  FSEL R3, R218, -INF , P2 ;  /* 0xff800000da037808 */ /* 0x000fe20001000000 */
[----:B------:R-:W-:Y:S01]  /*2c780*/  STG.E.U16 desc[UR60][R14.64], R5 ;  /* 0x000000050e007986 */ /* 0x000fe2000c10153c */
[----:B------:R-:W-:Y:S02]  /*2c790*/  FSEL R214, R214, -INF , P1 ;  /* 0xff800000d6d67808 */ /* 0x000fe40000800000 */
[----:B------:R-:W-:Y:S01]  /*2c7a0*/  FSEL R207, R207, -INF , P4 ;  /* 0xff800000cfcf7808 */ /* 0x000fe20002000000 */
[----:B------:R-:W-:Y:S01]  /*2c7b0*/  FFMA R222, R222, 0.69314718246459960938, R13 ;  /* 0x3f317218dede7823 */ /* 0x000fe2000000000d */
[----:B------:R-:W-:Y:S01]  /*2c7c0*/  FFMA R223, R3, 0.69314718246459960938, R12 ;  /* 0x3f31721803df7823 */ /* 0x000fe2000000000c */
[----:B------:R-:W-:Y:S01]  /*2c7d0*/  BAR.SYNC.DEFER_BLOCKING 0x0 ;  /* 0x0000000000007b1d */ /* 0x000fe20000010000 */
[----:B------:R-:W-:Y:S01]  /*2c7e0*/  FFMA R206, R214, 0.69314718246459960938, R11 ;  /* 0x3f317218d6ce7823 */ /* 0x000fe2000000000b */
[----:B------:R-:W-:-:S06]  /*2c7f0*/  FFMA R207, R207, 0.69314718246459960938, R10 ;  /* 0x3f317218cfcf7823 */ /* 0x000fcc000000000a */
[----:B---3--:R-:W0:Y:S01]  /*2c800*/  LDC.64 R6, c[0x0][0x230] ;  /* 0x00008c00ff067b82 */ /* 0x008e220000000a00 */
[----:B------:R-:W-:Y:S04]  /*2c810*/  STS.64 [R18], R222 ;  /* 0x000000de12007388 */ /* 0x000fe80000000a00 */
[----:B------:R-:W-:Y:S03]  /*2c820*/  STS.64 [R18+0x100], R206 ;  /* 0x000100ce12007388 */ /* 0x000fe60000000a00 */
[----:B------:R-:W-:Y:S01]  /*2c830*/  BAR.SYNC.DEFER_BLOCKING 0x0 ;  /* 0x0000000000007b1d */ /* 0x000fe20000010000 */
[----:B-1----:R-:W-:-:S05]  /*2c840*/  IMAD R0, R244, R0, RZ ;  /* 0x00000000f4007224 */ /* 0x002fca00078e02ff */
[----:B------:R-:W1:Y:S01]  /*2c850*/  LDS R193, [R193] ;  /* 0x00000000c1c17984 */ /* 0x000e620000000800 */
[C---:B------:R-:W-:Y:S02]  /*2c860*/  SHF.L.U32 R3, R0.reuse, 0x2, RZ ;  /* 0x0000000200037819 */ /* 0x040fe400000006ff */
[----:B------:R-:W-:Y:S01]  /*2c870*/  SHF.L.U32 R2, R243, 0x2, RZ ;  /* 0x00000002f3027819 */ /* 0x000fe200000006ff */
[----:B------:R-:W-:-:S03]  /*2c880*/  IMAD.HI R0, R0, 0x4, RZ ;  /* 0x0000000400007827 */ /* 0x000fc600078e02ff */
[----:B0-----:R-:W-:Y:S01]  /*2c890*/  IADD3 R2, P0, P1, R2, R6, R3 ;  /* 0x0000000602027210 */ /* 0x001fe2000791e003 */
[----:B------:R-:W-:-:S05]  /*2c8a0*/  IMAD.HI R4, R243, 0x4, RZ ;  /* 0x00000004f3047827 */ /* 0x000fca00078e02ff */
[----:B------:R-:W-:-:S05]  /*2c8b0*/  IADD3.X R3, R4, R7, R0, P0, P1 ;  /* 0x0000000704037210 */ /* 0x000fca00007e2400 */
[----:B-1----:R-:W-:Y:S01]  /*2c8c0*/  STG.E desc[UR60][R2.64], R193 ;  /* 0x000000c102007986 */ /* 0x002fe2000c10193c */
[----:B------:R-:W-:Y:S05]  /*2c8d0*/  EXIT ;  /* 0x000000000000794d */ /* 0x000fea0003800000 */
.L_x_2:
[----:B------:R-:W-:-:S00]  /*2c8e0*/  BRA `(.L_x_2) ;  /* 0xfffffffc00fc7947 */ /* 0x000fc0000383ffff */
[----:B------:R-:W-:-:S00]  /*2c8f0*/  NOP ;  /* 0x0000000000007918 */ /* 0x000fc00000000000 */
        /* <DEDUP_REMOVED lines=8> */
.L_x_3:


//--------------------- .nv.global.init           --------------------------
	.section	.nv.global.init,"aw",@progbits
.nv.global.init:
	.type		_$_str,@object
	.size		_$_str,(.L_0 - _$_str)
_$_str:
        /*0000*/ 	.byte	0x5f, 0x5f, 0x43, 0x55, 0x44, 0x41, 0x5f, 0x46, 0x54, 0x5a, 0x00
.L_0:


//--------------------- .nv.shared.attn_fwd       --------------------------
	.section	.nv.shared.attn_fwd,"aw",@nobits
	.sectionflags	@""
	.align	16
	.zero		1024


//--------------------- .nv.shared.reserved.0     --------------------------
	.section	.nv.shared.reserved.0,"aw",@nobits
	.weak		__nv_reservedSMEM_offset_0_alias
	.size		__nv_reservedSMEM_offset_0_alias, 0, 0
	.other		__nv_reservedSMEM_offset_0_alias,@"STO_CUDA_RESERVED_SHARED STV_DEFAULT"
__nv_reservedSMEM_offset_0_alias:
	.zero		0


//--------------------- .nv.constant0.attn_fwd    --------------------------
	.section	.nv.constant0.attn_fwd,"a",@progbits
	.sectionflags	@""
	.align	4
.nv.constant0.attn_fwd:
	.zero		664


//--------------------- SYMBOLS --------------------------

	.type		.nv.reservedSmem.offset0,@object
	.size		.nv.reservedSmem.offset0,0x4
